//
// Generated by NVIDIA NVVM Compiler
//
// Compiler Build ID: CL-36424714
// Cuda compilation tools, release 13.0, V13.0.88
// Based on NVVM 20.0.0
//

.version 9.0
.target sm_100
.address_size 64

	// .globl	_Z7add_entP7OcttreeP8Entitiesj
.extern .func  (.param .b32 func_retval0) vprintf
(
	.param .b64 vprintf_param_0,
	.param .b64 vprintf_param_1
)
;
.func  (.param .b64 func_retval0) __internal_accurate_pow
(
	.param .b64 __internal_accurate_pow_param_0
)
;
// _ZZ22ci_sono_tutti_i_numeriPiiE5cache has been demoted
// _ZZ9find_dupsPiiE5cache has been demoted
.extern .shared .align 16 .b8 sdata[];
.extern .shared .align 16 .b8 stacks[];
.global .align 1 .b8 $str[9] = {105, 100, 58, 32, 37, 100, 44, 32};
.global .align 1 .b8 $str$1[31] = {112, 111, 115, 58, 32, 91, 120, 58, 32, 37, 108, 102, 44, 32, 121, 58, 32, 37, 108, 102, 44, 32, 122, 58, 37, 108, 102, 93, 44, 32};
.global .align 1 .b8 $str$2[12] = {99, 104, 105, 108, 100, 114, 101, 110, 58, 32, 91};
.global .align 1 .b8 $str$3[5] = {37, 100, 44, 32};
.global .align 1 .b8 $str$4[15] = {93, 44, 32, 112, 97, 114, 101, 110, 116, 58, 32, 37, 100, 10};
.global .align 1 .b8 $str$5[13] = {77, 105, 115, 115, 105, 110, 103, 58, 32, 37, 100, 10};
.global .align 1 .b8 $str$6[39] = {68, 117, 112, 108, 105, 99, 97, 116, 101, 32, 111, 102, 32, 37, 100, 32, 97, 116, 32, 112, 111, 115, 32, 37, 100, 32, 102, 111, 117, 110, 100, 32, 97, 116, 32, 37, 100, 10};

.visible .entry _Z7add_entP7OcttreeP8Entitiesj(
	.param .u64 .ptr .align 1 _Z7add_entP7OcttreeP8Entitiesj_param_0,
	.param .u64 .ptr .align 1 _Z7add_entP7OcttreeP8Entitiesj_param_1,
	.param .u32 _Z7add_entP7OcttreeP8Entitiesj_param_2
)
{
	.reg .pred 	%p<22>;
	.reg .b32 	%r<57>;
	.reg .b64 	%rd<102>;
	.reg .b64 	%fd<69>;

	ld.param.u64 	%rd5, [_Z7add_entP7OcttreeP8Entitiesj_param_0];
	ld.param.u64 	%rd6, [_Z7add_entP7OcttreeP8Entitiesj_param_1];
	ld.param.u32 	%r14, [_Z7add_entP7OcttreeP8Entitiesj_param_2];
	cvta.to.global.u64 	%rd1, %rd5;
	mov.u32 	%r15, %tid.x;
	mov.u32 	%r16, %ctaid.x;
	mov.u32 	%r17, %ntid.x;
	mad.lo.s32 	%r1, %r16, %r17, %r15;
	setp.ge.u32 	%p2, %r1, %r14;
	@%p2 bra 	$L__BB0_15;
	cvta.to.global.u64 	%rd7, %rd6;
	ld.global.u32 	%r2, [%rd1+4];
	ld.global.f64 	%fd68, [%rd1+8];
	ld.global.u64 	%rd8, [%rd7];
	mul.lo.s32 	%r18, %r1, 3;
	mul.wide.s32 	%rd9, %r18, 8;
	add.s64 	%rd10, %rd8, %rd9;
	ld.f64 	%fd2, [%rd10];
	ld.f64 	%fd3, [%rd10+8];
	ld.f64 	%fd4, [%rd10+16];
	ld.global.u64 	%rd11, [%rd1+32];
	add.s64 	%rd12, %rd11, %rd9;
	st.f64 	[%rd12], %fd2;
	st.f64 	[%rd12+8], %fd3;
	st.f64 	[%rd12+16], %fd4;
	ld.global.u64 	%rd13, [%rd7+16];
	mul.wide.s32 	%rd14, %r1, 8;
	add.s64 	%rd15, %rd13, %rd14;
	ld.f64 	%fd37, [%rd15];
	ld.global.u64 	%rd16, [%rd1+24];
	add.s64 	%rd17, %rd16, %rd14;
	st.f64 	[%rd17], %fd37;
	ld.global.u64 	%rd18, [%rd1+16];
	mul.wide.s32 	%rd19, %r1, 4;
	add.s64 	%rd20, %rd18, %rd19;
	mov.b32 	%r19, 1;
	st.u32 	[%rd20], %r19;
	mov.f64 	%fd67, 0d0000000000000000;
	mov.u32 	%r56, %r2;
	mov.f64 	%fd66, %fd67;
	mov.f64 	%fd65, %fd67;
$L__BB0_2:
	mul.f64 	%fd38, %fd68, 0d3FD0000000000000;
	setp.ge.f64 	%p3, %fd4, %fd67;
	setp.ge.f64 	%p4, %fd3, %fd66;
	setp.ge.f64 	%p5, %fd2, %fd65;
	selp.u32 	%r20, 1, 0, %p5;
	selp.b32 	%r21, 4, 0, %p3;
	selp.b32 	%r22, 2, 0, %p4;
	or.b32  	%r23, %r22, %r20;
	or.b32  	%r24, %r23, %r21;
	neg.f64 	%fd39, %fd38;
	selp.f64 	%fd40, %fd38, %fd39, %p5;
	add.f64 	%fd65, %fd65, %fd40;
	selp.f64 	%fd41, %fd38, %fd39, %p4;
	add.f64 	%fd66, %fd66, %fd41;
	selp.f64 	%fd42, %fd38, %fd39, %p3;
	add.f64 	%fd67, %fd67, %fd42;
	mul.f64 	%fd68, %fd68, 0d3FE0000000000000;
	shl.b32 	%r25, %r56, 3;
	or.b32  	%r54, %r25, %r24;
$L__BB0_3:
	ld.param.u64 	%rd98, [_Z7add_entP7OcttreeP8Entitiesj_param_0];
	cvta.to.global.u64 	%rd2, %rd98;
	ld.global.u64 	%rd21, [%rd2+48];
	mul.wide.s32 	%rd22, %r54, 4;
	add.s64 	%rd3, %rd21, %rd22;
	ld.u32 	%r5, [%rd3];
	setp.eq.s32 	%p6, %r5, -2;
	@%p6 bra 	$L__BB0_3;
	atom.relaxed.cas.b32 	%r26, [%rd3], %r5, -2;
	setp.ne.s32 	%p7, %r5, %r26;
	@%p7 bra 	$L__BB0_3;
	ld.global.u64 	%rd23, [%rd2+16];
	mul.wide.s32 	%rd24, %r56, 4;
	add.s64 	%rd25, %rd23, %rd24;
	atom.add.u32 	%r27, [%rd25], 1;
	setp.ne.s32 	%p8, %r5, -1;
	@%p8 bra 	$L__BB0_7;
	mov.u32 	%r49, %ctaid.x;
	mov.u32 	%r50, %ntid.x;
	mov.u32 	%r51, %tid.x;
	mad.lo.s32 	%r52, %r49, %r50, %r51;
	ld.global.u64 	%rd92, [%rd2+48];
	add.s64 	%rd94, %rd92, %rd22;
	st.u32 	[%rd94], %r52;
	ld.global.u64 	%rd95, [%rd2+40];
	mul.wide.s32 	%rd96, %r52, 4;
	add.s64 	%rd97, %rd95, %rd96;
	st.u32 	[%rd97], %r56;
	membar.gl;
	mov.pred 	%p21, 0;
	bra.uni 	$L__BB0_14;
$L__BB0_7:
	setp.ge.s32 	%p9, %r5, %r2;
	@%p9 bra 	$L__BB0_13;
	ld.global.u64 	%rd29, [%rd2+32];
	mul.lo.s32 	%r28, %r5, 3;
	mul.wide.s32 	%rd30, %r28, 8;
	add.s64 	%rd31, %rd29, %rd30;
	ld.f64 	%fd13, [%rd31];
	ld.f64 	%fd14, [%rd31+8];
	ld.f64 	%fd15, [%rd31+16];
	mov.f64 	%fd58, %fd68;
	mov.f64 	%fd62, %fd66;
	mov.f64 	%fd63, %fd67;
	mov.f64 	%fd64, %fd65;
$L__BB0_9:
	ld.param.u64 	%rd99, [_Z7add_entP7OcttreeP8Entitiesj_param_0];
	cvta.to.global.u64 	%rd32, %rd99;
	atom.global.add.u32 	%r8, [%rd32], 1;
	ld.global.u64 	%rd33, [%rd32+32];
	mul.lo.s32 	%r29, %r8, 3;
	mul.wide.s32 	%rd34, %r29, 8;
	add.s64 	%rd35, %rd33, %rd34;
	mov.b64 	%rd36, 0;
	st.u64 	[%rd35], %rd36;
	ld.global.u64 	%rd37, [%rd32+32];
	add.s64 	%rd38, %rd37, %rd34;
	st.u64 	[%rd38+8], %rd36;
	ld.global.u64 	%rd39, [%rd32+32];
	add.s64 	%rd40, %rd39, %rd34;
	st.u64 	[%rd40+16], %rd36;
	ld.global.u64 	%rd41, [%rd32+24];
	mul.wide.s32 	%rd42, %r8, 8;
	add.s64 	%rd43, %rd41, %rd42;
	st.u64 	[%rd43], %rd36;
	ld.global.u64 	%rd44, [%rd32+16];
	mul.wide.s32 	%rd45, %r8, 4;
	add.s64 	%rd46, %rd44, %rd45;
	mov.b32 	%r30, 0;
	st.u32 	[%rd46], %r30;
	ld.global.u64 	%rd47, [%rd32+40];
	add.s64 	%rd48, %rd47, %rd45;
	mov.b32 	%r31, -1;
	st.u32 	[%rd48], %r31;
	shl.b32 	%r9, %r8, 3;
	ld.global.u64 	%rd49, [%rd32+48];
	mul.wide.u32 	%rd50, %r9, 4;
	add.s64 	%rd51, %rd49, %rd50;
	st.u32 	[%rd51], %r31;
	ld.global.u64 	%rd52, [%rd32+48];
	add.s64 	%rd53, %rd52, %rd50;
	st.u32 	[%rd53+4], %r31;
	ld.global.u64 	%rd54, [%rd32+48];
	add.s64 	%rd55, %rd54, %rd50;
	st.u32 	[%rd55+8], %r31;
	ld.global.u64 	%rd56, [%rd32+48];
	add.s64 	%rd57, %rd56, %rd50;
	st.u32 	[%rd57+12], %r31;
	ld.global.u64 	%rd58, [%rd32+48];
	add.s64 	%rd59, %rd58, %rd50;
	st.u32 	[%rd59+16], %r31;
	ld.global.u64 	%rd60, [%rd32+48];
	add.s64 	%rd61, %rd60, %rd50;
	st.u32 	[%rd61+20], %r31;
	ld.global.u64 	%rd62, [%rd32+48];
	add.s64 	%rd63, %rd62, %rd50;
	st.u32 	[%rd63+24], %r31;
	ld.global.u64 	%rd64, [%rd32+48];
	add.s64 	%rd65, %rd64, %rd50;
	st.u32 	[%rd65+28], %r31;
	ld.global.u64 	%rd66, [%rd32+40];
	add.s64 	%rd67, %rd66, %rd45;
	st.u32 	[%rd67], %r56;
	ld.global.u64 	%rd68, [%rd32+16];
	add.s64 	%rd69, %rd68, %rd45;
	mov.b32 	%r32, 2;
	st.u32 	[%rd69], %r32;
	mul.f64 	%fd43, %fd58, 0d3FD0000000000000;
	setp.ge.f64 	%p11, %fd4, %fd67;
	setp.ge.f64 	%p12, %fd3, %fd66;
	setp.ge.f64 	%p13, %fd2, %fd64;
	selp.u32 	%r33, 1, 0, %p13;
	selp.b32 	%r34, 4, 0, %p11;
	selp.b32 	%r35, 2, 0, %p12;
	or.b32  	%r36, %r35, %r33;
	or.b32  	%r10, %r36, %r34;
	neg.f64 	%fd44, %fd43;
	selp.f64 	%fd45, %fd43, %fd44, %p13;
	add.f64 	%fd64, %fd64, %fd45;
	selp.f64 	%fd46, %fd43, %fd44, %p12;
	add.f64 	%fd66, %fd66, %fd46;
	selp.f64 	%fd47, %fd43, %fd44, %p11;
	add.f64 	%fd67, %fd67, %fd47;
	mul.f64 	%fd58, %fd58, 0d3FE0000000000000;
	mul.f64 	%fd48, %fd68, 0d3FD0000000000000;
	setp.ge.f64 	%p14, %fd15, %fd63;
	setp.ge.f64 	%p15, %fd14, %fd62;
	setp.ge.f64 	%p16, %fd13, %fd65;
	selp.u32 	%r37, 1, 0, %p16;
	selp.b32 	%r38, 4, 0, %p14;
	selp.b32 	%r39, 2, 0, %p15;
	or.b32  	%r40, %r39, %r38;
	or.b32  	%r11, %r40, %r37;
	neg.f64 	%fd49, %fd48;
	selp.f64 	%fd50, %fd48, %fd49, %p16;
	add.f64 	%fd65, %fd65, %fd50;
	selp.f64 	%fd51, %fd48, %fd49, %p15;
	add.f64 	%fd62, %fd62, %fd51;
	selp.f64 	%fd52, %fd48, %fd49, %p14;
	add.f64 	%fd63, %fd63, %fd52;
	ld.global.u64 	%rd70, [%rd32+48];
	or.b32  	%r12, %r9, %r10;
	mul.wide.s32 	%rd71, %r12, 4;
	add.s64 	%rd72, %rd70, %rd71;
	mov.b32 	%r41, -2;
	st.u32 	[%rd72], %r41;
	setp.eq.s32 	%p17, %r10, %r11;
	@%p17 bra 	$L__BB0_11;
	ld.param.u64 	%rd100, [_Z7add_entP7OcttreeP8Entitiesj_param_0];
	cvta.to.global.u64 	%rd73, %rd100;
	ld.global.u64 	%rd74, [%rd73+48];
	add.s32 	%r42, %r9, %r11;
	mul.wide.s32 	%rd75, %r42, 4;
	add.s64 	%rd76, %rd74, %rd75;
	mov.b32 	%r43, -2;
	st.u32 	[%rd76], %r43;
$L__BB0_11:
	ld.param.u64 	%rd101, [_Z7add_entP7OcttreeP8Entitiesj_param_0];
	cvta.to.global.u64 	%rd4, %rd101;
	ld.global.u64 	%rd77, [%rd4+48];
	mul.wide.s32 	%rd78, %r54, 4;
	add.s64 	%rd79, %rd77, %rd78;
	st.u32 	[%rd79], %r8;
	membar.gl;
	mul.f64 	%fd68, %fd68, 0d3FE0000000000000;
	mov.u32 	%r54, %r12;
	mov.u32 	%r56, %r8;
	@%p17 bra 	$L__BB0_9;
	mov.u32 	%r44, %ctaid.x;
	mov.u32 	%r45, %ntid.x;
	mov.u32 	%r46, %tid.x;
	mad.lo.s32 	%r47, %r44, %r45, %r46;
	ld.global.u64 	%rd80, [%rd4+40];
	mul.wide.s32 	%rd81, %r5, 4;
	add.s64 	%rd82, %rd80, %rd81;
	st.u32 	[%rd82], %r8;
	ld.global.u64 	%rd83, [%rd4+40];
	mul.wide.s32 	%rd84, %r47, 4;
	add.s64 	%rd85, %rd83, %rd84;
	st.u32 	[%rd85], %r8;
	ld.global.u64 	%rd86, [%rd4+48];
	add.s64 	%rd88, %rd86, %rd71;
	st.u32 	[%rd88], %r47;
	ld.global.u64 	%rd89, [%rd4+48];
	add.s32 	%r48, %r9, %r11;
	mul.wide.s32 	%rd90, %r48, 4;
	add.s64 	%rd91, %rd89, %rd90;
	st.u32 	[%rd91], %r5;
	membar.gl;
	mov.pred 	%p21, 0;
	mov.f64 	%fd65, %fd64;
	mov.f64 	%fd68, %fd58;
	mov.u32 	%r56, %r8;
	bra.uni 	$L__BB0_14;
$L__BB0_13:
	ld.global.u64 	%rd26, [%rd2+48];
	add.s64 	%rd28, %rd26, %rd22;
	st.u32 	[%rd28], %r5;
	membar.gl;
	mov.pred 	%p21, -1;
	mov.u32 	%r56, %r5;
$L__BB0_14:
	@%p21 bra 	$L__BB0_2;
$L__BB0_15:
	ret;

}
	// .globl	_Z16get_bounding_boxPdiS_
.visible .entry _Z16get_bounding_boxPdiS_(
	.param .u64 .ptr .align 1 _Z16get_bounding_boxPdiS__param_0,
	.param .u32 _Z16get_bounding_boxPdiS__param_1,
	.param .u64 .ptr .align 1 _Z16get_bounding_boxPdiS__param_2
)
{
	.reg .pred 	%p<9>;
	.reg .b32 	%r<17>;
	.reg .b64 	%rd<11>;
	.reg .b64 	%fd<14>;

	ld.param.u64 	%rd3, [_Z16get_bounding_boxPdiS__param_0];
	ld.param.u32 	%r9, [_Z16get_bounding_boxPdiS__param_1];
	ld.param.u64 	%rd2, [_Z16get_bounding_boxPdiS__param_2];
	cvta.to.global.u64 	%rd1, %rd3;
	mov.u32 	%r1, %tid.x;
	mov.u32 	%r16, %ntid.x;
	mov.u32 	%r3, %ctaid.x;
	mul.lo.s32 	%r10, %r16, %r3;
	shl.b32 	%r11, %r10, 1;
	add.s32 	%r4, %r11, %r1;
	setp.ge.u32 	%p1, %r4, %r9;
	mov.f64 	%fd13, 0d0000000000000000;
	@%p1 bra 	$L__BB1_3;
	mul.wide.u32 	%rd4, %r4, 8;
	add.s64 	%rd5, %rd1, %rd4;
	ld.global.f64 	%fd6, [%rd5];
	abs.f64 	%fd7, %fd6;
	add.f64 	%fd13, %fd7, %fd7;
	add.s32 	%r5, %r4, %r16;
	setp.ge.u32 	%p2, %r5, %r9;
	@%p2 bra 	$L__BB1_3;
	mul.wide.u32 	%rd6, %r5, 8;
	add.s64 	%rd7, %rd1, %rd6;
	ld.global.f64 	%fd8, [%rd7];
	abs.f64 	%fd9, %fd8;
	add.f64 	%fd10, %fd9, %fd9;
	setp.gt.f64 	%p3, %fd13, %fd10;
	selp.f64 	%fd13, %fd13, %fd10, %p3;
$L__BB1_3:
	shl.b32 	%r12, %r1, 3;
	mov.u32 	%r13, sdata;
	add.s32 	%r6, %r13, %r12;
	st.shared.f64 	[%r6], %fd13;
	bar.sync 	0;
	setp.lt.u32 	%p4, %r16, 2;
	@%p4 bra 	$L__BB1_8;
$L__BB1_4:
	mov.u32 	%r7, %r16;
	shr.u32 	%r16, %r7, 1;
	setp.ge.u32 	%p5, %r1, %r16;
	@%p5 bra 	$L__BB1_7;
	shl.b32 	%r14, %r16, 3;
	add.s32 	%r15, %r6, %r14;
	ld.shared.f64 	%fd4, [%r15];
	ld.shared.f64 	%fd11, [%r6];
	setp.leu.f64 	%p6, %fd4, %fd11;
	@%p6 bra 	$L__BB1_7;
	st.shared.f64 	[%r6], %fd4;
$L__BB1_7:
	bar.sync 	0;
	setp.gt.u32 	%p7, %r7, 3;
	@%p7 bra 	$L__BB1_4;
$L__BB1_8:
	setp.ne.s32 	%p8, %r1, 0;
	@%p8 bra 	$L__BB1_10;
	ld.shared.f64 	%fd12, [sdata];
	cvta.to.global.u64 	%rd8, %rd2;
	mul.wide.u32 	%rd9, %r3, 8;
	add.s64 	%rd10, %rd8, %rd9;
	st.global.f64 	[%rd10], %fd12;
$L__BB1_10:
	ret;

}
	// .globl	_Z14center_of_massP7Octtree
.visible .entry _Z14center_of_massP7Octtree(
	.param .u64 .ptr .align 1 _Z14center_of_massP7Octtree_param_0
)
{
	.local .align 16 .b8 	__local_depot2[32];
	.reg .b64 	%SP;
	.reg .b64 	%SPL;
	.reg .pred 	%p<35>;
	.reg .b32 	%r<149>;
	.reg .b64 	%rd<211>;
	.reg .b64 	%fd<353>;

	mov.u64 	%SPL, __local_depot2;
	ld.param.u64 	%rd16, [_Z14center_of_massP7Octtree_param_0];
	cvta.to.global.u64 	%rd1, %rd16;
	add.u64 	%rd2, %SPL, 0;
	mov.u32 	%r68, %ntid.x;
	mov.u32 	%r69, %ctaid.x;
	mov.u32 	%r70, %tid.x;
	mad.lo.s32 	%r71, %r68, %r69, %r70;
	ld.global.v2.u32 	{%r72, %r73}, [%rd1];
	not.b32 	%r74, %r71;
	add.s32 	%r120, %r72, %r74;
	setp.lt.s32 	%p1, %r120, %r73;
	@%p1 bra 	$L__BB2_66;
$L__BB2_1:
	shl.b32 	%r77, %r120, 3;
	ld.global.u64 	%rd18, [%rd1+48];
	cvta.to.global.u64 	%rd3, %rd18;
	cvt.s64.s32 	%rd4, %r77;
	mul.wide.s32 	%rd19, %r77, 4;
	add.s64 	%rd5, %rd3, %rd19;
	ld.global.u32 	%r3, [%rd5];
	setp.eq.s32 	%p2, %r3, -1;
	mov.b32 	%r124, 0;
	mov.b32 	%r123, 1;
	mov.f64 	%fd290, 0d0000000000000000;
	mov.f64 	%fd291, %fd290;
	mov.f64 	%fd292, %fd290;
	mov.f64 	%fd289, %fd290;
	@%p2 bra 	$L__BB2_5;
	ld.global.u64 	%rd20, [%rd1+24];
	cvta.to.global.u64 	%rd21, %rd20;
	mul.wide.s32 	%rd22, %r3, 8;
	add.s64 	%rd23, %rd21, %rd22;
	ld.global.f64 	%fd289, [%rd23];
	setp.neu.f64 	%p3, %fd289, 0d0000000000000000;
	@%p3 bra 	$L__BB2_4;
	st.local.u32 	[%rd2], %r3;
	mov.b32 	%r124, 1;
	mov.b32 	%r123, 0;
	mov.f64 	%fd291, %fd290;
	mov.f64 	%fd292, %fd290;
	mov.f64 	%fd289, %fd290;
	bra.uni 	$L__BB2_5;
$L__BB2_4:
	ld.global.u64 	%rd24, [%rd1+32];
	cvta.to.global.u64 	%rd25, %rd24;
	mul.lo.s32 	%r79, %r3, 3;
	mul.wide.s32 	%rd26, %r79, 8;
	add.s64 	%rd27, %rd25, %rd26;
	ld.global.f64 	%fd123, [%rd27];
	mul.f64 	%fd124, %fd123, %fd289;
	div.rn.f64 	%fd125, %fd124, %fd289;
	mov.f64 	%fd126, 0d0000000000000000;
	div.rn.f64 	%fd127, %fd126, %fd289;
	add.f64 	%fd292, %fd127, %fd125;
	ld.global.f64 	%fd128, [%rd27+8];
	mul.f64 	%fd129, %fd128, %fd289;
	div.rn.f64 	%fd130, %fd129, %fd289;
	add.f64 	%fd291, %fd127, %fd130;
	ld.global.f64 	%fd131, [%rd27+16];
	mul.f64 	%fd132, %fd131, %fd289;
	div.rn.f64 	%fd133, %fd132, %fd289;
	add.f64 	%fd290, %fd127, %fd133;
	mov.b32 	%r123, 0;
	mov.u32 	%r124, %r123;
$L__BB2_5:
	ld.global.u32 	%r6, [%rd5+4];
	setp.eq.s32 	%p4, %r6, -1;
	@%p4 bra 	$L__BB2_9;
	cvt.u64.u32 	%rd28, %r123;
	sub.s64 	%rd29, %rd4, %rd28;
	shl.b64 	%rd30, %rd29, 2;
	add.s64 	%rd31, %rd3, %rd30;
	st.global.u32 	[%rd31+4], %r6;
	ld.global.u64 	%rd32, [%rd1+24];
	cvta.to.global.u64 	%rd33, %rd32;
	mul.wide.s32 	%rd34, %r6, 8;
	add.s64 	%rd35, %rd33, %rd34;
	ld.global.f64 	%fd9, [%rd35];
	setp.eq.f64 	%p5, %fd9, 0d0000000000000000;
	@%p5 bra 	$L__BB2_8;
	add.f64 	%fd293, %fd289, %fd9;
	ld.global.u64 	%rd36, [%rd1+32];
	cvta.to.global.u64 	%rd37, %rd36;
	mul.lo.s32 	%r82, %r6, 3;
	mul.wide.s32 	%rd38, %r82, 8;
	add.s64 	%rd39, %rd37, %rd38;
	ld.global.f64 	%fd135, [%rd39];
	mul.f64 	%fd136, %fd135, %fd9;
	div.rn.f64 	%fd137, %fd136, %fd293;
	mul.f64 	%fd138, %fd292, %fd289;
	div.rn.f64 	%fd139, %fd138, %fd293;
	add.f64 	%fd292, %fd139, %fd137;
	ld.global.f64 	%fd140, [%rd39+8];
	mul.f64 	%fd141, %fd140, %fd9;
	div.rn.f64 	%fd142, %fd141, %fd293;
	mul.f64 	%fd143, %fd291, %fd289;
	div.rn.f64 	%fd144, %fd143, %fd293;
	add.f64 	%fd291, %fd144, %fd142;
	ld.global.f64 	%fd145, [%rd39+16];
	mul.f64 	%fd146, %fd145, %fd9;
	div.rn.f64 	%fd147, %fd146, %fd293;
	mul.f64 	%fd148, %fd290, %fd289;
	div.rn.f64 	%fd149, %fd148, %fd293;
	add.f64 	%fd290, %fd149, %fd147;
	bra.uni 	$L__BB2_10;
$L__BB2_8:
	mul.wide.u32 	%rd40, %r124, 4;
	add.s64 	%rd41, %rd2, %rd40;
	st.local.u32 	[%rd41], %r6;
	add.s32 	%r124, %r124, 1;
	mov.f64 	%fd293, %fd289;
	bra.uni 	$L__BB2_10;
$L__BB2_9:
	add.s32 	%r123, %r123, 1;
	mov.f64 	%fd293, %fd289;
$L__BB2_10:
	ld.global.u64 	%rd42, [%rd1+48];
	cvta.to.global.u64 	%rd6, %rd42;
	shl.b64 	%rd43, %rd4, 2;
	add.s64 	%rd44, %rd6, %rd43;
	ld.global.u32 	%r11, [%rd44+8];
	setp.eq.s32 	%p6, %r11, -1;
	@%p6 bra 	$L__BB2_14;
	cvt.u64.u32 	%rd45, %r123;
	sub.s64 	%rd46, %rd4, %rd45;
	shl.b64 	%rd47, %rd46, 2;
	add.s64 	%rd48, %rd6, %rd47;
	st.global.u32 	[%rd48+8], %r11;
	ld.global.u64 	%rd49, [%rd1+24];
	cvta.to.global.u64 	%rd50, %rd49;
	mul.wide.s32 	%rd51, %r11, 8;
	add.s64 	%rd52, %rd50, %rd51;
	ld.global.f64 	%fd18, [%rd52];
	setp.eq.f64 	%p7, %fd18, 0d0000000000000000;
	@%p7 bra 	$L__BB2_13;
	add.f64 	%fd297, %fd293, %fd18;
	ld.global.u64 	%rd53, [%rd1+32];
	cvta.to.global.u64 	%rd54, %rd53;
	mul.lo.s32 	%r83, %r11, 3;
	mul.wide.s32 	%rd55, %r83, 8;
	add.s64 	%rd56, %rd54, %rd55;
	ld.global.f64 	%fd150, [%rd56];
	mul.f64 	%fd151, %fd150, %fd18;
	div.rn.f64 	%fd152, %fd151, %fd297;
	mul.f64 	%fd153, %fd292, %fd293;
	div.rn.f64 	%fd154, %fd153, %fd297;
	add.f64 	%fd292, %fd154, %fd152;
	ld.global.f64 	%fd155, [%rd56+8];
	mul.f64 	%fd156, %fd155, %fd18;
	div.rn.f64 	%fd157, %fd156, %fd297;
	mul.f64 	%fd158, %fd291, %fd293;
	div.rn.f64 	%fd159, %fd158, %fd297;
	add.f64 	%fd291, %fd159, %fd157;
	ld.global.f64 	%fd160, [%rd56+16];
	mul.f64 	%fd161, %fd160, %fd18;
	div.rn.f64 	%fd162, %fd161, %fd297;
	mul.f64 	%fd163, %fd290, %fd293;
	div.rn.f64 	%fd164, %fd163, %fd297;
	add.f64 	%fd290, %fd164, %fd162;
	bra.uni 	$L__BB2_15;
$L__BB2_13:
	mul.wide.u32 	%rd57, %r124, 4;
	add.s64 	%rd58, %rd2, %rd57;
	st.local.u32 	[%rd58], %r11;
	add.s32 	%r124, %r124, 1;
	mov.f64 	%fd297, %fd293;
	bra.uni 	$L__BB2_15;
$L__BB2_14:
	add.s32 	%r123, %r123, 1;
	mov.f64 	%fd297, %fd293;
$L__BB2_15:
	ld.global.u64 	%rd59, [%rd1+48];
	cvta.to.global.u64 	%rd7, %rd59;
	add.s64 	%rd61, %rd7, %rd43;
	ld.global.u32 	%r16, [%rd61+12];
	setp.eq.s32 	%p8, %r16, -1;
	@%p8 bra 	$L__BB2_19;
	cvt.u64.u32 	%rd62, %r123;
	sub.s64 	%rd63, %rd4, %rd62;
	shl.b64 	%rd64, %rd63, 2;
	add.s64 	%rd65, %rd7, %rd64;
	st.global.u32 	[%rd65+12], %r16;
	ld.global.u64 	%rd66, [%rd1+24];
	cvta.to.global.u64 	%rd67, %rd66;
	mul.wide.s32 	%rd68, %r16, 8;
	add.s64 	%rd69, %rd67, %rd68;
	ld.global.f64 	%fd27, [%rd69];
	setp.eq.f64 	%p9, %fd27, 0d0000000000000000;
	@%p9 bra 	$L__BB2_18;
	add.f64 	%fd301, %fd297, %fd27;
	ld.global.u64 	%rd70, [%rd1+32];
	cvta.to.global.u64 	%rd71, %rd70;
	mul.lo.s32 	%r84, %r16, 3;
	mul.wide.s32 	%rd72, %r84, 8;
	add.s64 	%rd73, %rd71, %rd72;
	ld.global.f64 	%fd165, [%rd73];
	mul.f64 	%fd166, %fd165, %fd27;
	div.rn.f64 	%fd167, %fd166, %fd301;
	mul.f64 	%fd168, %fd292, %fd297;
	div.rn.f64 	%fd169, %fd168, %fd301;
	add.f64 	%fd292, %fd169, %fd167;
	ld.global.f64 	%fd170, [%rd73+8];
	mul.f64 	%fd171, %fd170, %fd27;
	div.rn.f64 	%fd172, %fd171, %fd301;
	mul.f64 	%fd173, %fd291, %fd297;
	div.rn.f64 	%fd174, %fd173, %fd301;
	add.f64 	%fd291, %fd174, %fd172;
	ld.global.f64 	%fd175, [%rd73+16];
	mul.f64 	%fd176, %fd175, %fd27;
	div.rn.f64 	%fd177, %fd176, %fd301;
	mul.f64 	%fd178, %fd290, %fd297;
	div.rn.f64 	%fd179, %fd178, %fd301;
	add.f64 	%fd290, %fd179, %fd177;
	bra.uni 	$L__BB2_20;
$L__BB2_18:
	mul.wide.u32 	%rd74, %r124, 4;
	add.s64 	%rd75, %rd2, %rd74;
	st.local.u32 	[%rd75], %r16;
	add.s32 	%r124, %r124, 1;
	mov.f64 	%fd301, %fd297;
	bra.uni 	$L__BB2_20;
$L__BB2_19:
	add.s32 	%r123, %r123, 1;
	mov.f64 	%fd301, %fd297;
$L__BB2_20:
	ld.global.u64 	%rd76, [%rd1+48];
	cvta.to.global.u64 	%rd8, %rd76;
	add.s64 	%rd78, %rd8, %rd43;
	ld.global.u32 	%r21, [%rd78+16];
	setp.eq.s32 	%p10, %r21, -1;
	@%p10 bra 	$L__BB2_24;
	cvt.u64.u32 	%rd79, %r123;
	sub.s64 	%rd80, %rd4, %rd79;
	shl.b64 	%rd81, %rd80, 2;
	add.s64 	%rd82, %rd8, %rd81;
	st.global.u32 	[%rd82+16], %r21;
	ld.global.u64 	%rd83, [%rd1+24];
	cvta.to.global.u64 	%rd84, %rd83;
	mul.wide.s32 	%rd85, %r21, 8;
	add.s64 	%rd86, %rd84, %rd85;
	ld.global.f64 	%fd36, [%rd86];
	setp.eq.f64 	%p11, %fd36, 0d0000000000000000;
	@%p11 bra 	$L__BB2_23;
	add.f64 	%fd305, %fd301, %fd36;
	ld.global.u64 	%rd87, [%rd1+32];
	cvta.to.global.u64 	%rd88, %rd87;
	mul.lo.s32 	%r85, %r21, 3;
	mul.wide.s32 	%rd89, %r85, 8;
	add.s64 	%rd90, %rd88, %rd89;
	ld.global.f64 	%fd180, [%rd90];
	mul.f64 	%fd181, %fd180, %fd36;
	div.rn.f64 	%fd182, %fd181, %fd305;
	mul.f64 	%fd183, %fd292, %fd301;
	div.rn.f64 	%fd184, %fd183, %fd305;
	add.f64 	%fd292, %fd184, %fd182;
	ld.global.f64 	%fd185, [%rd90+8];
	mul.f64 	%fd186, %fd185, %fd36;
	div.rn.f64 	%fd187, %fd186, %fd305;
	mul.f64 	%fd188, %fd291, %fd301;
	div.rn.f64 	%fd189, %fd188, %fd305;
	add.f64 	%fd291, %fd189, %fd187;
	ld.global.f64 	%fd190, [%rd90+16];
	mul.f64 	%fd191, %fd190, %fd36;
	div.rn.f64 	%fd192, %fd191, %fd305;
	mul.f64 	%fd193, %fd290, %fd301;
	div.rn.f64 	%fd194, %fd193, %fd305;
	add.f64 	%fd290, %fd194, %fd192;
	bra.uni 	$L__BB2_25;
$L__BB2_23:
	mul.wide.u32 	%rd91, %r124, 4;
	add.s64 	%rd92, %rd2, %rd91;
	st.local.u32 	[%rd92], %r21;
	add.s32 	%r124, %r124, 1;
	mov.f64 	%fd305, %fd301;
	bra.uni 	$L__BB2_25;
$L__BB2_24:
	add.s32 	%r123, %r123, 1;
	mov.f64 	%fd305, %fd301;
$L__BB2_25:
	ld.global.u64 	%rd93, [%rd1+48];
	cvta.to.global.u64 	%rd9, %rd93;
	add.s64 	%rd95, %rd9, %rd43;
	ld.global.u32 	%r26, [%rd95+20];
	setp.eq.s32 	%p12, %r26, -1;
	@%p12 bra 	$L__BB2_29;
	cvt.u64.u32 	%rd96, %r123;
	sub.s64 	%rd97, %rd4, %rd96;
	shl.b64 	%rd98, %rd97, 2;
	add.s64 	%rd99, %rd9, %rd98;
	st.global.u32 	[%rd99+20], %r26;
	ld.global.u64 	%rd100, [%rd1+24];
	cvta.to.global.u64 	%rd101, %rd100;
	mul.wide.s32 	%rd102, %r26, 8;
	add.s64 	%rd103, %rd101, %rd102;
	ld.global.f64 	%fd45, [%rd103];
	setp.eq.f64 	%p13, %fd45, 0d0000000000000000;
	@%p13 bra 	$L__BB2_28;
	add.f64 	%fd309, %fd305, %fd45;
	ld.global.u64 	%rd104, [%rd1+32];
	cvta.to.global.u64 	%rd105, %rd104;
	mul.lo.s32 	%r86, %r26, 3;
	mul.wide.s32 	%rd106, %r86, 8;
	add.s64 	%rd107, %rd105, %rd106;
	ld.global.f64 	%fd195, [%rd107];
	mul.f64 	%fd196, %fd195, %fd45;
	div.rn.f64 	%fd197, %fd196, %fd309;
	mul.f64 	%fd198, %fd292, %fd305;
	div.rn.f64 	%fd199, %fd198, %fd309;
	add.f64 	%fd292, %fd199, %fd197;
	ld.global.f64 	%fd200, [%rd107+8];
	mul.f64 	%fd201, %fd200, %fd45;
	div.rn.f64 	%fd202, %fd201, %fd309;
	mul.f64 	%fd203, %fd291, %fd305;
	div.rn.f64 	%fd204, %fd203, %fd309;
	add.f64 	%fd291, %fd204, %fd202;
	ld.global.f64 	%fd205, [%rd107+16];
	mul.f64 	%fd206, %fd205, %fd45;
	div.rn.f64 	%fd207, %fd206, %fd309;
	mul.f64 	%fd208, %fd290, %fd305;
	div.rn.f64 	%fd209, %fd208, %fd309;
	add.f64 	%fd290, %fd209, %fd207;
	bra.uni 	$L__BB2_30;
$L__BB2_28:
	mul.wide.u32 	%rd108, %r124, 4;
	add.s64 	%rd109, %rd2, %rd108;
	st.local.u32 	[%rd109], %r26;
	add.s32 	%r124, %r124, 1;
	mov.f64 	%fd309, %fd305;
	bra.uni 	$L__BB2_30;
$L__BB2_29:
	add.s32 	%r123, %r123, 1;
	mov.f64 	%fd309, %fd305;
$L__BB2_30:
	ld.global.u64 	%rd110, [%rd1+48];
	cvta.to.global.u64 	%rd10, %rd110;
	add.s64 	%rd112, %rd10, %rd43;
	ld.global.u32 	%r31, [%rd112+24];
	setp.eq.s32 	%p14, %r31, -1;
	@%p14 bra 	$L__BB2_34;
	cvt.u64.u32 	%rd113, %r123;
	sub.s64 	%rd114, %rd4, %rd113;
	shl.b64 	%rd115, %rd114, 2;
	add.s64 	%rd116, %rd10, %rd115;
	st.global.u32 	[%rd116+24], %r31;
	ld.global.u64 	%rd117, [%rd1+24];
	cvta.to.global.u64 	%rd118, %rd117;
	mul.wide.s32 	%rd119, %r31, 8;
	add.s64 	%rd120, %rd118, %rd119;
	ld.global.f64 	%fd54, [%rd120];
	setp.eq.f64 	%p15, %fd54, 0d0000000000000000;
	@%p15 bra 	$L__BB2_33;
	add.f64 	%fd313, %fd309, %fd54;
	ld.global.u64 	%rd121, [%rd1+32];
	cvta.to.global.u64 	%rd122, %rd121;
	mul.lo.s32 	%r87, %r31, 3;
	mul.wide.s32 	%rd123, %r87, 8;
	add.s64 	%rd124, %rd122, %rd123;
	ld.global.f64 	%fd210, [%rd124];
	mul.f64 	%fd211, %fd210, %fd54;
	div.rn.f64 	%fd212, %fd211, %fd313;
	mul.f64 	%fd213, %fd292, %fd309;
	div.rn.f64 	%fd214, %fd213, %fd313;
	add.f64 	%fd292, %fd214, %fd212;
	ld.global.f64 	%fd215, [%rd124+8];
	mul.f64 	%fd216, %fd215, %fd54;
	div.rn.f64 	%fd217, %fd216, %fd313;
	mul.f64 	%fd218, %fd291, %fd309;
	div.rn.f64 	%fd219, %fd218, %fd313;
	add.f64 	%fd291, %fd219, %fd217;
	ld.global.f64 	%fd220, [%rd124+16];
	mul.f64 	%fd221, %fd220, %fd54;
	div.rn.f64 	%fd222, %fd221, %fd313;
	mul.f64 	%fd223, %fd290, %fd309;
	div.rn.f64 	%fd224, %fd223, %fd313;
	add.f64 	%fd290, %fd224, %fd222;
	bra.uni 	$L__BB2_35;
$L__BB2_33:
	mul.wide.u32 	%rd125, %r124, 4;
	add.s64 	%rd126, %rd2, %rd125;
	st.local.u32 	[%rd126], %r31;
	add.s32 	%r124, %r124, 1;
	mov.f64 	%fd313, %fd309;
	bra.uni 	$L__BB2_35;
$L__BB2_34:
	add.s32 	%r123, %r123, 1;
	mov.f64 	%fd313, %fd309;
$L__BB2_35:
	ld.global.u64 	%rd127, [%rd1+48];
	cvta.to.global.u64 	%rd11, %rd127;
	add.s64 	%rd129, %rd11, %rd43;
	ld.global.u32 	%r36, [%rd129+28];
	setp.eq.s32 	%p16, %r36, -1;
	@%p16 bra 	$L__BB2_39;
	cvt.u64.u32 	%rd130, %r123;
	sub.s64 	%rd131, %rd4, %rd130;
	shl.b64 	%rd132, %rd131, 2;
	add.s64 	%rd133, %rd11, %rd132;
	st.global.u32 	[%rd133+28], %r36;
	ld.global.u64 	%rd134, [%rd1+24];
	cvta.to.global.u64 	%rd135, %rd134;
	mul.wide.s32 	%rd136, %r36, 8;
	add.s64 	%rd137, %rd135, %rd136;
	ld.global.f64 	%fd63, [%rd137];
	setp.eq.f64 	%p17, %fd63, 0d0000000000000000;
	@%p17 bra 	$L__BB2_38;
	add.f64 	%fd324, %fd313, %fd63;
	ld.global.u64 	%rd138, [%rd1+32];
	cvta.to.global.u64 	%rd139, %rd138;
	mul.lo.s32 	%r88, %r36, 3;
	mul.wide.s32 	%rd140, %r88, 8;
	add.s64 	%rd141, %rd139, %rd140;
	ld.global.f64 	%fd225, [%rd141];
	mul.f64 	%fd226, %fd225, %fd63;
	div.rn.f64 	%fd227, %fd226, %fd324;
	mul.f64 	%fd228, %fd292, %fd313;
	div.rn.f64 	%fd229, %fd228, %fd324;
	add.f64 	%fd292, %fd229, %fd227;
	ld.global.f64 	%fd230, [%rd141+8];
	mul.f64 	%fd231, %fd230, %fd63;
	div.rn.f64 	%fd232, %fd231, %fd324;
	mul.f64 	%fd233, %fd291, %fd313;
	div.rn.f64 	%fd234, %fd233, %fd324;
	add.f64 	%fd291, %fd234, %fd232;
	ld.global.f64 	%fd235, [%rd141+16];
	mul.f64 	%fd236, %fd235, %fd63;
	div.rn.f64 	%fd237, %fd236, %fd324;
	mul.f64 	%fd238, %fd290, %fd313;
	div.rn.f64 	%fd239, %fd238, %fd324;
	add.f64 	%fd290, %fd239, %fd237;
	bra.uni 	$L__BB2_40;
$L__BB2_38:
	mul.wide.u32 	%rd142, %r124, 4;
	add.s64 	%rd143, %rd2, %rd142;
	st.local.u32 	[%rd143], %r36;
	add.s32 	%r124, %r124, 1;
	mov.f64 	%fd324, %fd313;
	bra.uni 	$L__BB2_40;
$L__BB2_39:
	add.s32 	%r123, %r123, 1;
	mov.f64 	%fd324, %fd313;
$L__BB2_40:
	setp.eq.s32 	%p18, %r123, 0;
	mov.f64 	%fd323, %fd324;
	@%p18 bra 	$L__BB2_48;
	and.b32  	%r41, %r123, 3;
	setp.eq.s32 	%p19, %r41, 0;
	mov.b32 	%r137, 8;
	@%p19 bra 	$L__BB2_45;
	ld.global.u64 	%rd144, [%rd1+48];
	cvta.to.global.u64 	%rd145, %rd144;
	cvt.u64.u32 	%rd146, %r123;
	sub.s64 	%rd12, %rd4, %rd146;
	shl.b64 	%rd147, %rd12, 2;
	add.s64 	%rd148, %rd145, %rd147;
	mov.b32 	%r91, -1;
	st.global.u32 	[%rd148+32], %r91;
	setp.eq.s32 	%p20, %r41, 1;
	mov.b32 	%r137, 9;
	@%p20 bra 	$L__BB2_45;
	ld.global.u64 	%rd149, [%rd1+48];
	cvta.to.global.u64 	%rd150, %rd149;
	add.s64 	%rd152, %rd150, %rd147;
	mov.b32 	%r93, -1;
	st.global.u32 	[%rd152+36], %r93;
	setp.eq.s32 	%p21, %r41, 2;
	mov.b32 	%r137, 10;
	@%p21 bra 	$L__BB2_45;
	ld.global.u64 	%rd153, [%rd1+48];
	cvta.to.global.u64 	%rd154, %rd153;
	add.s64 	%rd156, %rd154, %rd147;
	mov.b32 	%r95, -1;
	st.global.u32 	[%rd156+40], %r95;
	mov.b32 	%r137, 11;
$L__BB2_45:
	setp.lt.u32 	%p22, %r123, 4;
	mov.f64 	%fd323, %fd324;
	@%p22 bra 	$L__BB2_48;
	cvt.u32.u64 	%r96, %rd4;
	add.s32 	%r97, %r137, 3;
	sub.s32 	%r139, %r97, %r123;
	add.s32 	%r98, %r97, %r96;
	sub.s32 	%r138, %r98, %r123;
$L__BB2_47:
	ld.global.u64 	%rd157, [%rd1+48];
	cvta.to.global.u64 	%rd158, %rd157;
	add.s32 	%r99, %r138, -2;
	add.s32 	%r100, %r138, -3;
	mul.wide.s32 	%rd159, %r100, 4;
	add.s64 	%rd160, %rd158, %rd159;
	mov.b32 	%r101, -1;
	st.global.u32 	[%rd160], %r101;
	ld.global.u64 	%rd161, [%rd1+48];
	cvta.to.global.u64 	%rd162, %rd161;
	mul.wide.s32 	%rd163, %r99, 4;
	add.s64 	%rd164, %rd162, %rd163;
	st.global.u32 	[%rd164], %r101;
	ld.global.u64 	%rd165, [%rd1+48];
	cvta.to.global.u64 	%rd166, %rd165;
	add.s32 	%r102, %r138, -1;
	mul.wide.s32 	%rd167, %r102, 4;
	add.s64 	%rd168, %rd166, %rd167;
	st.global.u32 	[%rd168], %r101;
	ld.global.u64 	%rd169, [%rd1+48];
	cvta.to.global.u64 	%rd170, %rd169;
	mul.wide.s32 	%rd171, %r138, 4;
	add.s64 	%rd172, %rd170, %rd171;
	st.global.u32 	[%rd172], %r101;
	add.s32 	%r139, %r139, 4;
	add.s32 	%r138, %r138, 4;
	setp.eq.s32 	%p23, %r139, 11;
	mov.f64 	%fd323, %fd324;
	@%p23 bra 	$L__BB2_48;
	bra.uni 	$L__BB2_47;
$L__BB2_48:
	setp.eq.s32 	%p24, %r124, 0;
	mov.b32 	%r142, 0;
	@%p24 bra 	$L__BB2_62;
	ld.global.u64 	%rd173, [%rd1+24];
	cvta.to.global.u64 	%rd13, %rd173;
	setp.eq.s32 	%p25, %r124, 1;
	mov.b32 	%r146, 0;
	mov.u32 	%r142, %r146;
	@%p25 bra 	$L__BB2_58;
	and.b32  	%r146, %r124, 2147483646;
	mov.b32 	%r141, 0;
	mov.u32 	%r142, %r141;
$L__BB2_51:
	cvt.u64.u32 	%rd14, %r141;
	mul.wide.u32 	%rd174, %r141, 4;
	add.s64 	%rd15, %rd2, %rd174;
	ld.local.u32 	%r53, [%rd15];
	mul.wide.s32 	%rd175, %r53, 8;
	add.s64 	%rd176, %rd13, %rd175;
	ld.global.f64 	%fd82, [%rd176];
	setp.leu.f64 	%p26, %fd82, 0d0000000000000000;
	@%p26 bra 	$L__BB2_53;
	add.f64 	%fd324, %fd324, %fd82;
	ld.global.u64 	%rd179, [%rd1+32];
	cvta.to.global.u64 	%rd180, %rd179;
	mul.lo.s32 	%r109, %r53, 3;
	mul.wide.s32 	%rd181, %r109, 8;
	add.s64 	%rd182, %rd180, %rd181;
	ld.global.f64 	%fd241, [%rd182];
	mul.f64 	%fd242, %fd241, %fd82;
	div.rn.f64 	%fd243, %fd242, %fd324;
	mul.f64 	%fd244, %fd292, %fd323;
	div.rn.f64 	%fd245, %fd244, %fd324;
	add.f64 	%fd292, %fd245, %fd243;
	ld.global.f64 	%fd246, [%rd182+8];
	mul.f64 	%fd247, %fd246, %fd82;
	div.rn.f64 	%fd248, %fd247, %fd324;
	mul.f64 	%fd249, %fd291, %fd323;
	div.rn.f64 	%fd250, %fd249, %fd324;
	add.f64 	%fd291, %fd250, %fd248;
	ld.global.f64 	%fd251, [%rd182+16];
	mul.f64 	%fd252, %fd251, %fd82;
	div.rn.f64 	%fd253, %fd252, %fd324;
	mul.f64 	%fd254, %fd290, %fd323;
	div.rn.f64 	%fd255, %fd254, %fd324;
	add.f64 	%fd290, %fd255, %fd253;
	add.s32 	%r142, %r142, 1;
	mov.f64 	%fd323, %fd324;
	bra.uni 	$L__BB2_54;
$L__BB2_53:
	cvt.u32.u64 	%r107, %rd14;
	sub.s32 	%r108, %r107, %r142;
	mul.wide.s32 	%rd177, %r108, 4;
	add.s64 	%rd178, %rd2, %rd177;
	st.local.u32 	[%rd178], %r53;
$L__BB2_54:
	ld.local.u32 	%r56, [%rd15+4];
	mul.wide.s32 	%rd183, %r56, 8;
	add.s64 	%rd184, %rd13, %rd183;
	ld.global.f64 	%fd92, [%rd184];
	setp.gt.f64 	%p27, %fd92, 0d0000000000000000;
	@%p27 bra 	$L__BB2_56;
	cvt.s64.s32 	%rd185, %r142;
	sub.s64 	%rd186, %rd14, %rd185;
	shl.b64 	%rd187, %rd186, 2;
	add.s64 	%rd188, %rd2, %rd187;
	st.local.u32 	[%rd188+4], %r56;
	bra.uni 	$L__BB2_57;
$L__BB2_56:
	add.f64 	%fd324, %fd324, %fd92;
	ld.global.u64 	%rd189, [%rd1+32];
	cvta.to.global.u64 	%rd190, %rd189;
	mul.lo.s32 	%r110, %r56, 3;
	mul.wide.s32 	%rd191, %r110, 8;
	add.s64 	%rd192, %rd190, %rd191;
	ld.global.f64 	%fd256, [%rd192];
	mul.f64 	%fd257, %fd256, %fd92;
	div.rn.f64 	%fd258, %fd257, %fd324;
	mul.f64 	%fd259, %fd292, %fd323;
	div.rn.f64 	%fd260, %fd259, %fd324;
	add.f64 	%fd292, %fd260, %fd258;
	ld.global.f64 	%fd261, [%rd192+8];
	mul.f64 	%fd262, %fd261, %fd92;
	div.rn.f64 	%fd263, %fd262, %fd324;
	mul.f64 	%fd264, %fd291, %fd323;
	div.rn.f64 	%fd265, %fd264, %fd324;
	add.f64 	%fd291, %fd265, %fd263;
	ld.global.f64 	%fd266, [%rd192+16];
	mul.f64 	%fd267, %fd266, %fd92;
	div.rn.f64 	%fd268, %fd267, %fd324;
	mul.f64 	%fd269, %fd290, %fd323;
	div.rn.f64 	%fd270, %fd269, %fd324;
	add.f64 	%fd290, %fd270, %fd268;
	add.s32 	%r142, %r142, 1;
	mov.f64 	%fd323, %fd324;
$L__BB2_57:
	cvt.u32.u64 	%r111, %rd14;
	add.s32 	%r141, %r111, 2;
	setp.ne.s32 	%p28, %r141, %r146;
	@%p28 bra 	$L__BB2_51;
$L__BB2_58:
	and.b32  	%r112, %r124, 1;
	setp.eq.b32 	%p29, %r112, 1;
	not.pred 	%p30, %p29;
	@%p30 bra 	$L__BB2_62;
	mul.wide.u32 	%rd193, %r146, 4;
	add.s64 	%rd194, %rd2, %rd193;
	ld.local.u32 	%r63, [%rd194];
	mul.wide.s32 	%rd195, %r63, 8;
	add.s64 	%rd196, %rd13, %rd195;
	ld.global.f64 	%fd112, [%rd196];
	setp.gt.f64 	%p31, %fd112, 0d0000000000000000;
	@%p31 bra 	$L__BB2_61;
	sub.s32 	%r113, %r146, %r142;
	mul.wide.s32 	%rd197, %r113, 4;
	add.s64 	%rd198, %rd2, %rd197;
	st.local.u32 	[%rd198], %r63;
	bra.uni 	$L__BB2_62;
$L__BB2_61:
	add.f64 	%fd324, %fd324, %fd112;
	ld.global.u64 	%rd199, [%rd1+32];
	cvta.to.global.u64 	%rd200, %rd199;
	mul.lo.s32 	%r114, %r63, 3;
	mul.wide.s32 	%rd201, %r114, 8;
	add.s64 	%rd202, %rd200, %rd201;
	ld.global.f64 	%fd271, [%rd202];
	mul.f64 	%fd272, %fd271, %fd112;
	div.rn.f64 	%fd273, %fd272, %fd324;
	mul.f64 	%fd274, %fd292, %fd323;
	div.rn.f64 	%fd275, %fd274, %fd324;
	add.f64 	%fd292, %fd275, %fd273;
	ld.global.f64 	%fd276, [%rd202+8];
	mul.f64 	%fd277, %fd276, %fd112;
	div.rn.f64 	%fd278, %fd277, %fd324;
	mul.f64 	%fd279, %fd291, %fd323;
	div.rn.f64 	%fd280, %fd279, %fd324;
	add.f64 	%fd291, %fd280, %fd278;
	ld.global.f64 	%fd281, [%rd202+16];
	mul.f64 	%fd282, %fd281, %fd112;
	div.rn.f64 	%fd283, %fd282, %fd324;
	mul.f64 	%fd284, %fd290, %fd323;
	div.rn.f64 	%fd285, %fd284, %fd324;
	add.f64 	%fd290, %fd285, %fd283;
	add.s32 	%r142, %r142, 1;
	mov.f64 	%fd323, %fd324;
$L__BB2_62:
	sub.s32 	%r124, %r124, %r142;
	setp.ne.s32 	%p32, %r124, 0;
	@%p32 bra 	$L__BB2_64;
	ld.global.u64 	%rd203, [%rd1+32];
	cvta.to.global.u64 	%rd204, %rd203;
	mul.lo.s32 	%r115, %r120, 3;
	mul.wide.s32 	%rd205, %r115, 8;
	add.s64 	%rd206, %rd204, %rd205;
	st.global.f64 	[%rd206], %fd292;
	st.global.f64 	[%rd206+8], %fd291;
	st.global.f64 	[%rd206+16], %fd290;
	ld.global.u64 	%rd207, [%rd1+24];
	cvta.to.global.u64 	%rd208, %rd207;
	mul.wide.s32 	%rd209, %r120, 8;
	add.s64 	%rd210, %rd208, %rd209;
	st.global.f64 	[%rd210], %fd323;
	membar.gl;
	bra.uni 	$L__BB2_65;
$L__BB2_64:
	setp.gt.s32 	%p33, %r124, 0;
	@%p33 bra 	$L__BB2_48;
$L__BB2_65:
	mov.u32 	%r116, %nctaid.x;
	mov.u32 	%r117, %ntid.x;
	mul.lo.s32 	%r118, %r116, %r117;
	sub.s32 	%r120, %r120, %r118;
	ld.global.u32 	%r119, [%rd1+4];
	setp.ge.s32 	%p34, %r120, %r119;
	@%p34 bra 	$L__BB2_1;
$L__BB2_66:
	ret;

}
	// .globl	_Z9sort_entsP7OcttreePi
.visible .entry _Z9sort_entsP7OcttreePi(
	.param .u64 .ptr .align 1 _Z9sort_entsP7OcttreePi_param_0,
	.param .u64 .ptr .align 1 _Z9sort_entsP7OcttreePi_param_1
)
{
	.reg .pred 	%p<5>;
	.reg .b32 	%r<29>;
	.reg .b64 	%rd<24>;

	ld.param.u64 	%rd8, [_Z9sort_entsP7OcttreePi_param_0];
	ld.param.u64 	%rd7, [_Z9sort_entsP7OcttreePi_param_1];
	cvta.to.global.u64 	%rd1, %rd8;
	mov.u32 	%r14, %ntid.x;
	mov.u32 	%r15, %ctaid.x;
	mov.u32 	%r16, %tid.x;
	mad.lo.s32 	%r1, %r14, %r15, %r16;
	ld.global.u32 	%r28, [%rd1+4];
	setp.ge.s32 	%p1, %r1, %r28;
	@%p1 bra 	$L__BB3_7;
	ld.global.u64 	%rd23, [%rd1+16];
	cvta.to.global.u64 	%rd9, %rd23;
	mul.wide.s32 	%rd10, %r28, 4;
	add.s64 	%rd11, %rd9, %rd10;
	ld.global.u32 	%r17, [%rd11];
	setp.lt.u32 	%p2, %r17, 2;
	@%p2 bra 	$L__BB3_6;
	mov.b32 	%r25, 0;
$L__BB3_3:
	ld.global.u64 	%rd12, [%rd1+48];
	cvta.to.global.u64 	%rd4, %rd12;
	shl.b32 	%r5, %r28, 3;
	cvta.to.global.u64 	%rd5, %rd23;
	mov.b32 	%r26, 0;
	mov.u32 	%r27, %r26;
$L__BB3_4:
	add.s32 	%r25, %r27, %r25;
	add.s32 	%r20, %r5, %r26;
	mul.wide.s32 	%rd13, %r20, 4;
	add.s64 	%rd14, %rd4, %rd13;
	ld.global.u32 	%r28, [%rd14];
	add.s32 	%r26, %r26, 1;
	mul.wide.s32 	%rd15, %r28, 4;
	add.s64 	%rd16, %rd5, %rd15;
	ld.global.u32 	%r27, [%rd16];
	add.s32 	%r21, %r27, %r25;
	setp.ge.s32 	%p3, %r1, %r21;
	@%p3 bra 	$L__BB3_4;
	bar.warp.sync 	-1;
	ld.global.u64 	%rd23, [%rd1+16];
	cvta.to.global.u64 	%rd17, %rd23;
	add.s64 	%rd19, %rd17, %rd15;
	ld.global.u32 	%r22, [%rd19];
	setp.gt.u32 	%p4, %r22, 1;
	@%p4 bra 	$L__BB3_3;
$L__BB3_6:
	cvta.to.global.u64 	%rd20, %rd7;
	mul.wide.s32 	%rd21, %r1, 4;
	add.s64 	%rd22, %rd20, %rd21;
	st.global.u32 	[%rd22], %r28;
$L__BB3_7:
	ret;

}
	// .globl	_Z20acceleration_w_stackP7OcttreeP8EntitiesiPiPdm
.visible .entry _Z20acceleration_w_stackP7OcttreeP8EntitiesiPiPdm(
	.param .u64 .ptr .align 1 _Z20acceleration_w_stackP7OcttreeP8EntitiesiPiPdm_param_0,
	.param .u64 .ptr .align 1 _Z20acceleration_w_stackP7OcttreeP8EntitiesiPiPdm_param_1,
	.param .u32 _Z20acceleration_w_stackP7OcttreeP8EntitiesiPiPdm_param_2,
	.param .u64 .ptr .align 1 _Z20acceleration_w_stackP7OcttreeP8EntitiesiPiPdm_param_3,
	.param .u64 .ptr .align 1 _Z20acceleration_w_stackP7OcttreeP8EntitiesiPiPdm_param_4,
	.param .u64 _Z20acceleration_w_stackP7OcttreeP8EntitiesiPiPdm_param_5
)
{
	.reg .pred 	%p<32>;
	.reg .b32 	%r<77>;
	.reg .b64 	%rd<44>;
	.reg .b64 	%fd<75>;

	ld.param.u64 	%rd10, [_Z20acceleration_w_stackP7OcttreeP8EntitiesiPiPdm_param_0];
	ld.param.u64 	%rd7, [_Z20acceleration_w_stackP7OcttreeP8EntitiesiPiPdm_param_1];
	ld.param.u64 	%rd8, [_Z20acceleration_w_stackP7OcttreeP8EntitiesiPiPdm_param_3];
	ld.param.u64 	%rd11, [_Z20acceleration_w_stackP7OcttreeP8EntitiesiPiPdm_param_5];
	cvta.to.global.u64 	%rd1, %rd10;
	mov.u32 	%r1, %tid.x;
	mov.u32 	%r24, %ctaid.x;
	mov.u32 	%r25, %ntid.x;
	mad.lo.s32 	%r2, %r24, %r25, %r1;
	and.b32  	%r3, %r1, 31;
	add.s32 	%r26, %r25, -1;
	shr.u32 	%r27, %r26, 5;
	add.s32 	%r28, %r27, 1;
	mul.hi.u64 	%rd12, %rd11, -6148914691236517205;
	shr.u64 	%rd2, %rd12, 5;
	cvt.u64.u32 	%rd3, %r28;
	and.b64  	%rd13, %rd2, 576460748008456192;
	setp.ne.s64 	%p5, %rd13, 0;
	@%p5 bra 	$L__BB4_2;
	cvt.u32.u64 	%r29, %rd3;
	cvt.u32.u64 	%r30, %rd2;
	div.u32 	%r31, %r30, %r29;
	cvt.u64.u32 	%rd43, %r31;
	bra.uni 	$L__BB4_3;
$L__BB4_2:
	div.u64 	%rd43, %rd2, %rd3;
$L__BB4_3:
	ld.param.u32 	%r71, [_Z20acceleration_w_stackP7OcttreeP8EntitiesiPiPdm_param_2];
	cvt.u32.u64 	%r4, %rd43;
	setp.ge.s32 	%p6, %r2, %r71;
	mov.b32 	%r73, 0;
	mov.f64 	%fd61, 0d0000000000000000;
	mov.f64 	%fd62, %fd61;
	mov.f64 	%fd63, %fd61;
	@%p6 bra 	$L__BB4_5;
	cvta.to.global.u64 	%rd14, %rd8;
	cvta.to.global.u64 	%rd15, %rd7;
	mul.wide.s32 	%rd16, %r2, 4;
	add.s64 	%rd17, %rd14, %rd16;
	ld.global.u32 	%r73, [%rd17];
	ld.global.u64 	%rd18, [%rd15];
	mul.lo.s32 	%r33, %r73, 3;
	mul.wide.s32 	%rd19, %r33, 8;
	add.s64 	%rd20, %rd18, %rd19;
	ld.f64 	%fd61, [%rd20];
	ld.f64 	%fd62, [%rd20+8];
	ld.f64 	%fd63, [%rd20+16];
$L__BB4_5:
	shr.u32 	%r34, %r1, 5;
	mul.lo.s32 	%r35, %r34, %r4;
	mov.u32 	%r36, stacks;
	mad.lo.s32 	%r7, %r35, 48, %r36;
	setp.ne.s32 	%p7, %r3, 0;
	@%p7 bra 	$L__BB4_7;
	ld.global.u64 	%rd21, [%rd1+32];
	ld.global.u32 	%r37, [%rd1+4];
	mul.lo.s32 	%r38, %r37, 3;
	mul.wide.s32 	%rd22, %r38, 8;
	add.s64 	%rd23, %rd21, %rd22;
	ld.f64 	%fd33, [%rd23];
	ld.f64 	%fd34, [%rd23+8];
	ld.f64 	%fd35, [%rd23+16];
	ld.global.u64 	%rd24, [%rd1+24];
	mul.wide.s32 	%rd25, %r37, 8;
	add.s64 	%rd26, %rd24, %rd25;
	ld.f64 	%fd36, [%rd26];
	ld.global.f64 	%fd37, [%rd1+8];
	st.shared.u32 	[%r7], %r37;
	st.shared.f64 	[%r7+8], %fd33;
	st.shared.v2.f64 	[%r7+16], {%fd34, %fd35};
	st.shared.v2.f64 	[%r7+32], {%fd36, %fd37};
$L__BB4_7:
	bar.warp.sync 	-1;
	mov.f64 	%fd39, 0dBFF8000000000000;
	{
	.reg .b32 %temp; 
	mov.b64 	{%temp, %r8}, %fd39;
	}
	and.b32  	%r40, %r8, 2146435072;
	setp.eq.s32 	%p8, %r40, 1073741824;
	setp.lt.s32 	%p9, %r8, 0;
	selp.b32 	%r9, 0, 2146435072, %p9;
	and.b32  	%r41, %r8, 2147483647;
	setp.ne.s32 	%p10, %r41, 1071644672;
	and.pred  	%p1, %p8, %p10;
	mov.f64 	%fd64, 0d0000000000000000;
	mov.b32 	%r74, 0;
	mov.f64 	%fd65, %fd64;
	mov.f64 	%fd66, %fd64;
$L__BB4_8:
	mad.lo.s32 	%r12, %r74, 48, %r7;
	add.s32 	%r11, %r12, 8;
	ld.shared.f64 	%fd40, [%r12+8];
	sub.f64 	%fd10, %fd40, %fd61;
	ld.shared.v2.f64 	{%fd41, %fd42}, [%r12+16];
	sub.f64 	%fd11, %fd41, %fd62;
	mul.f64 	%fd43, %fd11, %fd11;
	fma.rn.f64 	%fd44, %fd10, %fd10, %fd43;
	sub.f64 	%fd12, %fd42, %fd63;
	fma.rn.f64 	%fd13, %fd12, %fd12, %fd44;
	sqrt.rn.f64 	%fd45, %fd13;
	ld.shared.f64 	%fd14, [%r12+40];
	ld.shared.u32 	%r13, [%r12];
	div.rn.f64 	%fd46, %fd14, %fd45;
	setp.lt.f64 	%p11, %fd46, 0d3FE0000000000000;
	mov.b32 	%r42, -1;
	vote.sync.all.pred 	%p12, %p11, %r42;
	@%p12 bra 	$L__BB4_10;
	ld.global.u64 	%rd27, [%rd1+16];
	mul.wide.s32 	%rd28, %r13, 4;
	add.s64 	%rd29, %rd27, %rd28;
	ld.u32 	%r44, [%rd29];
	setp.ne.s32 	%p13, %r44, 1;
	@%p13 bra 	$L__BB4_21;
$L__BB4_10:
	setp.eq.s32 	%p19, %r13, %r73;
	@%p19 bra 	$L__BB4_20;
	ld.shared.f64 	%fd15, [%r11+24];
	add.f64 	%fd16, %fd13, 0d3F847AE147AE147B;
	{
	.reg .b32 %temp; 
	mov.b64 	{%temp, %r14}, %fd16;
	}
	setp.neu.f64 	%p20, %fd16, 0d0000000000000000;
	@%p20 bra 	$L__BB4_13;
	setp.lt.s32 	%p22, %r8, 0;
	and.b32  	%r57, %r8, 2146435072;
	setp.eq.s32 	%p23, %r57, 1073741824;
	selp.b32 	%r58, %r14, 0, %p23;
	or.b32  	%r59, %r58, 2146435072;
	selp.b32 	%r60, %r59, %r58, %p22;
	mov.b32 	%r61, 0;
	mov.b64 	%fd68, {%r61, %r60};
	bra.uni 	$L__BB4_14;
$L__BB4_13:
	abs.f64 	%fd52, %fd16;
	{ // callseq 0, 0
	.param .b64 param0;
	st.param.f64 	[param0], %fd52;
	.param .b64 retval0;
	call.uni (retval0), 
	__internal_accurate_pow, 
	(
	param0
	);
	ld.param.f64 	%fd53, [retval0];
	} // callseq 0
	setp.lt.s32 	%p21, %r14, 0;
	selp.f64 	%fd68, 0dFFF8000000000000, %fd53, %p21;
$L__BB4_14:
	add.f64 	%fd55, %fd16, 0dBFF8000000000000;
	{
	.reg .b32 %temp; 
	mov.b64 	{%temp, %r62}, %fd55;
	}
	and.b32  	%r63, %r62, 2146435072;
	setp.ne.s32 	%p24, %r63, 2146435072;
	@%p24 bra 	$L__BB4_19;
	setp.num.f64 	%p25, %fd16, %fd16;
	@%p25 bra 	$L__BB4_17;
	mov.f64 	%fd56, 0dBFF8000000000000;
	add.rn.f64 	%fd68, %fd16, %fd56;
	bra.uni 	$L__BB4_19;
$L__BB4_17:
	setp.neu.f64 	%p26, %fd16, 0d7FF0000000000000;
	@%p26 bra 	$L__BB4_19;
	setp.lt.s32 	%p27, %r14, 0;
	or.b32  	%r64, %r9, -2147483648;
	selp.b32 	%r65, %r64, %r9, %p1;
	selp.b32 	%r66, %r65, %r9, %p27;
	mov.b32 	%r67, 0;
	mov.b64 	%fd68, {%r67, %r66};
$L__BB4_19:
	setp.eq.f64 	%p28, %fd16, 0d3FF0000000000000;
	selp.f64 	%fd57, 0d3FF0000000000000, %fd68, %p28;
	mul.f64 	%fd58, %fd10, %fd57;
	fma.rn.f64 	%fd66, %fd15, %fd58, %fd66;
	mul.f64 	%fd59, %fd11, %fd57;
	fma.rn.f64 	%fd65, %fd15, %fd59, %fd65;
	mul.f64 	%fd60, %fd12, %fd57;
	fma.rn.f64 	%fd64, %fd15, %fd60, %fd64;
$L__BB4_20:
	setp.eq.s32 	%p29, %r3, 0;
	selp.s32 	%r68, -1, 0, %p29;
	add.s32 	%r69, %r74, %r68;
	shfl.sync.idx.b32	%r74|%p2, %r69, 0, 31, -1;
	bra.uni 	$L__BB4_26;
$L__BB4_21:
	setp.gt.u32 	%p14, %r3, 7;
	@%p14 bra 	$L__BB4_25;
	ld.global.u64 	%rd30, [%rd1+48];
	shl.b32 	%r45, %r13, 3;
	add.s32 	%r46, %r45, %r3;
	mul.wide.s32 	%rd31, %r46, 4;
	add.s64 	%rd32, %rd30, %rd31;
	ld.u32 	%r16, [%rd32];
	setp.ne.s32 	%p15, %r16, -1;
	mov.b32 	%r47, 255;
	vote.sync.ballot.b32 	%r48, %p15, %r47;
	mov.b32 	%r49, -2;
	shl.b32 	%r50, %r49, %r3;
	not.b32 	%r51, %r50;
	and.b32  	%r52, %r48, %r51;
	popc.b32 	%r17, %r52;
	setp.eq.s32 	%p17, %r16, -1;
	@%p17 bra 	$L__BB4_24;
	ld.global.u64 	%rd33, [%rd1+32];
	mul.lo.s32 	%r53, %r16, 3;
	mul.wide.s32 	%rd34, %r53, 8;
	add.s64 	%rd35, %rd33, %rd34;
	ld.f64 	%fd47, [%rd35];
	ld.f64 	%fd48, [%rd35+8];
	ld.f64 	%fd49, [%rd35+16];
	ld.global.u64 	%rd36, [%rd1+24];
	mul.wide.s32 	%rd37, %r16, 8;
	add.s64 	%rd38, %rd36, %rd37;
	ld.f64 	%fd50, [%rd38];
	mul.f64 	%fd51, %fd14, 0d3FE0000000000000;
	mad.lo.s32 	%r54, %r17, 48, %r12;
	st.shared.u32 	[%r54+-48], %r16;
	st.shared.f64 	[%r54+-40], %fd47;
	st.shared.v2.f64 	[%r54+-32], {%fd48, %fd49};
	st.shared.v2.f64 	[%r54+-16], {%fd50, %fd51};
$L__BB4_24:
	setp.eq.s32 	%p18, %r3, 7;
	selp.b32 	%r55, %r17, 0, %p18;
	add.s32 	%r56, %r74, %r55;
	add.s32 	%r74, %r56, -1;
$L__BB4_25:
	bar.warp.sync 	-1;
	shfl.sync.idx.b32	%r74|%p3, %r74, 7, 31, -1;
$L__BB4_26:
	setp.gt.s32 	%p30, %r74, -1;
	@%p30 bra 	$L__BB4_8;
	ld.param.u32 	%r72, [_Z20acceleration_w_stackP7OcttreeP8EntitiesiPiPdm_param_2];
	setp.ge.s32 	%p31, %r2, %r72;
	@%p31 bra 	$L__BB4_29;
	ld.param.u64 	%rd42, [_Z20acceleration_w_stackP7OcttreeP8EntitiesiPiPdm_param_4];
	mul.lo.s32 	%r70, %r73, 3;
	cvta.to.global.u64 	%rd39, %rd42;
	mul.wide.s32 	%rd40, %r70, 8;
	add.s64 	%rd41, %rd39, %rd40;
	st.global.f64 	[%rd41], %fd66;
	st.global.f64 	[%rd41+8], %fd65;
	st.global.f64 	[%rd41+16], %fd64;
$L__BB4_29:
	ret;

}
	// .globl	_Z10print_nodeP7Octtreei
.visible .entry _Z10print_nodeP7Octtreei(
	.param .u64 .ptr .align 1 _Z10print_nodeP7Octtreei_param_0,
	.param .u32 _Z10print_nodeP7Octtreei_param_1
)
{
	.local .align 8 .b8 	__local_depot5[24];
	.reg .b64 	%SP;
	.reg .b64 	%SPL;
	.reg .b32 	%r<37>;
	.reg .b64 	%rd<38>;
	.reg .b64 	%fd<4>;

	mov.u64 	%SPL, __local_depot5;
	cvta.local.u64 	%SP, %SPL;
	ld.param.u64 	%rd1, [_Z10print_nodeP7Octtreei_param_0];
	ld.param.u32 	%r1, [_Z10print_nodeP7Octtreei_param_1];
	cvta.to.global.u64 	%rd2, %rd1;
	add.u64 	%rd3, %SP, 0;
	add.u64 	%rd4, %SPL, 0;
	st.local.u32 	[%rd4], %r1;
	mov.u64 	%rd5, $str;
	cvta.global.u64 	%rd6, %rd5;
	{ // callseq 1, 0
	.param .b64 param0;
	st.param.b64 	[param0], %rd6;
	.param .b64 param1;
	st.param.b64 	[param1], %rd3;
	.param .b32 retval0;
	call.uni (retval0), 
	vprintf, 
	(
	param0, 
	param1
	);
	ld.param.b32 	%r2, [retval0];
	} // callseq 1
	ld.global.u64 	%rd7, [%rd2+32];
	mul.lo.s32 	%r4, %r1, 3;
	mul.wide.s32 	%rd8, %r4, 8;
	add.s64 	%rd9, %rd7, %rd8;
	ld.f64 	%fd1, [%rd9];
	ld.f64 	%fd2, [%rd9+8];
	ld.f64 	%fd3, [%rd9+16];
	st.local.f64 	[%rd4], %fd1;
	st.local.f64 	[%rd4+8], %fd2;
	st.local.f64 	[%rd4+16], %fd3;
	mov.u64 	%rd10, $str$1;
	cvta.global.u64 	%rd11, %rd10;
	{ // callseq 2, 0
	.param .b64 param0;
	st.param.b64 	[param0], %rd11;
	.param .b64 param1;
	st.param.b64 	[param1], %rd3;
	.param .b32 retval0;
	call.uni (retval0), 
	vprintf, 
	(
	param0, 
	param1
	);
	ld.param.b32 	%r5, [retval0];
	} // callseq 2
	mov.u64 	%rd12, $str$2;
	cvta.global.u64 	%rd13, %rd12;
	{ // callseq 3, 0
	.param .b64 param0;
	st.param.b64 	[param0], %rd13;
	.param .b64 param1;
	st.param.b64 	[param1], 0;
	.param .b32 retval0;
	call.uni (retval0), 
	vprintf, 
	(
	param0, 
	param1
	);
	ld.param.b32 	%r7, [retval0];
	} // callseq 3
	shl.b32 	%r9, %r1, 3;
	ld.global.u64 	%rd14, [%rd2+48];
	mul.wide.s32 	%rd15, %r9, 4;
	add.s64 	%rd16, %rd14, %rd15;
	ld.u32 	%r10, [%rd16];
	st.local.u32 	[%rd4], %r10;
	mov.u64 	%rd17, $str$3;
	cvta.global.u64 	%rd18, %rd17;
	{ // callseq 4, 0
	.param .b64 param0;
	st.param.b64 	[param0], %rd18;
	.param .b64 param1;
	st.param.b64 	[param1], %rd3;
	.param .b32 retval0;
	call.uni (retval0), 
	vprintf, 
	(
	param0, 
	param1
	);
	ld.param.b32 	%r11, [retval0];
	} // callseq 4
	ld.global.u64 	%rd19, [%rd2+48];
	add.s64 	%rd20, %rd19, %rd15;
	ld.u32 	%r13, [%rd20+4];
	st.local.u32 	[%rd4], %r13;
	{ // callseq 5, 0
	.param .b64 param0;
	st.param.b64 	[param0], %rd18;
	.param .b64 param1;
	st.param.b64 	[param1], %rd3;
	.param .b32 retval0;
	call.uni (retval0), 
	vprintf, 
	(
	param0, 
	param1
	);
	ld.param.b32 	%r14, [retval0];
	} // callseq 5
	ld.global.u64 	%rd21, [%rd2+48];
	add.s64 	%rd22, %rd21, %rd15;
	ld.u32 	%r16, [%rd22+8];
	st.local.u32 	[%rd4], %r16;
	{ // callseq 6, 0
	.param .b64 param0;
	st.param.b64 	[param0], %rd18;
	.param .b64 param1;
	st.param.b64 	[param1], %rd3;
	.param .b32 retval0;
	call.uni (retval0), 
	vprintf, 
	(
	param0, 
	param1
	);
	ld.param.b32 	%r17, [retval0];
	} // callseq 6
	ld.global.u64 	%rd23, [%rd2+48];
	add.s64 	%rd24, %rd23, %rd15;
	ld.u32 	%r19, [%rd24+12];
	st.local.u32 	[%rd4], %r19;
	{ // callseq 7, 0
	.param .b64 param0;
	st.param.b64 	[param0], %rd18;
	.param .b64 param1;
	st.param.b64 	[param1], %rd3;
	.param .b32 retval0;
	call.uni (retval0), 
	vprintf, 
	(
	param0, 
	param1
	);
	ld.param.b32 	%r20, [retval0];
	} // callseq 7
	ld.global.u64 	%rd25, [%rd2+48];
	add.s64 	%rd26, %rd25, %rd15;
	ld.u32 	%r22, [%rd26+16];
	st.local.u32 	[%rd4], %r22;
	{ // callseq 8, 0
	.param .b64 param0;
	st.param.b64 	[param0], %rd18;
	.param .b64 param1;
	st.param.b64 	[param1], %rd3;
	.param .b32 retval0;
	call.uni (retval0), 
	vprintf, 
	(
	param0, 
	param1
	);
	ld.param.b32 	%r23, [retval0];
	} // callseq 8
	ld.global.u64 	%rd27, [%rd2+48];
	add.s64 	%rd28, %rd27, %rd15;
	ld.u32 	%r25, [%rd28+20];
	st.local.u32 	[%rd4], %r25;
	{ // callseq 9, 0
	.param .b64 param0;
	st.param.b64 	[param0], %rd18;
	.param .b64 param1;
	st.param.b64 	[param1], %rd3;
	.param .b32 retval0;
	call.uni (retval0), 
	vprintf, 
	(
	param0, 
	param1
	);
	ld.param.b32 	%r26, [retval0];
	} // callseq 9
	ld.global.u64 	%rd29, [%rd2+48];
	add.s64 	%rd30, %rd29, %rd15;
	ld.u32 	%r28, [%rd30+24];
	st.local.u32 	[%rd4], %r28;
	{ // callseq 10, 0
	.param .b64 param0;
	st.param.b64 	[param0], %rd18;
	.param .b64 param1;
	st.param.b64 	[param1], %rd3;
	.param .b32 retval0;
	call.uni (retval0), 
	vprintf, 
	(
	param0, 
	param1
	);
	ld.param.b32 	%r29, [retval0];
	} // callseq 10
	ld.global.u64 	%rd31, [%rd2+48];
	add.s64 	%rd32, %rd31, %rd15;
	ld.u32 	%r31, [%rd32+28];
	st.local.u32 	[%rd4], %r31;
	{ // callseq 11, 0
	.param .b64 param0;
	st.param.b64 	[param0], %rd18;
	.param .b64 param1;
	st.param.b64 	[param1], %rd3;
	.param .b32 retval0;
	call.uni (retval0), 
	vprintf, 
	(
	param0, 
	param1
	);
	ld.param.b32 	%r32, [retval0];
	} // callseq 11
	ld.global.u64 	%rd33, [%rd2+40];
	mul.wide.s32 	%rd34, %r1, 4;
	add.s64 	%rd35, %rd33, %rd34;
	ld.u32 	%r34, [%rd35];
	st.local.u32 	[%rd4], %r34;
	mov.u64 	%rd36, $str$4;
	cvta.global.u64 	%rd37, %rd36;
	{ // callseq 12, 0
	.param .b64 param0;
	st.param.b64 	[param0], %rd37;
	.param .b64 param1;
	st.param.b64 	[param1], %rd3;
	.param .b32 retval0;
	call.uni (retval0), 
	vprintf, 
	(
	param0, 
	param1
	);
	ld.param.b32 	%r35, [retval0];
	} // callseq 12
	ret;

}
	// .globl	_Z8set_treeP7Octtree
.visible .entry _Z8set_treeP7Octtree(
	.param .u64 .ptr .align 1 _Z8set_treeP7Octtree_param_0
)
{
	.reg .pred 	%p<14>;
	.reg .b32 	%r<16>;
	.reg .b64 	%rd<25>;

	ld.param.u64 	%rd2, [_Z8set_treeP7Octtree_param_0];
	cvta.to.global.u64 	%rd1, %rd2;
	ld.global.u32 	%r1, [%rd1+4];
	mov.u32 	%r4, %tid.y;
	setp.gt.s32 	%p1, %r4, 2;
	@%p1 bra 	$L__BB6_6;
	setp.eq.s32 	%p5, %r4, 0;
	@%p5 bra 	$L__BB6_11;
	setp.eq.s32 	%p6, %r4, 1;
	@%p6 bra 	$L__BB6_13;
	setp.eq.s32 	%p7, %r4, 2;
	@%p7 bra 	$L__BB6_4;
	bra.uni 	$L__BB6_19;
$L__BB6_4:
	mov.u32 	%r12, %tid.x;
	setp.ne.s32 	%p11, %r12, 0;
	@%p11 bra 	$L__BB6_19;
	ld.global.u64 	%rd15, [%rd1+24];
	cvta.to.global.u64 	%rd16, %rd15;
	mul.wide.s32 	%rd17, %r1, 8;
	add.s64 	%rd18, %rd16, %rd17;
	mov.b64 	%rd19, 0;
	st.global.u64 	[%rd18], %rd19;
	bra.uni 	$L__BB6_19;
$L__BB6_6:
	setp.eq.s32 	%p2, %r4, 3;
	@%p2 bra 	$L__BB6_15;
	setp.eq.s32 	%p3, %r4, 4;
	@%p3 bra 	$L__BB6_17;
	setp.eq.s32 	%p4, %r4, 5;
	@%p4 bra 	$L__BB6_9;
	bra.uni 	$L__BB6_19;
$L__BB6_9:
	mov.u32 	%r3, %tid.x;
	setp.gt.u32 	%p8, %r3, 7;
	@%p8 bra 	$L__BB6_19;
	ld.global.u64 	%rd3, [%rd1+48];
	cvta.to.global.u64 	%rd4, %rd3;
	shl.b32 	%r5, %r1, 3;
	add.s32 	%r6, %r5, %r3;
	mul.wide.u32 	%rd5, %r6, 4;
	add.s64 	%rd6, %rd4, %rd5;
	mov.b32 	%r7, -1;
	st.global.u32 	[%rd6], %r7;
	bra.uni 	$L__BB6_19;
$L__BB6_11:
	mov.u32 	%r14, %tid.x;
	setp.ne.s32 	%p13, %r14, 0;
	@%p13 bra 	$L__BB6_19;
	add.s32 	%r15, %r1, 1;
	st.global.u32 	[%rd1], %r15;
	bra.uni 	$L__BB6_19;
$L__BB6_13:
	mov.u32 	%r2, %tid.x;
	setp.gt.u32 	%p12, %r2, 2;
	@%p12 bra 	$L__BB6_19;
	ld.global.u64 	%rd20, [%rd1+32];
	cvta.to.global.u64 	%rd21, %rd20;
	mad.lo.s32 	%r13, %r1, 3, %r2;
	mul.wide.u32 	%rd22, %r13, 8;
	add.s64 	%rd23, %rd21, %rd22;
	mov.b64 	%rd24, 0;
	st.global.u64 	[%rd23], %rd24;
	bra.uni 	$L__BB6_19;
$L__BB6_15:
	mov.u32 	%r10, %tid.x;
	setp.ne.s32 	%p10, %r10, 0;
	@%p10 bra 	$L__BB6_19;
	ld.global.u64 	%rd11, [%rd1+16];
	cvta.to.global.u64 	%rd12, %rd11;
	mul.wide.s32 	%rd13, %r1, 4;
	add.s64 	%rd14, %rd12, %rd13;
	mov.b32 	%r11, 0;
	st.global.u32 	[%rd14], %r11;
	bra.uni 	$L__BB6_19;
$L__BB6_17:
	mov.u32 	%r8, %tid.x;
	setp.ne.s32 	%p9, %r8, 0;
	@%p9 bra 	$L__BB6_19;
	ld.global.u64 	%rd7, [%rd1+40];
	cvta.to.global.u64 	%rd8, %rd7;
	mul.wide.s32 	%rd9, %r1, 4;
	add.s64 	%rd10, %rd8, %rd9;
	mov.b32 	%r9, -1;
	st.global.u32 	[%rd10], %r9;
$L__BB6_19:
	ret;

}
	// .globl	_Z22ci_sono_tutti_i_numeriPii
.visible .entry _Z22ci_sono_tutti_i_numeriPii(
	.param .u64 .ptr .align 1 _Z22ci_sono_tutti_i_numeriPii_param_0,
	.param .u32 _Z22ci_sono_tutti_i_numeriPii_param_1
)
{
	.local .align 8 .b8 	__local_depot7[8];
	.reg .b64 	%SP;
	.reg .b64 	%SPL;
	.reg .pred 	%p<33>;
	.reg .b16 	%rs<19>;
	.reg .b32 	%r<126>;
	.reg .b64 	%rd<9>;
	// demoted variable
	.shared .align 4 .b8 _ZZ22ci_sono_tutti_i_numeriPiiE5cache[4096];
	mov.u64 	%SPL, __local_depot7;
	cvta.local.u64 	%SP, %SPL;
	ld.param.u64 	%rd2, [_Z22ci_sono_tutti_i_numeriPii_param_0];
	ld.param.u32 	%r44, [_Z22ci_sono_tutti_i_numeriPii_param_1];
	cvta.to.global.u64 	%rd1, %rd2;
	mov.u32 	%r46, %tid.x;
	mov.u32 	%r1, %ntid.x;
	mov.u32 	%r47, %ctaid.x;
	mad.lo.s32 	%r2, %r1, %r47, %r46;
	shr.s32 	%r48, %r2, 31;
	shr.u32 	%r49, %r48, 22;
	add.s32 	%r50, %r2, %r49;
	and.b32  	%r51, %r50, -1024;
	sub.s32 	%r3, %r2, %r51;
	setp.lt.s32 	%p1, %r2, %r44;
	selp.u32 	%r125, 1, 0, %p1;
	shl.b32 	%r52, %r3, 2;
	mov.u32 	%r53, _ZZ22ci_sono_tutti_i_numeriPiiE5cache;
	add.s32 	%r5, %r53, %r52;
	cvt.u16.u32 	%rs1, %r1;
	mov.b32 	%r107, 0;
	mov.b16 	%rs17, 0;
	mov.u16 	%rs18, %rs17;
	mov.u32 	%r109, %r107;
$L__BB7_1:
	mov.u32 	%r8, %r109;
	add.s32 	%r109, %r1, %r8;
	min.u32 	%r10, %r44, %r109;
	mul.lo.s32 	%r11, %r1, %r107;
	sub.s32 	%r12, %r10, %r11;
	setp.ge.s32 	%p2, %r8, %r44;
	@%p2 bra 	$L__BB7_34;
	add.s32 	%r13, %r8, %r3;
	setp.ge.s32 	%p4, %r13, %r44;
	@%p4 bra 	$L__BB7_4;
	mul.wide.s32 	%rd7, %r13, 4;
	add.s64 	%rd8, %rd1, %rd7;
	ld.global.u32 	%r56, [%rd8];
	st.shared.u32 	[%r5], %r56;
$L__BB7_4:
	bar.sync 	0;
	sub.s32 	%r59, %r11, %r10;
	setp.gt.u32 	%p5, %r59, -8;
	mov.b32 	%r119, 0;
	@%p5 bra 	$L__BB7_16;
	and.b32  	%r119, %r12, -8;
	add.s32 	%r110, %r53, 16;
	neg.s32 	%r111, %r119;
$L__BB7_6:
	.pragma "nounroll";
	setp.eq.s32 	%p6, %r125, 0;
	mov.b32 	%r125, 0;
	@%p6 bra 	$L__BB7_15;
	ld.shared.u32 	%r64, [%r110+-16];
	setp.eq.s32 	%p7, %r2, %r64;
	@%p7 bra 	$L__BB7_15;
	ld.shared.u32 	%r66, [%r110+-12];
	setp.eq.s32 	%p8, %r2, %r66;
	@%p8 bra 	$L__BB7_15;
	ld.shared.u32 	%r68, [%r110+-8];
	setp.eq.s32 	%p9, %r2, %r68;
	@%p9 bra 	$L__BB7_15;
	ld.shared.u32 	%r70, [%r110+-4];
	setp.eq.s32 	%p10, %r2, %r70;
	@%p10 bra 	$L__BB7_15;
	ld.shared.u32 	%r72, [%r110];
	setp.eq.s32 	%p11, %r2, %r72;
	@%p11 bra 	$L__BB7_15;
	ld.shared.u32 	%r74, [%r110+4];
	setp.eq.s32 	%p12, %r2, %r74;
	@%p12 bra 	$L__BB7_15;
	ld.shared.u32 	%r76, [%r110+8];
	setp.eq.s32 	%p13, %r2, %r76;
	@%p13 bra 	$L__BB7_15;
	ld.shared.u32 	%r77, [%r110+12];
	setp.ne.s32 	%p14, %r2, %r77;
	selp.u32 	%r125, 1, 0, %p14;
$L__BB7_15:
	add.s32 	%r111, %r111, 8;
	add.s32 	%r110, %r110, 32;
	setp.ne.s32 	%p15, %r111, 0;
	@%p15 bra 	$L__BB7_6;
$L__BB7_16:
	and.b32  	%r78, %r12, 7;
	setp.eq.s32 	%p16, %r78, 0;
	@%p16 bra 	$L__BB7_33;
	cvt.u16.u32 	%rs10, %r10;
	mul.lo.s16 	%rs11, %rs18, %rs1;
	sub.s16 	%rs12, %rs10, %rs11;
	cvt.u32.u16 	%r80, %rs12;
	and.b32  	%r26, %r80, 7;
	add.s32 	%r81, %r26, -1;
	setp.lt.u32 	%p17, %r81, 3;
	@%p17 bra 	$L__BB7_24;
	setp.eq.s32 	%p18, %r125, 0;
	mov.b32 	%r125, 0;
	@%p18 bra 	$L__BB7_23;
	shl.b32 	%r84, %r119, 2;
	add.s32 	%r27, %r53, %r84;
	ld.shared.u32 	%r86, [%r27];
	setp.eq.s32 	%p19, %r2, %r86;
	@%p19 bra 	$L__BB7_23;
	ld.shared.u32 	%r88, [%r27+4];
	setp.eq.s32 	%p20, %r2, %r88;
	@%p20 bra 	$L__BB7_23;
	ld.shared.u32 	%r90, [%r27+8];
	setp.eq.s32 	%p21, %r2, %r90;
	@%p21 bra 	$L__BB7_23;
	ld.shared.u32 	%r91, [%r27+12];
	setp.ne.s32 	%p22, %r2, %r91;
	selp.u32 	%r125, 1, 0, %p22;
$L__BB7_23:
	add.s32 	%r119, %r119, 4;
$L__BB7_24:
	and.b32  	%r92, %r26, 3;
	setp.eq.s32 	%p23, %r92, 0;
	@%p23 bra 	$L__BB7_33;
	mul.lo.s16 	%rs14, %rs17, %rs1;
	sub.s16 	%rs5, %rs10, %rs14;
	and.b16  	%rs15, %rs5, 3;
	setp.eq.s16 	%p24, %rs15, 1;
	@%p24 bra 	$L__BB7_30;
	setp.eq.s32 	%p25, %r125, 0;
	mov.b32 	%r125, 0;
	@%p25 bra 	$L__BB7_29;
	shl.b32 	%r96, %r119, 2;
	add.s32 	%r34, %r53, %r96;
	ld.shared.u32 	%r98, [%r34];
	setp.eq.s32 	%p26, %r2, %r98;
	@%p26 bra 	$L__BB7_29;
	ld.shared.u32 	%r99, [%r34+4];
	setp.ne.s32 	%p27, %r2, %r99;
	selp.u32 	%r125, 1, 0, %p27;
$L__BB7_29:
	add.s32 	%r119, %r119, 2;
$L__BB7_30:
	and.b16  	%rs16, %rs5, 1;
	setp.eq.b16 	%p28, %rs16, 1;
	not.pred 	%p29, %p28;
	@%p29 bra 	$L__BB7_33;
	setp.eq.s32 	%p30, %r125, 0;
	mov.b32 	%r125, 0;
	@%p30 bra 	$L__BB7_33;
	shl.b32 	%r101, %r119, 2;
	add.s32 	%r103, %r53, %r101;
	ld.shared.u32 	%r104, [%r103];
	setp.ne.s32 	%p31, %r2, %r104;
	selp.u32 	%r125, 1, 0, %p31;
$L__BB7_33:
	xor.b32  	%r105, %r125, 1;
	{ 
	.reg .pred 	%p1; 
	.reg .pred 	%p2; 
	setp.ne.u32 	%p1, %r105, 0; 
	bar.red.and.pred 	%p2, 0, %p1; 
	selp.u32 	%r106, 1, 0, %p2; 
	}
	setp.eq.s32 	%p32, %r106, 0;
	add.s32 	%r107, %r107, 1;
	add.s16 	%rs18, %rs18, 1;
	add.s16 	%rs17, %rs17, 1;
	@%p32 bra 	$L__BB7_1;
	bra.uni 	$L__BB7_36;
$L__BB7_34:
	setp.eq.s32 	%p3, %r125, 0;
	@%p3 bra 	$L__BB7_36;
	add.u64 	%rd3, %SP, 0;
	add.u64 	%rd4, %SPL, 0;
	st.local.u32 	[%rd4], %r2;
	mov.u64 	%rd5, $str$5;
	cvta.global.u64 	%rd6, %rd5;
	{ // callseq 13, 0
	.param .b64 param0;
	st.param.b64 	[param0], %rd6;
	.param .b64 param1;
	st.param.b64 	[param1], %rd3;
	.param .b32 retval0;
	call.uni (retval0), 
	vprintf, 
	(
	param0, 
	param1
	);
	ld.param.b32 	%r54, [retval0];
	} // callseq 13
$L__BB7_36:
	ret;

}
	// .globl	_Z9find_dupsPii
.visible .entry _Z9find_dupsPii(
	.param .u64 .ptr .align 1 _Z9find_dupsPii_param_0,
	.param .u32 _Z9find_dupsPii_param_1
)
{
	.local .align 8 .b8 	__local_depot8[16];
	.reg .b64 	%SP;
	.reg .b64 	%SPL;
	.reg .pred 	%p<34>;
	.reg .b32 	%r<82>;
	.reg .b64 	%rd<30>;
	// demoted variable
	.shared .align 4 .b8 _ZZ9find_dupsPiiE5cache[4096];
	mov.u64 	%SPL, __local_depot8;
	cvta.local.u64 	%SP, %SPL;
	ld.param.u64 	%rd3, [_Z9find_dupsPii_param_0];
	ld.param.u32 	%r35, [_Z9find_dupsPii_param_1];
	cvta.to.global.u64 	%rd1, %rd3;
	add.u64 	%rd4, %SP, 0;
	add.u64 	%rd2, %SPL, 0;
	mov.u32 	%r36, %tid.x;
	mov.u32 	%r1, %ntid.x;
	mov.u32 	%r37, %ctaid.x;
	mad.lo.s32 	%r2, %r1, %r37, %r36;
	setp.le.s32 	%p1, %r35, %r2;
	@%p1 bra 	$L__BB8_27;
	mul.wide.s32 	%rd5, %r2, 4;
	add.s64 	%rd6, %rd1, %rd5;
	ld.global.u32 	%r3, [%rd6];
	shr.s32 	%r38, %r2, 31;
	shr.u32 	%r39, %r38, 22;
	add.s32 	%r40, %r2, %r39;
	and.b32  	%r41, %r40, -1024;
	sub.s32 	%r4, %r2, %r41;
	setp.lt.s32 	%p2, %r35, 1;
	@%p2 bra 	$L__BB8_27;
	shl.b32 	%r43, %r4, 2;
	mov.u32 	%r44, _ZZ9find_dupsPiiE5cache;
	add.s32 	%r5, %r44, %r43;
	add.s32 	%r6, %r2, -3;
	mov.b32 	%r75, 0;
	mov.u64 	%rd21, $str$6;
	mov.u32 	%r76, %r75;
$L__BB8_3:
	mov.u32 	%r8, %r76;
	add.s32 	%r76, %r1, %r8;
	min.u32 	%r10, %r35, %r76;
	mul.lo.s32 	%r11, %r1, %r75;
	sub.s32 	%r12, %r10, %r11;
	add.s32 	%r13, %r8, %r4;
	setp.ge.s32 	%p3, %r13, %r35;
	@%p3 bra 	$L__BB8_5;
	mul.wide.s32 	%rd7, %r13, 4;
	add.s64 	%rd8, %rd1, %rd7;
	ld.global.u32 	%r45, [%rd8];
	st.shared.u32 	[%r5], %r45;
$L__BB8_5:
	bar.sync 	0;
	setp.le.u32 	%p4, %r35, %r76;
	setp.le.s32 	%p5, %r35, %r8;
	and.pred  	%p6, %p4, %p5;
	@%p6 bra 	$L__BB8_26;
	and.b32  	%r14, %r12, 3;
	sub.s32 	%r47, %r11, %r10;
	setp.gt.u32 	%p7, %r47, -4;
	mov.b32 	%r81, 0;
	@%p7 bra 	$L__BB8_17;
	and.b32  	%r81, %r12, -4;
	neg.s32 	%r80, %r81;
	sub.s32 	%r79, %r6, %r8;
	add.s32 	%r77, %r44, 8;
	add.s32 	%r78, %r8, 3;
$L__BB8_8:
	ld.shared.u32 	%r50, [%r77+-8];
	setp.ne.s32 	%p8, %r3, %r50;
	add.s32 	%r23, %r78, -2;
	add.s32 	%r24, %r79, 2;
	setp.eq.s32 	%p9, %r24, -1;
	or.pred  	%p10, %p8, %p9;
	@%p10 bra 	$L__BB8_10;
	st.local.v2.u32 	[%rd2], {%r3, %r2};
	add.s32 	%r51, %r23, -1;
	st.local.u32 	[%rd2+8], %r51;
	cvta.global.u64 	%rd10, %rd21;
	{ // callseq 14, 0
	.param .b64 param0;
	st.param.b64 	[param0], %rd10;
	.param .b64 param1;
	st.param.b64 	[param1], %rd4;
	.param .b32 retval0;
	call.uni (retval0), 
	vprintf, 
	(
	param0, 
	param1
	);
	ld.param.b32 	%r52, [retval0];
	} // callseq 14
$L__BB8_10:
	ld.shared.u32 	%r54, [%r77+-4];
	setp.ne.s32 	%p11, %r3, %r54;
	setp.eq.s32 	%p12, %r79, -2;
	or.pred  	%p13, %p11, %p12;
	@%p13 bra 	$L__BB8_12;
	st.local.v2.u32 	[%rd2], {%r3, %r2};
	st.local.u32 	[%rd2+8], %r23;
	cvta.global.u64 	%rd13, %rd21;
	{ // callseq 15, 0
	.param .b64 param0;
	st.param.b64 	[param0], %rd13;
	.param .b64 param1;
	st.param.b64 	[param1], %rd4;
	.param .b32 retval0;
	call.uni (retval0), 
	vprintf, 
	(
	param0, 
	param1
	);
	ld.param.b32 	%r55, [retval0];
	} // callseq 15
$L__BB8_12:
	ld.shared.u32 	%r57, [%r77];
	setp.ne.s32 	%p14, %r3, %r57;
	setp.eq.s32 	%p15, %r24, 1;
	or.pred  	%p16, %p14, %p15;
	@%p16 bra 	$L__BB8_14;
	st.local.v2.u32 	[%rd2], {%r3, %r2};
	add.s32 	%r58, %r23, 1;
	st.local.u32 	[%rd2+8], %r58;
	cvta.global.u64 	%rd16, %rd21;
	{ // callseq 16, 0
	.param .b64 param0;
	st.param.b64 	[param0], %rd16;
	.param .b64 param1;
	st.param.b64 	[param1], %rd4;
	.param .b32 retval0;
	call.uni (retval0), 
	vprintf, 
	(
	param0, 
	param1
	);
	ld.param.b32 	%r59, [retval0];
	} // callseq 16
$L__BB8_14:
	ld.shared.u32 	%r61, [%r77+4];
	setp.ne.s32 	%p17, %r3, %r61;
	setp.eq.s32 	%p18, %r24, 2;
	or.pred  	%p19, %p17, %p18;
	@%p19 bra 	$L__BB8_16;
	st.local.v2.u32 	[%rd2], {%r3, %r2};
	st.local.u32 	[%rd2+8], %r78;
	cvta.global.u64 	%rd19, %rd21;
	{ // callseq 17, 0
	.param .b64 param0;
	st.param.b64 	[param0], %rd19;
	.param .b64 param1;
	st.param.b64 	[param1], %rd4;
	.param .b32 retval0;
	call.uni (retval0), 
	vprintf, 
	(
	param0, 
	param1
	);
	ld.param.b32 	%r62, [retval0];
	} // callseq 17
$L__BB8_16:
	add.s32 	%r80, %r80, 4;
	add.s32 	%r79, %r79, -4;
	add.s32 	%r78, %r78, 4;
	add.s32 	%r77, %r77, 16;
	setp.ne.s32 	%p20, %r80, 0;
	@%p20 bra 	$L__BB8_8;
$L__BB8_17:
	setp.eq.s32 	%p21, %r14, 0;
	@%p21 bra 	$L__BB8_26;
	shl.b32 	%r64, %r81, 2;
	add.s32 	%r30, %r44, %r64;
	ld.shared.u32 	%r66, [%r30];
	setp.ne.s32 	%p22, %r3, %r66;
	add.s32 	%r31, %r81, %r8;
	setp.eq.s32 	%p23, %r2, %r31;
	or.pred  	%p24, %p22, %p23;
	@%p24 bra 	$L__BB8_20;
	st.local.v2.u32 	[%rd2], {%r3, %r2};
	st.local.u32 	[%rd2+8], %r31;
	cvta.global.u64 	%rd22, %rd21;
	{ // callseq 18, 0
	.param .b64 param0;
	st.param.b64 	[param0], %rd22;
	.param .b64 param1;
	st.param.b64 	[param1], %rd4;
	.param .b32 retval0;
	call.uni (retval0), 
	vprintf, 
	(
	param0, 
	param1
	);
	ld.param.b32 	%r67, [retval0];
	} // callseq 18
$L__BB8_20:
	setp.eq.s32 	%p25, %r14, 1;
	@%p25 bra 	$L__BB8_26;
	ld.shared.u32 	%r69, [%r30+4];
	setp.ne.s32 	%p26, %r3, %r69;
	add.s32 	%r32, %r31, 1;
	setp.eq.s32 	%p27, %r2, %r32;
	or.pred  	%p28, %p26, %p27;
	@%p28 bra 	$L__BB8_23;
	st.local.v2.u32 	[%rd2], {%r3, %r2};
	st.local.u32 	[%rd2+8], %r32;
	cvta.global.u64 	%rd25, %rd21;
	{ // callseq 19, 0
	.param .b64 param0;
	st.param.b64 	[param0], %rd25;
	.param .b64 param1;
	st.param.b64 	[param1], %rd4;
	.param .b32 retval0;
	call.uni (retval0), 
	vprintf, 
	(
	param0, 
	param1
	);
	ld.param.b32 	%r70, [retval0];
	} // callseq 19
$L__BB8_23:
	setp.eq.s32 	%p29, %r14, 2;
	@%p29 bra 	$L__BB8_26;
	ld.shared.u32 	%r72, [%r30+8];
	setp.ne.s32 	%p30, %r3, %r72;
	add.s32 	%r33, %r31, 2;
	setp.eq.s32 	%p31, %r2, %r33;
	or.pred  	%p32, %p30, %p31;
	@%p32 bra 	$L__BB8_26;
	st.local.v2.u32 	[%rd2], {%r3, %r2};
	st.local.u32 	[%rd2+8], %r33;
	cvta.global.u64 	%rd28, %rd21;
	{ // callseq 20, 0
	.param .b64 param0;
	st.param.b64 	[param0], %rd28;
	.param .b64 param1;
	st.param.b64 	[param1], %rd4;
	.param .b32 retval0;
	call.uni (retval0), 
	vprintf, 
	(
	param0, 
	param1
	);
	ld.param.b32 	%r73, [retval0];
	} // callseq 20
$L__BB8_26:
	bar.sync 	0;
	setp.lt.s32 	%p33, %r76, %r35;
	add.s32 	%r75, %r75, 1;
	@%p33 bra 	$L__BB8_3;
$L__BB8_27:
	ret;

}
	// .globl	_Z17update_velocitiesPdP8Entitiesjd
.visible .entry _Z17update_velocitiesPdP8Entitiesjd(
	.param .u64 .ptr .align 1 _Z17update_velocitiesPdP8Entitiesjd_param_0,
	.param .u64 .ptr .align 1 _Z17update_velocitiesPdP8Entitiesjd_param_1,
	.param .u32 _Z17update_velocitiesPdP8Entitiesjd_param_2,
	.param .f64 _Z17update_velocitiesPdP8Entitiesjd_param_3
)
{
	.reg .pred 	%p<2>;
	.reg .b32 	%r<7>;
	.reg .b64 	%rd<16>;
	.reg .b64 	%fd<14>;

	ld.param.u64 	%rd1, [_Z17update_velocitiesPdP8Entitiesjd_param_0];
	ld.param.u64 	%rd2, [_Z17update_velocitiesPdP8Entitiesjd_param_1];
	ld.param.u32 	%r2, [_Z17update_velocitiesPdP8Entitiesjd_param_2];
	ld.param.f64 	%fd1, [_Z17update_velocitiesPdP8Entitiesjd_param_3];
	mov.u32 	%r3, %ctaid.x;
	mov.u32 	%r4, %ntid.x;
	mov.u32 	%r5, %tid.x;
	mad.lo.s32 	%r1, %r3, %r4, %r5;
	setp.ge.u32 	%p1, %r1, %r2;
	@%p1 bra 	$L__BB9_2;
	cvta.to.global.u64 	%rd3, %rd1;
	cvta.to.global.u64 	%rd4, %rd2;
	mul.lo.s32 	%r6, %r1, 3;
	mul.wide.s32 	%rd5, %r6, 8;
	add.s64 	%rd6, %rd3, %rd5;
	ld.global.f64 	%fd2, [%rd6];
	mul.f64 	%fd3, %fd1, %fd2;
	ld.global.u64 	%rd7, [%rd4+8];
	cvta.to.global.u64 	%rd8, %rd7;
	add.s64 	%rd9, %rd8, %rd5;
	ld.global.f64 	%fd4, [%rd9];
	fma.rn.f64 	%fd5, %fd3, 0d3FE0000000000000, %fd4;
	st.global.f64 	[%rd9], %fd5;
	ld.global.f64 	%fd6, [%rd6+8];
	mul.f64 	%fd7, %fd1, %fd6;
	ld.global.u64 	%rd10, [%rd4+8];
	cvta.to.global.u64 	%rd11, %rd10;
	add.s64 	%rd12, %rd11, %rd5;
	ld.global.f64 	%fd8, [%rd12+8];
	fma.rn.f64 	%fd9, %fd7, 0d3FE0000000000000, %fd8;
	st.global.f64 	[%rd12+8], %fd9;
	ld.global.f64 	%fd10, [%rd6+16];
	mul.f64 	%fd11, %fd1, %fd10;
	ld.global.u64 	%rd13, [%rd4+8];
	cvta.to.global.u64 	%rd14, %rd13;
	add.s64 	%rd15, %rd14, %rd5;
	ld.global.f64 	%fd12, [%rd15+16];
	fma.rn.f64 	%fd13, %fd11, 0d3FE0000000000000, %fd12;
	st.global.f64 	[%rd15+16], %fd13;
$L__BB9_2:
	ret;

}
	// .globl	_Z16update_positionsP8Entitiesjd
.visible .entry _Z16update_positionsP8Entitiesjd(
	.param .u64 .ptr .align 1 _Z16update_positionsP8Entitiesjd_param_0,
	.param .u32 _Z16update_positionsP8Entitiesjd_param_1,
	.param .f64 _Z16update_positionsP8Entitiesjd_param_2
)
{
	.reg .pred 	%p<2>;
	.reg .b32 	%r<7>;
	.reg .b64 	%rd<16>;
	.reg .b64 	%fd<11>;

	ld.param.u64 	%rd1, [_Z16update_positionsP8Entitiesjd_param_0];
	ld.param.u32 	%r2, [_Z16update_positionsP8Entitiesjd_param_1];
	ld.param.f64 	%fd1, [_Z16update_positionsP8Entitiesjd_param_2];
	mov.u32 	%r3, %ctaid.x;
	mov.u32 	%r4, %ntid.x;
	mov.u32 	%r5, %tid.x;
	mad.lo.s32 	%r1, %r3, %r4, %r5;
	setp.ge.u32 	%p1, %r1, %r2;
	@%p1 bra 	$L__BB10_2;
	cvta.to.global.u64 	%rd2, %rd1;
	ld.global.u64 	%rd3, [%rd2];
	cvta.to.global.u64 	%rd4, %rd3;
	mul.lo.s32 	%r6, %r1, 3;
	mul.wide.s32 	%rd5, %r6, 8;
	add.s64 	%rd6, %rd4, %rd5;
	ld.global.f64 	%fd2, [%rd6];
	ld.global.f64 	%fd3, [%rd6+8];
	ld.global.f64 	%fd4, [%rd6+16];
	ld.global.u64 	%rd7, [%rd2+8];
	cvta.to.global.u64 	%rd8, %rd7;
	add.s64 	%rd9, %rd8, %rd5;
	ld.global.f64 	%fd5, [%rd9];
	ld.global.f64 	%fd6, [%rd9+8];
	ld.global.f64 	%fd7, [%rd9+16];
	fma.rn.f64 	%fd8, %fd1, %fd5, %fd2;
	st.global.f64 	[%rd6], %fd8;
	fma.rn.f64 	%fd9, %fd1, %fd6, %fd3;
	ld.global.u64 	%rd10, [%rd2];
	cvta.to.global.u64 	%rd11, %rd10;
	add.s64 	%rd12, %rd11, %rd5;
	st.global.f64 	[%rd12+8], %fd9;
	fma.rn.f64 	%fd10, %fd1, %fd7, %fd4;
	ld.global.u64 	%rd13, [%rd2];
	cvta.to.global.u64 	%rd14, %rd13;
	add.s64 	%rd15, %rd14, %rd5;
	st.global.f64 	[%rd15+16], %fd10;
$L__BB10_2:
	ret;

}
.func  (.param .b64 func_retval0) __internal_accurate_pow(
	.param .b64 __internal_accurate_pow_param_0
)
{
	.reg .pred 	%p<8>;
	.reg .b32 	%r<49>;
	.reg .b32 	%f<3>;
	.reg .b64 	%fd<109>;

	ld.param.f64 	%fd10, [__internal_accurate_pow_param_0];
	{
	.reg .b32 %temp; 
	mov.b64 	{%temp, %r46}, %fd10;
	}
	{
	.reg .b32 %temp; 
	mov.b64 	{%r45, %temp}, %fd10;
	}
	shr.u32 	%r47, %r46, 20;
	setp.gt.u32 	%p1, %r46, 1048575;
	@%p1 bra 	$L__BB11_2;
	mul.f64 	%fd11, %fd10, 0d4350000000000000;
	{
	.reg .b32 %temp; 
	mov.b64 	{%temp, %r46}, %fd11;
	}
	{
	.reg .b32 %temp; 
	mov.b64 	{%r45, %temp}, %fd11;
	}
	shr.u32 	%r16, %r46, 20;
	add.s32 	%r47, %r16, -54;
$L__BB11_2:
	add.s32 	%r48, %r47, -1023;
	and.b32  	%r17, %r46, -2146435073;
	or.b32  	%r18, %r17, 1072693248;
	mov.b64 	%fd107, {%r45, %r18};
	setp.lt.u32 	%p2, %r18, 1073127583;
	@%p2 bra 	$L__BB11_4;
	{
	.reg .b32 %temp; 
	mov.b64 	{%r19, %temp}, %fd107;
	}
	{
	.reg .b32 %temp; 
	mov.b64 	{%temp, %r20}, %fd107;
	}
	add.s32 	%r21, %r20, -1048576;
	mov.b64 	%fd107, {%r19, %r21};
	add.s32 	%r48, %r47, -1022;
$L__BB11_4:
	add.f64 	%fd12, %fd107, 0dBFF0000000000000;
	add.f64 	%fd13, %fd107, 0d3FF0000000000000;
	rcp.approx.ftz.f64 	%fd14, %fd13;
	neg.f64 	%fd15, %fd13;
	fma.rn.f64 	%fd16, %fd15, %fd14, 0d3FF0000000000000;
	fma.rn.f64 	%fd17, %fd16, %fd16, %fd16;
	fma.rn.f64 	%fd18, %fd17, %fd14, %fd14;
	mul.f64 	%fd19, %fd12, %fd18;
	fma.rn.f64 	%fd20, %fd12, %fd18, %fd19;
	mul.f64 	%fd21, %fd20, %fd20;
	fma.rn.f64 	%fd22, %fd21, 0d3EB0F5FF7D2CAFE2, 0d3ED0F5D241AD3B5A;
	fma.rn.f64 	%fd23, %fd22, %fd21, 0d3EF3B20A75488A3F;
	fma.rn.f64 	%fd24, %fd23, %fd21, 0d3F1745CDE4FAECD5;
	fma.rn.f64 	%fd25, %fd24, %fd21, 0d3F3C71C7258A578B;
	fma.rn.f64 	%fd26, %fd25, %fd21, 0d3F6249249242B910;
	fma.rn.f64 	%fd27, %fd26, %fd21, 0d3F89999999999DFB;
	sub.f64 	%fd28, %fd12, %fd20;
	add.f64 	%fd29, %fd28, %fd28;
	neg.f64 	%fd30, %fd20;
	fma.rn.f64 	%fd31, %fd30, %fd12, %fd29;
	mul.f64 	%fd32, %fd18, %fd31;
	fma.rn.f64 	%fd33, %fd21, %fd27, 0d3FB5555555555555;
	mov.f64 	%fd34, 0d3FB5555555555555;
	sub.f64 	%fd35, %fd34, %fd33;
	fma.rn.f64 	%fd36, %fd21, %fd27, %fd35;
	add.f64 	%fd37, %fd36, 0dBC46A4CB00B9E7B0;
	add.f64 	%fd38, %fd33, %fd37;
	sub.f64 	%fd39, %fd33, %fd38;
	add.f64 	%fd40, %fd37, %fd39;
	mul.rn.f64 	%fd41, %fd20, %fd20;
	neg.f64 	%fd42, %fd41;
	fma.rn.f64 	%fd43, %fd20, %fd20, %fd42;
	{
	.reg .b32 %temp; 
	mov.b64 	{%r22, %temp}, %fd32;
	}
	{
	.reg .b32 %temp; 
	mov.b64 	{%temp, %r23}, %fd32;
	}
	add.s32 	%r24, %r23, 1048576;
	mov.b64 	%fd44, {%r22, %r24};
	fma.rn.f64 	%fd45, %fd20, %fd44, %fd43;
	mul.rn.f64 	%fd46, %fd41, %fd20;
	neg.f64 	%fd47, %fd46;
	fma.rn.f64 	%fd48, %fd41, %fd20, %fd47;
	fma.rn.f64 	%fd49, %fd41, %fd32, %fd48;
	fma.rn.f64 	%fd50, %fd45, %fd20, %fd49;
	mul.rn.f64 	%fd51, %fd38, %fd46;
	neg.f64 	%fd52, %fd51;
	fma.rn.f64 	%fd53, %fd38, %fd46, %fd52;
	fma.rn.f64 	%fd54, %fd38, %fd50, %fd53;
	fma.rn.f64 	%fd55, %fd40, %fd46, %fd54;
	add.f64 	%fd56, %fd51, %fd55;
	sub.f64 	%fd57, %fd51, %fd56;
	add.f64 	%fd58, %fd55, %fd57;
	add.f64 	%fd59, %fd20, %fd56;
	sub.f64 	%fd60, %fd20, %fd59;
	add.f64 	%fd61, %fd56, %fd60;
	add.f64 	%fd62, %fd58, %fd61;
	add.f64 	%fd63, %fd32, %fd62;
	add.f64 	%fd64, %fd59, %fd63;
	sub.f64 	%fd65, %fd59, %fd64;
	add.f64 	%fd66, %fd63, %fd65;
	xor.b32  	%r25, %r48, -2147483648;
	mov.b32 	%r26, 1127219200;
	mov.b64 	%fd67, {%r25, %r26};
	mov.b32 	%r27, -2147483648;
	mov.b64 	%fd68, {%r27, %r26};
	sub.f64 	%fd69, %fd67, %fd68;
	fma.rn.f64 	%fd70, %fd69, 0d3FE62E42FEFA39EF, %fd64;
	fma.rn.f64 	%fd71, %fd69, 0dBFE62E42FEFA39EF, %fd70;
	sub.f64 	%fd72, %fd71, %fd64;
	sub.f64 	%fd73, %fd66, %fd72;
	fma.rn.f64 	%fd74, %fd69, 0d3C7ABC9E3B39803F, %fd73;
	add.f64 	%fd75, %fd70, %fd74;
	sub.f64 	%fd76, %fd70, %fd75;
	add.f64 	%fd77, %fd74, %fd76;
	mov.f64 	%fd78, 0dBFF8000000000000;
	{
	.reg .b32 %temp; 
	mov.b64 	{%temp, %r28}, %fd78;
	}
	{
	.reg .b32 %temp; 
	mov.b64 	{%r29, %temp}, %fd78;
	}
	shl.b32 	%r30, %r28, 1;
	setp.gt.u32 	%p3, %r30, -33554433;
	and.b32  	%r31, %r28, -15728641;
	selp.b32 	%r32, %r31, %r28, %p3;
	mov.b64 	%fd79, {%r29, %r32};
	mul.rn.f64 	%fd80, %fd75, %fd79;
	neg.f64 	%fd81, %fd80;
	fma.rn.f64 	%fd82, %fd75, %fd79, %fd81;
	fma.rn.f64 	%fd83, %fd77, %fd79, %fd82;
	add.f64 	%fd4, %fd80, %fd83;
	sub.f64 	%fd84, %fd80, %fd4;
	add.f64 	%fd5, %fd83, %fd84;
	fma.rn.f64 	%fd85, %fd4, 0d3FF71547652B82FE, 0d4338000000000000;
	{
	.reg .b32 %temp; 
	mov.b64 	{%r13, %temp}, %fd85;
	}
	mov.f64 	%fd86, 0dC338000000000000;
	add.rn.f64 	%fd87, %fd85, %fd86;
	fma.rn.f64 	%fd88, %fd87, 0dBFE62E42FEFA39EF, %fd4;
	fma.rn.f64 	%fd89, %fd87, 0dBC7ABC9E3B39803F, %fd88;
	fma.rn.f64 	%fd90, %fd89, 0d3E5ADE1569CE2BDF, 0d3E928AF3FCA213EA;
	fma.rn.f64 	%fd91, %fd90, %fd89, 0d3EC71DEE62401315;
	fma.rn.f64 	%fd92, %fd91, %fd89, 0d3EFA01997C89EB71;
	fma.rn.f64 	%fd93, %fd92, %fd89, 0d3F2A01A014761F65;
	fma.rn.f64 	%fd94, %fd93, %fd89, 0d3F56C16C1852B7AF;
	fma.rn.f64 	%fd95, %fd94, %fd89, 0d3F81111111122322;
	fma.rn.f64 	%fd96, %fd95, %fd89, 0d3FA55555555502A1;
	fma.rn.f64 	%fd97, %fd96, %fd89, 0d3FC5555555555511;
	fma.rn.f64 	%fd98, %fd97, %fd89, 0d3FE000000000000B;
	fma.rn.f64 	%fd99, %fd98, %fd89, 0d3FF0000000000000;
	fma.rn.f64 	%fd100, %fd99, %fd89, 0d3FF0000000000000;
	{
	.reg .b32 %temp; 
	mov.b64 	{%r14, %temp}, %fd100;
	}
	{
	.reg .b32 %temp; 
	mov.b64 	{%temp, %r15}, %fd100;
	}
	shl.b32 	%r33, %r13, 20;
	add.s32 	%r34, %r33, %r15;
	mov.b64 	%fd108, {%r14, %r34};
	{
	.reg .b32 %temp; 
	mov.b64 	{%temp, %r35}, %fd4;
	}
	mov.b32 	%f2, %r35;
	abs.f32 	%f1, %f2;
	setp.lt.f32 	%p4, %f1, 0f4086232B;
	@%p4 bra 	$L__BB11_7;
	setp.lt.f64 	%p5, %fd4, 0d0000000000000000;
	add.f64 	%fd101, %fd4, 0d7FF0000000000000;
	selp.f64 	%fd108, 0d0000000000000000, %fd101, %p5;
	setp.geu.f32 	%p6, %f1, 0f40874800;
	@%p6 bra 	$L__BB11_7;
	shr.u32 	%r36, %r13, 31;
	add.s32 	%r37, %r13, %r36;
	shr.s32 	%r38, %r37, 1;
	shl.b32 	%r39, %r38, 20;
	add.s32 	%r40, %r15, %r39;
	mov.b64 	%fd102, {%r14, %r40};
	sub.s32 	%r41, %r13, %r38;
	shl.b32 	%r42, %r41, 20;
	add.s32 	%r43, %r42, 1072693248;
	mov.b32 	%r44, 0;
	mov.b64 	%fd103, {%r44, %r43};
	mul.f64 	%fd108, %fd103, %fd102;
$L__BB11_7:
	abs.f64 	%fd104, %fd108;
	setp.eq.f64 	%p7, %fd104, 0d7FF0000000000000;
	fma.rn.f64 	%fd105, %fd108, %fd5, %fd108;
	selp.f64 	%fd106, %fd108, %fd105, %p7;
	st.param.f64 	[func_retval0], %fd106;
	ret;

}


// ===== COMPILED SASS (sm_100) =====

	.target	sm_100

	.elftype	@"ET_EXEC"


//--------------------- .note.nv.tkinfo           --------------------------
	.section	.note.nv.tkinfo,"",@"SHT_NOTE"
	.sectionflags	@"SHF_NOTE_NV_TKINFO"
	.tkinfo
        /*0018*/ 	.word	0x00000002
        /*0030*/ 	.string	""
        /*0030*/ 	.string	"ptxas"
        /*0030*/ 	.string	"Cuda compilation tools, release 13.0, V13.0.88"
        /*0030*/ 	.string	"Build cuda_13.0.r13.0/compiler.36424714_0"
        /*0030*/ 	.string	"-arch sm_100 -m 64 "



//--------------------- .note.nv.cuinfo           --------------------------
	.section	.note.nv.cuinfo,"",@"SHT_NOTE"
	.sectionflags	@"SHF_NOTE_NV_CUINFO"
        /*0018*/ 	.short	0x0002
        /*001a*/ 	.short	0x0064
        /*001c*/ 	.short	0x0082
	.zero		2


//--------------------- .nv.info                  --------------------------
	.section	.nv.info,"",@"SHT_CUDA_INFO"
	.align	4


	//----- nvinfo : EIATTR_REGCOUNT
	.align		4
        /*0000*/ 	.byte	0x04, 0x2f
        /*0002*/ 	.short	(.L_8 - .L_7)
	.align		4
.L_7:
        /*0004*/ 	.word	index@(_Z7add_entP7OcttreeP8Entitiesj)
        /*0008*/ 	.word	0x00000030


	//----- nvinfo : EIATTR_FRAME_SIZE
	.align		4
.L_8:
        /*000c*/ 	.byte	0x04, 0x11
        /*000e*/ 	.short	(.L_10 - .L_9)
	.align		4
.L_9:
        /*0010*/ 	.word	index@(_Z7add_entP7OcttreeP8Entitiesj)
        /*0014*/ 	.word	0x00000000


	//----- nvinfo : EIATTR_REGCOUNT
	.align		4
.L_10:
        /*0018*/ 	.byte	0x04, 0x2f
        /*001a*/ 	.short	(.L_12 - .L_11)
	.align		4
.L_11:
        /*001c*/ 	.word	index@(_Z16get_bounding_boxPdiS_)
        /*0020*/ 	.word	0x0000000e


	//----- nvinfo : EIATTR_FRAME_SIZE
	.align		4
.L_12:
        /*0024*/ 	.byte	0x04, 0x11
        /*0026*/ 	.short	(.L_14 - .L_13)
	.align		4
.L_13:
        /*0028*/ 	.word	index@(_Z16get_bounding_boxPdiS_)
        /*002c*/ 	.word	0x00000000


	//----- nvinfo : EIATTR_REGCOUNT
	.align		4
.L_14:
        /*0030*/ 	.byte	0x04, 0x2f
        /*0032*/ 	.short	(.L_16 - .L_15)
	.align		4
.L_15:
        /*0034*/ 	.word	index@(_Z14center_of_massP7Octtree)
        /*0038*/ 	.word	0x00000038


	//----- nvinfo : EIATTR_FRAME_SIZE
	.align		4
.L_16:
        /*003c*/ 	.byte	0x04, 0x11
        /*003e*/ 	.short	(.L_18 - .L_17)
	.align		4
.L_17:
        /*0040*/ 	.word	index@($__internal_3_$__cuda_sm20_div_rn_f64_full)
        /*0044*/ 	.word	0x00000000


	//----- nvinfo : EIATTR_FRAME_SIZE
	.align		4
.L_18:
        /*0048*/ 	.byte	0x04, 0x11
        /*004a*/ 	.short	(.L_20 - .L_19)
	.align		4
.L_19:
        /*004c*/ 	.word	index@(_Z14center_of_massP7Octtree)
        /*0050*/ 	.word	0x00000000


	//----- nvinfo : EIATTR_REGCOUNT
	.align		4
.L_20:
        /*0054*/ 	.byte	0x04, 0x2f
        /*0056*/ 	.short	(.L_22 - .L_21)
	.align		4
.L_21:
        /*0058*/ 	.word	index@(_Z9sort_entsP7OcttreePi)
        /*005c*/ 	.word	0x00000014


	//----- nvinfo : EIATTR_FRAME_SIZE
	.align		4
.L_22:
        /*0060*/ 	.byte	0x04, 0x11
        /*0062*/ 	.short	(.L_24 - .L_23)
	.align		4
.L_23:
        /*0064*/ 	.word	index@(_Z9sort_entsP7OcttreePi)
        /*0068*/ 	.word	0x00000000


	//----- nvinfo : EIATTR_REGCOUNT
	.align		4
.L_24:
        /*006c*/ 	.byte	0x04, 0x2f
        /*006e*/ 	.short	(.L_26 - .L_25)
	.align		4
.L_25:
        /*0070*/ 	.word	index@(_Z20acceleration_w_stackP7OcttreeP8EntitiesiPiPdm)
        /*0074*/ 	.word	0x00000036


	//----- nvinfo : EIATTR_FRAME_SIZE
	.align		4
.L_26:
        /*0078*/ 	.byte	0x04, 0x11
        /*007a*/ 	.short	(.L_28 - .L_27)
	.align		4
.L_27:
        /*007c*/ 	.word	index@($_Z20acceleration_w_stackP7OcttreeP8EntitiesiPiPdm$__internal_accurate_pow)
        /*0080*/ 	.word	0x00000000


	//----- nvinfo : EIATTR_FRAME_SIZE
	.align		4
.L_28:
        /*0084*/ 	.byte	0x04, 0x11
        /*0086*/ 	.short	(.L_30 - .L_29)
	.align		4
.L_29:
        /*0088*/ 	.word	index@($__internal_2_$__cuda_sm20_dsqrt_rn_f64_mediumpath_v1)
        /*008c*/ 	.word	0x00000000


	//----- nvinfo : EIATTR_FRAME_SIZE
	.align		4
.L_30:
        /*0090*/ 	.byte	0x04, 0x11
        /*0092*/ 	.short	(.L_32 - .L_31)
	.align		4
.L_31:
        /*0094*/ 	.word	index@($__internal_1_$__cuda_sm20_div_u64)
        /*0098*/ 	.word	0x00000000


	//----- nvinfo : EIATTR_FRAME_SIZE
	.align		4
.L_32:
        /*009c*/ 	.byte	0x04, 0x11
        /*009e*/ 	.short	(.L_34 - .L_33)
	.align		4
.L_33:
        /*00a0*/ 	.word	index@($__internal_0_$__cuda_sm20_div_rn_f64_full)
        /*00a4*/ 	.word	0x00000000


	//----- nvinfo : EIATTR_FRAME_SIZE
	.align		4
.L_34:
        /*00a8*/ 	.byte	0x04, 0x11
        /*00aa*/ 	.short	(.L_36 - .L_35)
	.align		4
.L_35:
        /*00ac*/ 	.word	index@(_Z20acceleration_w_stackP7OcttreeP8EntitiesiPiPdm)
        /*00b0*/ 	.word	0x00000000


	//----- nvinfo : EIATTR_REGCOUNT
	.align		4
.L_36:
        /*00b4*/ 	.byte	0x04, 0x2f
        /*00b6*/ 	.short	(.L_38 - .L_37)
	.align		4
.L_37:
        /*00b8*/ 	.word	index@(_Z10print_nodeP7Octtreei)
        /*00bc*/ 	.word	0x00000018


	//----- nvinfo : EIATTR_FRAME_SIZE
	.align		4
.L_38:
        /*00c0*/ 	.byte	0x04, 0x11
        /*00c2*/ 	.short	(.L_40 - .L_39)
	.align		4
.L_39:
        /*00c4*/ 	.word	index@(_Z10print_nodeP7Octtreei)
        /*00c8*/ 	.word	0x00000018


	//----- nvinfo : EIATTR_REGCOUNT
	.align		4
.L_40:
        /*00cc*/ 	.byte	0x04, 0x2f
        /*00ce*/ 	.short	(.L_42 - .L_41)
	.align		4
.L_41:
        /*00d0*/ 	.word	index@(_Z8set_treeP7Octtree)
        /*00d4*/ 	.word	0x0000000a


	//----- nvinfo : EIATTR_FRAME_SIZE
	.align		4
.L_42:
        /*00d8*/ 	.byte	0x04, 0x11
        /*00da*/ 	.short	(.L_44 - .L_43)
	.align		4
.L_43:
        /*00dc*/ 	.word	index@(_Z8set_treeP7Octtree)
        /*00e0*/ 	.word	0x00000000


	//----- nvinfo : EIATTR_REGCOUNT
	.align		4
.L_44:
        /*00e4*/ 	.byte	0x04, 0x2f
        /*00e6*/ 	.short	(.L_46 - .L_45)
	.align		4
.L_45:
        /*00e8*/ 	.word	index@(_Z22ci_sono_tutti_i_numeriPii)
        /*00ec*/ 	.word	0x00000018


	//----- nvinfo : EIATTR_FRAME_SIZE
	.align		4
.L_46:
        /*00f0*/ 	.byte	0x04, 0x11
        /*00f2*/ 	.short	(.L_48 - .L_47)
	.align		4
.L_47:
        /*00f4*/ 	.word	index@(_Z22ci_sono_tutti_i_numeriPii)
        /*00f8*/ 	.word	0x00000008


	//----- nvinfo : EIATTR_REGCOUNT
	.align		4
.L_48:
        /*00fc*/ 	.byte	0x04, 0x2f
        /*00fe*/ 	.short	(.L_50 - .L_49)
	.align		4
.L_49:
        /*0100*/ 	.word	index@(_Z9find_dupsPii)
        /*0104*/ 	.word	0x00000020


	//----- nvinfo : EIATTR_FRAME_SIZE
	.align		4
.L_50:
        /*0108*/ 	.byte	0x04, 0x11
        /*010a*/ 	.short	(.L_52 - .L_51)
	.align		4
.L_51:
        /*010c*/ 	.word	index@(_Z9find_dupsPii)
        /*0110*/ 	.word	0x00000010


	//----- nvinfo : EIATTR_REGCOUNT
	.align		4
.L_52:
        /*0114*/ 	.byte	0x04, 0x2f
        /*0116*/ 	.short	(.L_54 - .L_53)
	.align		4
.L_53:
        /*0118*/ 	.word	index@(_Z17update_velocitiesPdP8Entitiesjd)
        /*011c*/ 	.word	0x00000014


	//----- nvinfo : EIATTR_FRAME_SIZE
	.align		4
.L_54:
        /*0120*/ 	.byte	0x04, 0x11
        /*0122*/ 	.short	(.L_56 - .L_55)
	.align		4
.L_55:
        /*0124*/ 	.word	index@(_Z17update_velocitiesPdP8Entitiesjd)
        /*0128*/ 	.word	0x00000000


	//----- nvinfo : EIATTR_REGCOUNT
	.align		4
.L_56:
        /*012c*/ 	.byte	0x04, 0x2f
        /*012e*/ 	.short	(.L_58 - .L_57)
	.align		4
.L_57:
        /*0130*/ 	.word	index@(_Z16update_positionsP8Entitiesjd)
        /*0134*/ 	.word	0x00000016


	//----- nvinfo : EIATTR_FRAME_SIZE
	.align		4
.L_58:
        /*0138*/ 	.byte	0x04, 0x11
        /*013a*/ 	.short	(.L_60 - .L_59)
	.align		4
.L_59:
        /*013c*/ 	.word	index@(_Z16update_positionsP8Entitiesjd)
        /*0140*/ 	.word	0x00000000


	//----- nvinfo : EIATTR_MIN_STACK_SIZE
	.align		4
.L_60:
        /*0144*/ 	.byte	0x04, 0x12
        /*0146*/ 	.short	(.L_62 - .L_61)
	.align		4
.L_61:
        /*0148*/ 	.word	index@(_Z16update_positionsP8Entitiesjd)
        /*014c*/ 	.word	0x00000000


	//----- nvinfo : EIATTR_MIN_STACK_SIZE
	.align		4
.L_62:
        /*0150*/ 	.byte	0x04, 0x12
        /*0152*/ 	.short	(.L_64 - .L_63)
	.align		4
.L_63:
        /*0154*/ 	.word	index@(_Z17update_velocitiesPdP8Entitiesjd)
        /*0158*/ 	.word	0x00000000


	//----- nvinfo : EIATTR_MIN_STACK_SIZE
	.align		4
.L_64:
        /*015c*/ 	.byte	0x04, 0x12
        /*015e*/ 	.short	(.L_66 - .L_65)
	.align		4
.L_65:
        /*0160*/ 	.word	index@(_Z9find_dupsPii)
        /*0164*/ 	.word	0x00000010


	//----- nvinfo : EIATTR_MIN_STACK_SIZE
	.align		4
.L_66:
        /*0168*/ 	.byte	0x04, 0x12
        /*016a*/ 	.short	(.L_68 - .L_67)
	.align		4
.L_67:
        /*016c*/ 	.word	index@(_Z22ci_sono_tutti_i_numeriPii)
        /*0170*/ 	.word	0x00000008


	//----- nvinfo : EIATTR_MIN_STACK_SIZE
	.align		4
.L_68:
        /*0174*/ 	.byte	0x04, 0x12
        /*0176*/ 	.short	(.L_70 - .L_69)
	.align		4
.L_69:
        /*0178*/ 	.word	index@(_Z8set_treeP7Octtree)
        /*017c*/ 	.word	0x00000000


	//----- nvinfo : EIATTR_MIN_STACK_SIZE
	.align		4
.L_70:
        /*0180*/ 	.byte	0x04, 0x12
        /*0182*/ 	.short	(.L_72 - .L_71)
	.align		4
.L_71:
        /*0184*/ 	.word	index@(_Z10print_nodeP7Octtreei)
        /*0188*/ 	.word	0x00000018


	//----- nvinfo : EIATTR_MIN_STACK_SIZE
	.align		4
.L_72:
        /*018c*/ 	.byte	0x04, 0x12
        /*018e*/ 	.short	(.L_74 - .L_73)
	.align		4
.L_73:
        /*0190*/ 	.word	index@(_Z20acceleration_w_stackP7OcttreeP8EntitiesiPiPdm)
        /*0194*/ 	.word	0x00000000


	//----- nvinfo : EIATTR_MIN_STACK_SIZE
	.align		4
.L_74:
        /*0198*/ 	.byte	0x04, 0x12
        /*019a*/ 	.short	(.L_76 - .L_75)
	.align		4
.L_75:
        /*019c*/ 	.word	index@(_Z9sort_entsP7OcttreePi)
        /*01a0*/ 	.word	0x00000000


	//----- nvinfo : EIATTR_MIN_STACK_SIZE
	.align		4
.L_76:
        /*01a4*/ 	.byte	0x04, 0x12
        /*01a6*/ 	.short	(.L_78 - .L_77)
	.align		4
.L_77:
        /*01a8*/ 	.word	index@(_Z14center_of_massP7Octtree)
        /*01ac*/ 	.word	0x00000000


	//----- nvinfo : EIATTR_MIN_STACK_SIZE
	.align		4
.L_78:
        /*01b0*/ 	.byte	0x04, 0x12
        /*01b2*/ 	.short	(.L_80 - .L_79)
	.align		4
.L_79:
        /*01b4*/ 	.word	index@(_Z16get_bounding_boxPdiS_)
        /*01b8*/ 	.word	0x00000000


	//----- nvinfo : EIATTR_MIN_STACK_SIZE
	.align		4
.L_80:
        /*01bc*/ 	.byte	0x04, 0x12
        /*01be*/ 	.short	(.L_82 - .L_81)
	.align		4
.L_81:
        /*01c0*/ 	.word	index@(_Z7add_entP7OcttreeP8Entitiesj)
        /*01c4*/ 	.word	0x00000000
.L_82:


//--------------------- .nv.compat                --------------------------
	.section	.nv.compat,"",@"SHT_CUDA_COMPAT_INFO"
	.align	4
        /*0000*/ 	.byte	0x02, 0x09, 0x00, 0x00, 0x02, 0x02, 0x01, 0x00, 0x02, 0x05, 0x05, 0x00, 0x03, 0x07, 0x01, 0x01
        /*0010*/ 	.byte	0x02, 0x03, 0x00, 0x00, 0x02, 0x06, 0x01, 0x00, 0x04, 0x0b, 0x08, 0x00, 0x01, 0x00, 0x00, 0x00
        /*0020*/ 	.byte	0x00, 0x00, 0x00, 0x00


//--------------------- .nv.info._Z16update_positionsP8Entitiesjd --------------------------
	.section	.nv.info._Z16update_positionsP8Entitiesjd,"",@"SHT_CUDA_INFO"
	.sectionflags	@""
	.align	4


	//----- nvinfo : EIATTR_CUDA_API_VERSION
	.align		4
        /*0000*/ 	.byte	0x04, 0x37
        /*0002*/ 	.short	(.L_84 - .L_83)
.L_83:
        /*0004*/ 	.word	0x00000082


	//----- nvinfo : EIATTR_KPARAM_INFO
	.align		4
.L_84:
        /*0008*/ 	.byte	0x04, 0x17
        /*000a*/ 	.short	(.L_86 - .L_85)
.L_85:
        /*000c*/ 	.word	0x00000000
        /*0010*/ 	.short	0x0002
        /*0012*/ 	.short	0x0010
        /*0014*/ 	.byte	0x00, 0xf0, 0x21, 0x00


	//----- nvinfo : EIATTR_KPARAM_INFO
	.align		4
.L_86:
        /*0018*/ 	.byte	0x04, 0x17
        /*001a*/ 	.short	(.L_88 - .L_87)
.L_87:
        /*001c*/ 	.word	0x00000000
        /*0020*/ 	.short	0x0001
        /*0022*/ 	.short	0x0008
        /*0024*/ 	.byte	0x00, 0xf0, 0x11, 0x00


	//----- nvinfo : EIATTR_KPARAM_INFO
	.align		4
.L_88:
        /*0028*/ 	.byte	0x04, 0x17
        /*002a*/ 	.short	(.L_90 - .L_89)
.L_89:
        /*002c*/ 	.word	0x00000000
        /*0030*/ 	.short	0x0000
        /*0032*/ 	.short	0x0000
        /*0034*/ 	.byte	0x00, 0xf5, 0x21, 0x00


	//----- nvinfo : EIATTR_SPARSE_MMA_MASK
	.align		4
.L_90:
        /*0038*/ 	.byte	0x03, 0x50
        /*003a*/ 	.short	0x0000


	//----- nvinfo : EIATTR_MAXREG_COUNT
	.align		4
        /*003c*/ 	.byte	0x03, 0x1b
        /*003e*/ 	.short	0x00ff


	//----- nvinfo : EIATTR_MERCURY_ISA_VERSION
	.align		4
        /*0040*/ 	.byte	0x03, 0x5f
        /*0042*/ 	.short	0x0101


	//----- nvinfo : EIATTR_VRC_CTA_INIT_COUNT
	.align		4
        /*0044*/ 	.byte	0x02, 0x4a
	.zero		1
	.zero		1


	//----- nvinfo : EIATTR_EXIT_INSTR_OFFSETS
	.align		4
        /*0048*/ 	.byte	0x04, 0x1c
        /*004a*/ 	.short	(.L_92 - .L_91)


	//   ....[0]....
.L_91:
        /*004c*/ 	.word	0x00000070


	//   ....[1]....
        /*0050*/ 	.word	0x00000200


	//----- nvinfo : EIATTR_CBANK_PARAM_SIZE
	.align		4
.L_92:
        /*0054*/ 	.byte	0x03, 0x19
        /*0056*/ 	.short	0x0018


	//----- nvinfo : EIATTR_PARAM_CBANK
	.align		4
        /*0058*/ 	.byte	0x04, 0x0a
        /*005a*/ 	.short	(.L_94 - .L_93)
	.align		4
.L_93:
        /*005c*/ 	.word	index@(.nv.constant0._Z16update_positionsP8Entitiesjd)
        /*0060*/ 	.short	0x0380
        /*0062*/ 	.short	0x0018


	//----- nvinfo : EIATTR_SW_WAR
	.align		4
.L_94:
        /*0064*/ 	.byte	0x04, 0x36
        /*0066*/ 	.short	(.L_96 - .L_95)
.L_95:
        /*0068*/ 	.word	0x00000008
.L_96:


//--------------------- .nv.info._Z17update_velocitiesPdP8Entitiesjd --------------------------
	.section	.nv.info._Z17update_velocitiesPdP8Entitiesjd,"",@"SHT_CUDA_INFO"
	.sectionflags	@""
	.align	4


	//----- nvinfo : EIATTR_CUDA_API_VERSION
	.align		4
        /*0000*/ 	.byte	0x04, 0x37
        /*0002*/ 	.short	(.L_98 - .L_97)
.L_97:
        /*0004*/ 	.word	0x00000082


	//----- nvinfo : EIATTR_KPARAM_INFO
	.align		4
.L_98:
        /*0008*/ 	.byte	0x04, 0x17
        /*000a*/ 	.short	(.L_100 - .L_99)
.L_99:
        /*000c*/ 	.word	0x00000000
        /*0010*/ 	.short	0x0003
        /*0012*/ 	.short	0x0018
        /*0014*/ 	.byte	0x00, 0xf0, 0x21, 0x00


	//----- nvinfo : EIATTR_KPARAM_INFO
	.align		4
.L_100:
        /*0018*/ 	.byte	0x04, 0x17
        /*001a*/ 	.short	(.L_102 - .L_101)
.L_101:
        /*001c*/ 	.word	0x00000000
        /*0020*/ 	.short	0x0002
        /*0022*/ 	.short	0x0010
        /*0024*/ 	.byte	0x00, 0xf0, 0x11, 0x00


	//----- nvinfo : EIATTR_KPARAM_INFO
	.align		4
.L_102:
        /*0028*/ 	.byte	0x04, 0x17
        /*002a*/ 	.short	(.L_104 - .L_103)
.L_103:
        /*002c*/ 	.word	0x00000000
        /*0030*/ 	.short	0x0001
        /*0032*/ 	.short	0x0008
        /*0034*/ 	.byte	0x00, 0xf5, 0x21, 0x00


	//----- nvinfo : EIATTR_KPARAM_INFO
	.align		4
.L_104:
        /*0038*/ 	.byte	0x04, 0x17
        /*003a*/ 	.short	(.L_106 - .L_105)
.L_105:
        /*003c*/ 	.word	0x00000000
        /*0040*/ 	.short	0x0000
        /*0042*/ 	.short	0x0000
        /*0044*/ 	.byte	0x00, 0xf5, 0x21, 0x00


	//----- nvinfo : EIATTR_SPARSE_MMA_MASK
	.align		4
.L_106:
        /*0048*/ 	.byte	0x03, 0x50
        /*004a*/ 	.short	0x0000


	//----- nvinfo : EIATTR_MAXREG_COUNT
	.align		4
        /*004c*/ 	.byte	0x03, 0x1b
        /*004e*/ 	.short	0x00ff


	//----- nvinfo : EIATTR_MERCURY_ISA_VERSION
	.align		4
        /*0050*/ 	.byte	0x03, 0x5f
        /*0052*/ 	.short	0x0101


	//----- nvinfo : EIATTR_VRC_CTA_INIT_COUNT
	.align		4
        /*0054*/ 	.byte	0x02, 0x4a
	.zero		1
	.zero		1


	//----- nvinfo : EIATTR_EXIT_INSTR_OFFSETS
	.align		4
        /*0058*/ 	.byte	0x04, 0x1c
        /*005a*/ 	.short	(.L_108 - .L_107)


	//   ....[0]....
.L_107:
        /*005c*/ 	.word	0x00000070


	//   ....[1]....
        /*0060*/ 	.word	0x00000230


	//----- nvinfo : EIATTR_CBANK_PARAM_SIZE
	.align		4
.L_108:
        /*0064*/ 	.byte	0x03, 0x19
        /*0066*/ 	.short	0x0020


	//----- nvinfo : EIATTR_PARAM_CBANK
	.align		4
        /*0068*/ 	.byte	0x04, 0x0a
        /*006a*/ 	.short	(.L_110 - .L_109)
	.align		4
.L_109:
        /*006c*/ 	.word	index@(.nv.constant0._Z17update_velocitiesPdP8Entitiesjd)
        /*0070*/ 	.short	0x0380
        /*0072*/ 	.short	0x0020


	//----- nvinfo : EIATTR_SW_WAR
	.align		4
.L_110:
        /*0074*/ 	.byte	0x04, 0x36
        /*0076*/ 	.short	(.L_112 - .L_111)
.L_111:
        /*0078*/ 	.word	0x00000008
.L_112:


//--------------------- .nv.info._Z9find_dupsPii  --------------------------
	.section	.nv.info._Z9find_dupsPii,"",@"SHT_CUDA_INFO"
	.sectionflags	@""
	.align	4


	//----- nvinfo : EIATTR_CUDA_API_VERSION
	.align		4
        /*0000*/ 	.byte	0x04, 0x37
        /*0002*/ 	.short	(.L_114 - .L_113)
.L_113:
        /*0004*/ 	.word	0x00000082


	//----- nvinfo : EIATTR_KPARAM_INFO
	.align		4
.L_114:
        /*0008*/ 	.byte	0x04, 0x17
        /*000a*/ 	.short	(.L_116 - .L_115)
.L_115:
        /*000c*/ 	.word	0x00000000
        /*0010*/ 	.short	0x0001
        /*0012*/ 	.short	0x0008
        /*0014*/ 	.byte	0x00, 0xf0, 0x11, 0x00


	//----- nvinfo : EIATTR_KPARAM_INFO
	.align		4
.L_116:
        /*0018*/ 	.byte	0x04, 0x17
        /*001a*/ 	.short	(.L_118 - .L_117)
.L_117:
        /*001c*/ 	.word	0x00000000
        /*0020*/ 	.short	0x0000
        /*0022*/ 	.short	0x0000
        /*0024*/ 	.byte	0x00, 0xf5, 0x21, 0x00


	//----- nvinfo : EIATTR_SPARSE_MMA_MASK
	.align		4
.L_118:
        /*0028*/ 	.byte	0x03, 0x50
        /*002a*/ 	.short	0x0000


	//----- nvinfo : EIATTR_MAXREG_COUNT
	.align		4
        /*002c*/ 	.byte	0x03, 0x1b
        /*002e*/ 	.short	0x00ff


	//----- nvinfo : EIATTR_NUM_BARRIERS
	.align		4
        /*0030*/ 	.byte	0x02, 0x4c
        /*0032*/ 	.byte	0x01
	.zero		1


	//----- nvinfo : EIATTR_EXTERNS
	.align		4
        /*0034*/ 	.byte	0x04, 0x0f
        /*0036*/ 	.short	(.L_120 - .L_119)


	//   ....[0]....
	.align		4
.L_119:
        /*0038*/ 	.word	index@(vprintf)


	//----- nvinfo : EIATTR_MERCURY_ISA_VERSION
	.align		4
.L_120:
        /*003c*/ 	.byte	0x03, 0x5f
        /*003e*/ 	.short	0x0101


	//----- nvinfo : EIATTR_VRC_CTA_INIT_COUNT
	.align		4
        /*0040*/ 	.byte	0x02, 0x4a
	.zero		1
	.zero		1


	//----- nvinfo : EIATTR_SYSCALL_OFFSETS
	.align		4
        /*0044*/ 	.byte	0x04, 0x46
        /*0046*/ 	.short	(.L_122 - .L_121)


	//   ....[0]....
.L_121:
        /*0048*/ 	.word	0x00000510


	//   ....[1]....
        /*004c*/ 	.word	0x00000620


	//   ....[2]....
        /*0050*/ 	.word	0x00000740


	//   ....[3]....
        /*0054*/ 	.word	0x00000850


	//   ....[4]....
        /*0058*/ 	.word	0x00000a00


	//   ....[5]....
        /*005c*/ 	.word	0x00000b40


	//   ....[6]....
        /*0060*/ 	.word	0x00000c70


	//----- nvinfo : EIATTR_EXIT_INSTR_OFFSETS
	.align		4
.L_122:
        /*0064*/ 	.byte	0x04, 0x1c
        /*0066*/ 	.short	(.L_124 - .L_123)


	//   ....[0]....
.L_123:
        /*0068*/ 	.word	0x000000c0


	//   ....[1]....
        /*006c*/ 	.word	0x000000e0


	//   ....[2]....
        /*0070*/ 	.word	0x00000ce0


	//----- nvinfo : EIATTR_CRS_STACK_SIZE
	.align		4
.L_124:
        /*0074*/ 	.byte	0x04, 0x1e
        /*0076*/ 	.short	(.L_126 - .L_125)
.L_125:
        /*0078*/ 	.word	0x00000000


	//----- nvinfo : EIATTR_CBANK_PARAM_SIZE
	.align		4
.L_126:
        /*007c*/ 	.byte	0x03, 0x19
        /*007e*/ 	.short	0x000c


	//----- nvinfo : EIATTR_PARAM_CBANK
	.align		4
        /*0080*/ 	.byte	0x04, 0x0a
        /*0082*/ 	.short	(.L_128 - .L_127)
	.align		4
.L_127:
        /*0084*/ 	.word	index@(.nv.constant0._Z9find_dupsPii)
        /*0088*/ 	.short	0x0380
        /*008a*/ 	.short	0x000c


	//----- nvinfo : EIATTR_SW_WAR
	.align		4
.L_128:
        /*008c*/ 	.byte	0x04, 0x36
        /*008e*/ 	.short	(.L_130 - .L_129)
.L_129:
        /*0090*/ 	.word	0x00000008
.L_130:


//--------------------- .nv.info._Z22ci_sono_tutti_i_numeriPii --------------------------
	.section	.nv.info._Z22ci_sono_tutti_i_numeriPii,"",@"SHT_CUDA_INFO"
	.sectionflags	@""
	.align	4


	//----- nvinfo : EIATTR_CUDA_API_VERSION
	.align		4
        /*0000*/ 	.byte	0x04, 0x37
        /*0002*/ 	.short	(.L_132 - .L_131)
.L_131:
        /*0004*/ 	.word	0x00000082


	//----- nvinfo : EIATTR_KPARAM_INFO
	.align		4
.L_132:
        /*0008*/ 	.byte	0x04, 0x17
        /*000a*/ 	.short	(.L_134 - .L_133)
.L_133:
        /*000c*/ 	.word	0x00000000
        /*0010*/ 	.short	0x0001
        /*0012*/ 	.short	0x0008
        /*0014*/ 	.byte	0x00, 0xf0, 0x11, 0x00


	//----- nvinfo : EIATTR_KPARAM_INFO
	.align		4
.L_134:
        /*0018*/ 	.byte	0x04, 0x17
        /*001a*/ 	.short	(.L_136 - .L_135)
.L_135:
        /*001c*/ 	.word	0x00000000
        /*0020*/ 	.short	0x0000
        /*0022*/ 	.short	0x0000
        /*0024*/ 	.byte	0x00, 0xf5, 0x21, 0x00


	//----- nvinfo : EIATTR_SPARSE_MMA_MASK
	.align		4
.L_136:
        /*0028*/ 	.byte	0x03, 0x50
        /*002a*/ 	.short	0x0000


	//----- nvinfo : EIATTR_MAXREG_COUNT
	.align		4
        /*002c*/ 	.byte	0x03, 0x1b
        /*002e*/ 	.short	0x00ff


	//----- nvinfo : EIATTR_NUM_BARRIERS
	.align		4
        /*0030*/ 	.byte	0x02, 0x4c
        /*0032*/ 	.byte	0x01
	.zero		1


	//----- nvinfo : EIATTR_EXTERNS
	.align		4
        /*0034*/ 	.byte	0x04, 0x0f
        /*0036*/ 	.short	(.L_138 - .L_137)


	//   ....[0]....
	.align		4
.L_137:
        /*0038*/ 	.word	index@(vprintf)


	//----- nvinfo : EIATTR_MERCURY_ISA_VERSION
	.align		4
.L_138:
        /*003c*/ 	.byte	0x03, 0x5f
        /*003e*/ 	.short	0x0101


	//----- nvinfo : EIATTR_VRC_CTA_INIT_COUNT
	.align		4
        /*0040*/ 	.byte	0x02, 0x4a
	.zero		1
	.zero		1


	//----- nvinfo : EIATTR_SYSCALL_OFFSETS
	.align		4
        /*0044*/ 	.byte	0x04, 0x46
        /*0046*/ 	.short	(.L_140 - .L_139)


	//   ....[0]....
.L_139:
        /*0048*/ 	.word	0x000009f0


	//----- nvinfo : EIATTR_EXIT_INSTR_OFFSETS
	.align		4
.L_140:
        /*004c*/ 	.byte	0x04, 0x1c
        /*004e*/ 	.short	(.L_142 - .L_141)


	//   ....[0]....
.L_141:
        /*0050*/ 	.word	0x00000950


	//   ....[1]....
        /*0054*/ 	.word	0x00000970


	//   ....[2]....
        /*0058*/ 	.word	0x00000a00


	//----- nvinfo : EIATTR_CRS_STACK_SIZE
	.align		4
.L_142:
        /*005c*/ 	.byte	0x04, 0x1e
        /*005e*/ 	.short	(.L_144 - .L_143)
.L_143:
        /*0060*/ 	.word	0x00000000


	//----- nvinfo : EIATTR_CBANK_PARAM_SIZE
	.align		4
.L_144:
        /*0064*/ 	.byte	0x03, 0x19
        /*0066*/ 	.short	0x000c


	//----- nvinfo : EIATTR_PARAM_CBANK
	.align		4
        /*0068*/ 	.byte	0x04, 0x0a
        /*006a*/ 	.short	(.L_146 - .L_145)
	.align		4
.L_145:
        /*006c*/ 	.word	index@(.nv.constant0._Z22ci_sono_tutti_i_numeriPii)
        /*0070*/ 	.short	0x0380
        /*0072*/ 	.short	0x000c


	//----- nvinfo : EIATTR_SW_WAR
	.align		4
.L_146:
        /*0074*/ 	.byte	0x04, 0x36
        /*0076*/ 	.short	(.L_148 - .L_147)
.L_147:
        /*0078*/ 	.word	0x00000008
.L_148:


//--------------------- .nv.info._Z8set_treeP7Octtree --------------------------
	.section	.nv.info._Z8set_treeP7Octtree,"",@"SHT_CUDA_INFO"
	.sectionflags	@""
	.align	4


	//----- nvinfo : EIATTR_CUDA_API_VERSION
	.align		4
        /*0000*/ 	.byte	0x04, 0x37
        /*0002*/ 	.short	(.L_150 - .L_149)
.L_149:
        /*0004*/ 	.word	0x00000082


	//----- nvinfo : EIATTR_KPARAM_INFO
	.align		4
.L_150:
        /*0008*/ 	.byte	0x04, 0x17
        /*000a*/ 	.short	(.L_152 - .L_151)
.L_151:
        /*000c*/ 	.word	0x00000000
        /*0010*/ 	.short	0x0000
        /*0012*/ 	.short	0x0000
        /*0014*/ 	.byte	0x00, 0xf5, 0x21, 0x00


	//----- nvinfo : EIATTR_SPARSE_MMA_MASK
	.align		4
.L_152:
        /*0018*/ 	.byte	0x03, 0x50
        /*001a*/ 	.short	0x0000


	//----- nvinfo : EIATTR_MAXREG_COUNT
	.align		4
        /*001c*/ 	.byte	0x03, 0x1b
        /*001e*/ 	.short	0x00ff


	//----- nvinfo : EIATTR_MERCURY_ISA_VERSION
	.align		4
        /*0020*/ 	.byte	0x03, 0x5f
        /*0022*/ 	.short	0x0101


	//----- nvinfo : EIATTR_VRC_CTA_INIT_COUNT
	.align		4
        /*0024*/ 	.byte	0x02, 0x4a
	.zero		1
	.zero		1


	//----- nvinfo : EIATTR_EXIT_INSTR_OFFSETS
	.align		4
        /*0028*/ 	.byte	0x04, 0x1c
        /*002a*/ 	.short	(.L_154 - .L_153)


	//   ....[0]....
.L_153:
        /*002c*/ 	.word	0x000000f0


	//   ....[1]....
        /*0030*/ 	.word	0x00000130


	//   ....[2]....
        /*0034*/ 	.word	0x00000160


	//   ....[3]....
        /*0038*/ 	.word	0x00000190


	//   ....[4]....
        /*003c*/ 	.word	0x000001c0


	//   ....[5]....
        /*0040*/ 	.word	0x00000210


	//   ....[6]....
        /*0044*/ 	.word	0x000002a0


	//   ....[7]....
        /*0048*/ 	.word	0x00000300


	//   ....[8]....
        /*004c*/ 	.word	0x00000330


	//   ....[9]....
        /*0050*/ 	.word	0x00000370


	//   ....[10]....
        /*0054*/ 	.word	0x000003a0


	//   ....[11]....
        /*0058*/ 	.word	0x00000400


	//----- nvinfo : EIATTR_INDIRECT_BRANCH_TARGETS
	.align		4
.L_154:
        /*005c*/ 	.byte	0x04, 0x34
        /*005e*/ 	.short	(.L_156 - .L_155)


	//   ....[0]....
.L_155:
        /*0060*/ 	.word	.L_x_292@srel
        /*0064*/ 	.short	0x0
        /*0066*/ 	.short	0x0
        /*0068*/ 	.word	0x4
        /*006c*/ 	.word	.L_x_293@srel
        /*0070*/ 	.word	.L_x_294@srel
        /*0074*/ 	.word	.L_x_295@srel
        /*0078*/ 	.word	.L_x_296@srel


	//   ....[1]....
        /* <DEDUP_REMOVED lines=8> */


	//----- nvinfo : EIATTR_CRS_STACK_SIZE
	.align		4
.L_156:
        /*0098*/ 	.byte	0x04, 0x1e
        /*009a*/ 	.short	(.L_158 - .L_157)
.L_157:
        /*009c*/ 	.word	0x00000000


	//----- nvinfo : EIATTR_CBANK_PARAM_SIZE
	.align		4
.L_158:
        /*00a0*/ 	.byte	0x03, 0x19
        /*00a2*/ 	.short	0x0008


	//----- nvinfo : EIATTR_PARAM_CBANK
	.align		4
        /*00a4*/ 	.byte	0x04, 0x0a
        /*00a6*/ 	.short	(.L_160 - .L_159)
	.align		4
.L_159:
        /*00a8*/ 	.word	index@(.nv.constant0._Z8set_treeP7Octtree)
        /*00ac*/ 	.short	0x0380
        /*00ae*/ 	.short	0x0008


	//----- nvinfo : EIATTR_SW_WAR
	.align		4
.L_160:
        /*00b0*/ 	.byte	0x04, 0x36
        /*00b2*/ 	.short	(.L_162 - .L_161)
.L_161:
        /*00b4*/ 	.word	0x00000008
.L_162:


//--------------------- .nv.info._Z10print_nodeP7Octtreei --------------------------
	.section	.nv.info._Z10print_nodeP7Octtreei,"",@"SHT_CUDA_INFO"
	.sectionflags	@""
	.align	4


	//----- nvinfo : EIATTR_CUDA_API_VERSION
	.align		4
        /*0000*/ 	.byte	0x04, 0x37
        /*0002*/ 	.short	(.L_164 - .L_163)
.L_163:
        /*0004*/ 	.word	0x00000082


	//----- nvinfo : EIATTR_KPARAM_INFO
	.align		4
.L_164:
        /*0008*/ 	.byte	0x04, 0x17
        /*000a*/ 	.short	(.L_166 - .L_165)
.L_165:
        /*000c*/ 	.word	0x00000000
        /*0010*/ 	.short	0x0001
        /*0012*/ 	.short	0x0008
        /*0014*/ 	.byte	0x00, 0xf0, 0x11, 0x00


	//----- nvinfo : EIATTR_KPARAM_INFO
	.align		4
.L_166:
        /*0018*/ 	.byte	0x04, 0x17
        /*001a*/ 	.short	(.L_168 - .L_167)
.L_167:
        /*001c*/ 	.word	0x00000000
        /*0020*/ 	.short	0x0000
        /*0022*/ 	.short	0x0000
        /*0024*/ 	.byte	0x00, 0xf5, 0x21, 0x00


	//----- nvinfo : EIATTR_SPARSE_MMA_MASK
	.align		4
.L_168:
        /*0028*/ 	.byte	0x03, 0x50
        /*002a*/ 	.short	0x0000


	//----- nvinfo : EIATTR_MAXREG_COUNT
	.align		4
        /*002c*/ 	.byte	0x03, 0x1b
        /*002e*/ 	.short	0x00ff


	//----- nvinfo : EIATTR_EXTERNS
	.align		4
        /*0030*/ 	.byte	0x04, 0x0f
        /*0032*/ 	.short	(.L_170 - .L_169)


	//   ....[0]....
	.align		4
.L_169:
        /*0034*/ 	.word	index@(vprintf)


	//----- nvinfo : EIATTR_MERCURY_ISA_VERSION
	.align		4
.L_170:
        /*0038*/ 	.byte	0x03, 0x5f
        /*003a*/ 	.short	0x0101


	//----- nvinfo : EIATTR_VRC_CTA_INIT_COUNT
	.align		4
        /*003c*/ 	.byte	0x02, 0x4a
	.zero		1
	.zero		1


	//----- nvinfo : EIATTR_SYSCALL_OFFSETS
	.align		4
        /*0040*/ 	.byte	0x04, 0x46
        /*0042*/ 	.short	(.L_172 - .L_171)


	//   ....[0]....
.L_171:
        /*0044*/ 	.word	0x00000110


	//   ....[1]....
        /*0048*/ 	.word	0x00000240


	//   ....[2]....
        /*004c*/ 	.word	0x000002b0


	//   ....[3]....
        /*0050*/ 	.word	0x000003a0


	//   ....[4]....
        /*0054*/ 	.word	0x00000470


	//   ....[5]....
        /*0058*/ 	.word	0x00000540


	//   ....[6]....
        /*005c*/ 	.word	0x00000610


	//   ....[7]....
        /*0060*/ 	.word	0x000006e0


	//   ....[8]....
        /*0064*/ 	.word	0x000007b0


	//   ....[9]....
        /*0068*/ 	.word	0x00000880


	//   ....[10]....
        /*006c*/ 	.word	0x00000950


	//   ....[11]....
        /*0070*/ 	.word	0x00000a30


	//----- nvinfo : EIATTR_EXIT_INSTR_OFFSETS
	.align		4
.L_172:
        /*0074*/ 	.byte	0x04, 0x1c
        /*0076*/ 	.short	(.L_174 - .L_173)


	//   ....[0]....
.L_173:
        /*0078*/ 	.word	0x00000a40


	//----- nvinfo : EIATTR_CBANK_PARAM_SIZE
	.align		4
.L_174:
        /*007c*/ 	.byte	0x03, 0x19
        /*007e*/ 	.short	0x000c


	//----- nvinfo : EIATTR_PARAM_CBANK
	.align		4
        /*0080*/ 	.byte	0x04, 0x0a
        /*0082*/ 	.short	(.L_176 - .L_175)
	.align		4
.L_175:
        /*0084*/ 	.word	index@(.nv.constant0._Z10print_nodeP7Octtreei)
        /*0088*/ 	.short	0x0380
        /*008a*/ 	.short	0x000c


	//----- nvinfo : EIATTR_SW_WAR
	.align		4
.L_176:
        /*008c*/ 	.byte	0x04, 0x36
        /*008e*/ 	.short	(.L_178 - .L_177)
.L_177:
        /*0090*/ 	.word	0x00000008
.L_178:


//--------------------- .nv.info._Z20acceleration_w_stackP7OcttreeP8EntitiesiPiPdm --------------------------
	.section	.nv.info._Z20acceleration_w_stackP7OcttreeP8EntitiesiPiPdm,"",@"SHT_CUDA_INFO"
	.sectionflags	@""
	.align	4


	//----- nvinfo : EIATTR_CUDA_API_VERSION
	.align		4
        /*0000*/ 	.byte	0x04, 0x37
        /*0002*/ 	.short	(.L_180 - .L_179)
.L_179:
        /*0004*/ 	.word	0x00000082


	//----- nvinfo : EIATTR_KPARAM_INFO
	.align		4
.L_180:
        /*0008*/ 	.byte	0x04, 0x17
        /*000a*/ 	.short	(.L_182 - .L_181)
.L_181:
        /*000c*/ 	.word	0x00000000
        /*0010*/ 	.short	0x0005
        /*0012*/ 	.short	0x0028
        /*0014*/ 	.byte	0x00, 0xf0, 0x21, 0x00


	//----- nvinfo : EIATTR_KPARAM_INFO
	.align		4
.L_182:
        /*0018*/ 	.byte	0x04, 0x17
        /*001a*/ 	.short	(.L_184 - .L_183)
.L_183:
        /*001c*/ 	.word	0x00000000
        /*0020*/ 	.short	0x0004
        /*0022*/ 	.short	0x0020
        /*0024*/ 	.byte	0x00, 0xf5, 0x21, 0x00


	//----- nvinfo : EIATTR_KPARAM_INFO
	.align		4
.L_184:
        /*0028*/ 	.byte	0x04, 0x17
        /*002a*/ 	.short	(.L_186 - .L_185)
.L_185:
        /*002c*/ 	.word	0x00000000
        /*0030*/ 	.short	0x0003
        /*0032*/ 	.short	0x0018
        /*0034*/ 	.byte	0x00, 0xf5, 0x21, 0x00


	//----- nvinfo : EIATTR_KPARAM_INFO
	.align		4
.L_186:
        /*0038*/ 	.byte	0x04, 0x17
        /*003a*/ 	.short	(.L_188 - .L_187)
.L_187:
        /*003c*/ 	.word	0x00000000
        /*0040*/ 	.short	0x0002
        /*0042*/ 	.short	0x0010
        /*0044*/ 	.byte	0x00, 0xf0, 0x11, 0x00


	//----- nvinfo : EIATTR_KPARAM_INFO
	.align		4
.L_188:
        /*0048*/ 	.byte	0x04, 0x17
        /*004a*/ 	.short	(.L_190 - .L_189)
.L_189:
        /*004c*/ 	.word	0x00000000
        /*0050*/ 	.short	0x0001
        /*0052*/ 	.short	0x0008
        /*0054*/ 	.byte	0x00, 0xf5, 0x21, 0x00


	//----- nvinfo : EIATTR_KPARAM_INFO
	.align		4
.L_190:
        /*0058*/ 	.byte	0x04, 0x17
        /*005a*/ 	.short	(.L_192 - .L_191)
.L_191:
        /*005c*/ 	.word	0x00000000
        /*0060*/ 	.short	0x0000
        /*0062*/ 	.short	0x0000
        /*0064*/ 	.byte	0x00, 0xf5, 0x21, 0x00


	//----- nvinfo : EIATTR_SPARSE_MMA_MASK
	.align		4
.L_192:
        /*0068*/ 	.byte	0x03, 0x50
        /*006a*/ 	.short	0x0000


	//----- nvinfo : EIATTR_MAXREG_COUNT
	.align		4
        /*006c*/ 	.byte	0x03, 0x1b
        /*006e*/ 	.short	0x00ff


	//----- nvinfo : EIATTR_MERCURY_ISA_VERSION
	.align		4
        /*0070*/ 	.byte	0x03, 0x5f
        /*0072*/ 	.short	0x0101


	//----- nvinfo : EIATTR_COOP_GROUP_MASK_REGIDS
	.align		4
        /*0074*/ 	.byte	0x04, 0x29
        /*0076*/ 	.short	(.L_194 - .L_193)


	//   ....[0]....
.L_193:
        /*0078*/ 	.word	0xffffffff


	//   ....[1]....
        /*007c*/ 	.word	0xffffffff


	//   ....[2]....
        /*0080*/ 	.word	0xffffffff


	//   ....[3]....
        /*0084*/ 	.word	0x0500001a


	//   ....[4]....
        /*0088*/ 	.word	0xffffffff


	//   ....[5]....
        /*008c*/ 	.word	0xffffffff


	//   ....[6]....
        /*0090*/ 	.word	0x05000010


	//----- nvinfo : EIATTR_COOP_GROUP_INSTR_OFFSETS
	.align		4
.L_194:
        /*0094*/ 	.byte	0x04, 0x28
        /*0096*/ 	.short	(.L_196 - .L_195)


	//   ....[0]....
.L_195:
        /*0098*/ 	.word	0x00000560


	//   ....[1]....
        /*009c*/ 	.word	0x000008a0


	//   ....[2]....
        /*00a0*/ 	.word	0x00000bf0


	//   ....[3]....
        /*00a4*/ 	.word	0x00000d00


	//   ....[4]....
        /*00a8*/ 	.word	0x00000e20


	//   ....[5]....
        /*00ac*/ 	.word	0x00000e30


	//   ....[6]....
        /*00b0*/ 	.word	0x00000f50


	//----- nvinfo : EIATTR_VRC_CTA_INIT_COUNT
	.align		4
.L_196:
        /*00b4*/ 	.byte	0x02, 0x4a
	.zero		1
	.zero		1


	//----- nvinfo : EIATTR_EXIT_INSTR_OFFSETS
	.align		4
        /*00b8*/ 	.byte	0x04, 0x1c
        /*00ba*/ 	.short	(.L_198 - .L_197)


	//   ....[0]....
.L_197:
        /*00bc*/ 	.word	0x00000e80


	//   ....[1]....
        /*00c0*/ 	.word	0x00000ef0


	//----- nvinfo : EIATTR_CRS_STACK_SIZE
	.align		4
.L_198:
        /*00c4*/ 	.byte	0x04, 0x1e
        /*00c6*/ 	.short	(.L_200 - .L_199)
.L_199:
        /*00c8*/ 	.word	0x00000000


	//----- nvinfo : EIATTR_CBANK_PARAM_SIZE
	.align		4
.L_200:
        /*00cc*/ 	.byte	0x03, 0x19
        /*00ce*/ 	.short	0x0030


	//----- nvinfo : EIATTR_PARAM_CBANK
	.align		4
        /*00d0*/ 	.byte	0x04, 0x0a
        /*00d2*/ 	.short	(.L_202 - .L_201)
	.align		4
.L_201:
        /*00d4*/ 	.word	index@(.nv.constant0._Z20acceleration_w_stackP7OcttreeP8EntitiesiPiPdm)
        /*00d8*/ 	.short	0x0380
        /*00da*/ 	.short	0x0030


	//----- nvinfo : EIATTR_SW_WAR
	.align		4
.L_202:
        /*00dc*/ 	.byte	0x04, 0x36
        /*00de*/ 	.short	(.L_204 - .L_203)
.L_203:
        /*00e0*/ 	.word	0x00000008
.L_204:


//--------------------- .nv.info._Z9sort_entsP7OcttreePi --------------------------
	.section	.nv.info._Z9sort_entsP7OcttreePi,"",@"SHT_CUDA_INFO"
	.sectionflags	@""
	.align	4


	//----- nvinfo : EIATTR_CUDA_API_VERSION
	.align		4
        /*0000*/ 	.byte	0x04, 0x37
        /*0002*/ 	.short	(.L_206 - .L_205)
.L_205:
        /*0004*/ 	.word	0x00000082


	//----- nvinfo : EIATTR_KPARAM_INFO
	.align		4
.L_206:
        /*0008*/ 	.byte	0x04, 0x17
        /*000a*/ 	.short	(.L_208 - .L_207)
.L_207:
        /*000c*/ 	.word	0x00000000
        /*0010*/ 	.short	0x0001
        /*0012*/ 	.short	0x0008
        /*0014*/ 	.byte	0x00, 0xf5, 0x21, 0x00


	//----- nvinfo : EIATTR_KPARAM_INFO
	.align		4
.L_208:
        /*0018*/ 	.byte	0x04, 0x17
        /*001a*/ 	.short	(.L_210 - .L_209)
.L_209:
        /*001c*/ 	.word	0x00000000
        /*0020*/ 	.short	0x0000
        /*0022*/ 	.short	0x0000
        /*0024*/ 	.byte	0x00, 0xf5, 0x21, 0x00


	//----- nvinfo : EIATTR_SPARSE_MMA_MASK
	.align		4
.L_210:
        /*0028*/ 	.byte	0x03, 0x50
        /*002a*/ 	.short	0x0000


	//----- nvinfo : EIATTR_MAXREG_COUNT
	.align		4
        /*002c*/ 	.byte	0x03, 0x1b
        /*002e*/ 	.short	0x00ff


	//----- nvinfo : EIATTR_MERCURY_ISA_VERSION
	.align		4
        /*0030*/ 	.byte	0x03, 0x5f
        /*0032*/ 	.short	0x0101


	//----- nvinfo : EIATTR_COOP_GROUP_MASK_REGIDS
	.align		4
        /*0034*/ 	.byte	0x04, 0x29
        /*0036*/ 	.short	(.L_212 - .L_211)


	//   ....[0]....
.L_211:
        /*0038*/ 	.word	0xffffffff


	//----- nvinfo : EIATTR_COOP_GROUP_INSTR_OFFSETS
	.align		4
.L_212:
        /*003c*/ 	.byte	0x04, 0x28
        /*003e*/ 	.short	(.L_214 - .L_213)


	//   ....[0]....
.L_213:
        /*0040*/ 	.word	0x000001e0


	//----- nvinfo : EIATTR_VRC_CTA_INIT_COUNT
	.align		4
.L_214:
        /*0044*/ 	.byte	0x02, 0x4a
	.zero		1
	.zero		1


	//----- nvinfo : EIATTR_EXIT_INSTR_OFFSETS
	.align		4
        /*0048*/ 	.byte	0x04, 0x1c
        /*004a*/ 	.short	(.L_216 - .L_215)


	//   ....[0]....
.L_215:
        /*004c*/ 	.word	0x00000090


	//   ....[1]....
        /*0050*/ 	.word	0x00000280


	//----- nvinfo : EIATTR_CRS_STACK_SIZE
	.align		4
.L_216:
        /*0054*/ 	.byte	0x04, 0x1e
        /*0056*/ 	.short	(.L_218 - .L_217)
.L_217:
        /*0058*/ 	.word	0x00000000


	//----- nvinfo : EIATTR_CBANK_PARAM_SIZE
	.align		4
.L_218:
        /*005c*/ 	.byte	0x03, 0x19
        /*005e*/ 	.short	0x0010


	//----- nvinfo : EIATTR_PARAM_CBANK
	.align		4
        /*0060*/ 	.byte	0x04, 0x0a
        /*0062*/ 	.short	(.L_220 - .L_219)
	.align		4
.L_219:
        /*0064*/ 	.word	index@(.nv.constant0._Z9sort_entsP7OcttreePi)
        /*0068*/ 	.short	0x0380
        /*006a*/ 	.short	0x0010


	//----- nvinfo : EIATTR_SW_WAR
	.align		4
.L_220:
        /*006c*/ 	.byte	0x04, 0x36
        /*006e*/ 	.short	(.L_222 - .L_221)
.L_221:
        /*0070*/ 	.word	0x00000008
.L_222:


//--------------------- .nv.info._Z14center_of_massP7Octtree --------------------------
	.section	.nv.info._Z14center_of_massP7Octtree,"",@"SHT_CUDA_INFO"
	.sectionflags	@""
	.align	4


	//----- nvinfo : EIATTR_CUDA_API_VERSION
	.align		4
        /*0000*/ 	.byte	0x04, 0x37
        /*0002*/ 	.short	(.L_224 - .L_223)
.L_223:
        /*0004*/ 	.word	0x00000082


	//----- nvinfo : EIATTR_KPARAM_INFO
	.align		4
.L_224:
        /*0008*/ 	.byte	0x04, 0x17
        /*000a*/ 	.short	(.L_226 - .L_225)
.L_225:
        /*000c*/ 	.word	0x00000000
        /*0010*/ 	.short	0x0000
        /*0012*/ 	.short	0x0000
        /*0014*/ 	.byte	0x00, 0xf5, 0x21, 0x00


	//----- nvinfo : EIATTR_SPARSE_MMA_MASK
	.align		4
.L_226:
        /*0018*/ 	.byte	0x03, 0x50
        /*001a*/ 	.short	0x0000


	//----- nvinfo : EIATTR_MAXREG_COUNT
	.align		4
        /*001c*/ 	.byte	0x03, 0x1b
        /*001e*/ 	.short	0x00ff


	//----- nvinfo : EIATTR_MERCURY_ISA_VERSION
	.align		4
        /*0020*/ 	.byte	0x03, 0x5f
        /*0022*/ 	.short	0x0101


	//----- nvinfo : EIATTR_VRC_CTA_INIT_COUNT
	.align		4
        /*0024*/ 	.byte	0x02, 0x4a
	.zero		1
	.zero		1


	//----- nvinfo : EIATTR_EXIT_INSTR_OFFSETS
	.align		4
        /*0028*/ 	.byte	0x04, 0x1c
        /*002a*/ 	.short	(.L_228 - .L_227)


	//   ....[0]....
.L_227:
        /*002c*/ 	.word	0x000000b0


	//   ....[1]....
        /*0030*/ 	.word	0x00008980


	//----- nvinfo : EIATTR_CRS_STACK_SIZE
	.align		4
.L_228:
        /*0034*/ 	.byte	0x04, 0x1e
        /*0036*/ 	.short	(.L_230 - .L_229)
.L_229:
        /*0038*/ 	.word	0x00000000


	//----- nvinfo : EIATTR_CBANK_PARAM_SIZE
	.align		4
.L_230:
        /*003c*/ 	.byte	0x03, 0x19
        /*003e*/ 	.short	0x0008


	//----- nvinfo : EIATTR_PARAM_CBANK
	.align		4
        /*0040*/ 	.byte	0x04, 0x0a
        /*0042*/ 	.short	(.L_232 - .L_231)
	.align		4
.L_231:
        /*0044*/ 	.word	index@(.nv.constant0._Z14center_of_massP7Octtree)
        /*0048*/ 	.short	0x0380
        /*004a*/ 	.short	0x0008


	//----- nvinfo : EIATTR_SW_WAR
	.align		4
.L_232:
        /*004c*/ 	.byte	0x04, 0x36
        /*004e*/ 	.short	(.L_234 - .L_233)
.L_233:
        /*0050*/ 	.word	0x00000008
.L_234:


//--------------------- .nv.info._Z16get_bounding_boxPdiS_ --------------------------
	.section	.nv.info._Z16get_bounding_boxPdiS_,"",@"SHT_CUDA_INFO"
	.sectionflags	@""
	.align	4


	//----- nvinfo : EIATTR_CUDA_API_VERSION
	.align		4
        /*0000*/ 	.byte	0x04, 0x37
        /*0002*/ 	.short	(.L_236 - .L_235)
.L_235:
        /*0004*/ 	.word	0x00000082


	//----- nvinfo : EIATTR_KPARAM_INFO
	.align		4
.L_236:
        /*0008*/ 	.byte	0x04, 0x17
        /*000a*/ 	.short	(.L_238 - .L_237)
.L_237:
        /*000c*/ 	.word	0x00000000
        /*0010*/ 	.short	0x0002
        /*0012*/ 	.short	0x0010
        /*0014*/ 	.byte	0x00, 0xf5, 0x21, 0x00


	//----- nvinfo : EIATTR_KPARAM_INFO
	.align		4
.L_238:
        /*0018*/ 	.byte	0x04, 0x17
        /*001a*/ 	.short	(.L_240 - .L_239)
.L_239:
        /*001c*/ 	.word	0x00000000
        /*0020*/ 	.short	0x0001
        /*0022*/ 	.short	0x0008
        /*0024*/ 	.byte	0x00, 0xf0, 0x11, 0x00


	//----- nvinfo : EIATTR_KPARAM_INFO
	.align		4
.L_240:
        /*0028*/ 	.byte	0x04, 0x17
        /*002a*/ 	.short	(.L_242 - .L_241)
.L_241:
        /*002c*/ 	.word	0x00000000
        /*0030*/ 	.short	0x0000
        /*0032*/ 	.short	0x0000
        /*0034*/ 	.byte	0x00, 0xf5, 0x21, 0x00


	//----- nvinfo : EIATTR_SPARSE_MMA_MASK
	.align		4
.L_242:
        /*0038*/ 	.byte	0x03, 0x50
        /*003a*/ 	.short	0x0000


	//----- nvinfo : EIATTR_MAXREG_COUNT
	.align		4
        /*003c*/ 	.byte	0x03, 0x1b
        /*003e*/ 	.short	0x00ff


	//----- nvinfo : EIATTR_NUM_BARRIERS
	.align		4
        /*0040*/ 	.byte	0x02, 0x4c
        /*0042*/ 	.byte	0x01
	.zero		1


	//----- nvinfo : EIATTR_MERCURY_ISA_VERSION
	.align		4
        /*0044*/ 	.byte	0x03, 0x5f
        /*0046*/ 	.short	0x0101


	//----- nvinfo : EIATTR_VRC_CTA_INIT_COUNT
	.align		4
        /*0048*/ 	.byte	0x02, 0x4a
	.zero		1
	.zero		1


	//----- nvinfo : EIATTR_EXIT_INSTR_OFFSETS
	.align		4
        /*004c*/ 	.byte	0x04, 0x1c
        /*004e*/ 	.short	(.L_244 - .L_243)


	//   ....[0]....
.L_243:
        /*0050*/ 	.word	0x00000330


	//   ....[1]....
        /*0054*/ 	.word	0x000003b0


	//----- nvinfo : EIATTR_CRS_STACK_SIZE
	.align		4
.L_244:
        /*0058*/ 	.byte	0x04, 0x1e
        /*005a*/ 	.short	(.L_246 - .L_245)
.L_245:
        /*005c*/ 	.word	0x00000000


	//----- nvinfo : EIATTR_CBANK_PARAM_SIZE
	.align		4
.L_246:
        /*0060*/ 	.byte	0x03, 0x19
        /*0062*/ 	.short	0x0018


	//----- nvinfo : EIATTR_PARAM_CBANK
	.align		4
        /*0064*/ 	.byte	0x04, 0x0a
        /*0066*/ 	.short	(.L_248 - .L_247)
	.align		4
.L_247:
        /*0068*/ 	.word	index@(.nv.constant0._Z16get_bounding_boxPdiS_)
        /*006c*/ 	.short	0x0380
        /*006e*/ 	.short	0x0018


	//----- nvinfo : EIATTR_SW_WAR
	.align		4
.L_248:
        /*0070*/ 	.byte	0x04, 0x36
        /*0072*/ 	.short	(.L_250 - .L_249)
.L_249:
        /*0074*/ 	.word	0x00000008
.L_250:


//--------------------- .nv.info._Z7add_entP7OcttreeP8Entitiesj --------------------------
	.section	.nv.info._Z7add_entP7OcttreeP8Entitiesj,"",@"SHT_CUDA_INFO"
	.sectionflags	@""
	.align	4


	//----- nvinfo : EIATTR_CUDA_API_VERSION
	.align		4
        /*0000*/ 	.byte	0x04, 0x37
        /*0002*/ 	.short	(.L_252 - .L_251)
.L_251:
        /*0004*/ 	.word	0x00000082


	//----- nvinfo : EIATTR_KPARAM_INFO
	.align		4
.L_252:
        /*0008*/ 	.byte	0x04, 0x17
        /*000a*/ 	.short	(.L_254 - .L_253)
.L_253:
        /*000c*/ 	.word	0x00000000
        /*0010*/ 	.short	0x0002
        /*0012*/ 	.short	0x0010
        /*0014*/ 	.byte	0x00, 0xf0, 0x11, 0x00


	//----- nvinfo : EIATTR_KPARAM_INFO
	.align		4
.L_254:
        /*0018*/ 	.byte	0x04, 0x17
        /*001a*/ 	.short	(.L_256 - .L_255)
.L_255:
        /*001c*/ 	.word	0x00000000
        /*0020*/ 	.short	0x0001
        /*0022*/ 	.short	0x0008
        /*0024*/ 	.byte	0x00, 0xf5, 0x21, 0x00


	//----- nvinfo : EIATTR_KPARAM_INFO
	.align		4
.L_256:
        /*0028*/ 	.byte	0x04, 0x17
        /*002a*/ 	.short	(.L_258 - .L_257)
.L_257:
        /*002c*/ 	.word	0x00000000
        /*0030*/ 	.short	0x0000
        /*0032*/ 	.short	0x0000
        /*0034*/ 	.byte	0x00, 0xf5, 0x21, 0x00


	//----- nvinfo : EIATTR_SPARSE_MMA_MASK
	.align		4
.L_258:
        /*0038*/ 	.byte	0x03, 0x50
        /*003a*/ 	.short	0x0000


	//----- nvinfo : EIATTR_MAXREG_COUNT
	.align		4
        /*003c*/ 	.byte	0x03, 0x1b
        /*003e*/ 	.short	0x00ff


	//----- nvinfo : EIATTR_MERCURY_ISA_VERSION
	.align		4
        /*0040*/ 	.byte	0x03, 0x5f
        /*0042*/ 	.short	0x0101


	//----- nvinfo : EIATTR_INT_WARP_WIDE_INSTR_OFFSETS
	.align		4
        /*0044*/ 	.byte	0x04, 0x31
        /*0046*/ 	.short	(.L_260 - .L_259)


	//   ....[0]....
.L_259:
        /*0048*/ 	.word	0x00000750


	//   ....[1]....
        /*004c*/ 	.word	0x000007f0


	//----- nvinfo : EIATTR_VRC_CTA_INIT_COUNT
	.align		4
.L_260:
        /*0050*/ 	.byte	0x02, 0x4a
	.zero		1
	.zero		1


	//----- nvinfo : EIATTR_EXIT_INSTR_OFFSETS
	.align		4
        /*0054*/ 	.byte	0x04, 0x1c
        /*0056*/ 	.short	(.L_262 - .L_261)


	//   ....[0]....
.L_261:
        /*0058*/ 	.word	0x00000070


	//   ....[1]....
        /*005c*/ 	.word	0x00001180


	//----- nvinfo : EIATTR_CRS_STACK_SIZE
	.align		4
.L_262:
        /*0060*/ 	.byte	0x04, 0x1e
        /*0062*/ 	.short	(.L_264 - .L_263)
.L_263:
        /*0064*/ 	.word	0x00000000


	//----- nvinfo : EIATTR_CBANK_PARAM_SIZE
	.align		4
.L_264:
        /*0068*/ 	.byte	0x03, 0x19
        /*006a*/ 	.short	0x0014


	//----- nvinfo : EIATTR_PARAM_CBANK
	.align		4
        /*006c*/ 	.byte	0x04, 0x0a
        /*006e*/ 	.short	(.L_266 - .L_265)
	.align		4
.L_265:
        /*0070*/ 	.word	index@(.nv.constant0._Z7add_entP7OcttreeP8Entitiesj)
        /*0074*/ 	.short	0x0380
        /*0076*/ 	.short	0x0014


	//----- nvinfo : EIATTR_SW_WAR
	.align		4
.L_266:
        /*0078*/ 	.byte	0x04, 0x36
        /*007a*/ 	.short	(.L_268 - .L_267)
.L_267:
        /*007c*/ 	.word	0x00000008
.L_268:


//--------------------- .nv.callgraph             --------------------------
	.section	.nv.callgraph,"",@"SHT_CUDA_CALLGRAPH"
	.align	4
	.sectionentsize	8
	.align		4
        /*0000*/ 	.word	0x00000000
	.align		4
        /*0004*/ 	.word	0xffffffff
	.align		4
        /*0008*/ 	.word	index@(_Z9find_dupsPii)
	.align		4
        /*000c*/ 	.word	index@(vprintf)
	.align		4
        /*0010*/ 	.word	index@(_Z22ci_sono_tutti_i_numeriPii)
	.align		4
        /*0014*/ 	.word	index@(vprintf)
	.align		4
        /*0018*/ 	.word	index@(_Z10print_nodeP7Octtreei)
	.align		4
        /*001c*/ 	.word	index@(vprintf)
	.align		4
        /*0020*/ 	.word	0x00000000
	.align		4
        /*0024*/ 	.word	0xfffffffe
	.align		4
        /*0028*/ 	.word	0x00000000
	.align		4
        /*002c*/ 	.word	0xfffffffd
	.align		4
        /*0030*/ 	.word	0x00000000
	.align		4
        /*0034*/ 	.word	0xfffffffc


//--------------------- .nv.constant4             --------------------------
	.section	.nv.constant4,"a",@progbits
	.align	8
	.align		8
.nv.constant4:
        /*0000*/ 	.dword	$str
	.align		8
        /*0008*/ 	.dword	$str$1
	.align		8
        /*0010*/ 	.dword	$str$2
	.align		8
        /*0018*/ 	.dword	$str$3
	.align		8
        /*0020*/ 	.dword	$str$4
	.align		8
        /*0028*/ 	.dword	$str$5
	.align		8
        /*0030*/ 	.dword	$str$6
	.align		8
        /*0038*/ 	.dword	vprintf


//--------------------- .nv.constant2._Z8set_treeP7Octtree --------------------------
	.section	.nv.constant2._Z8set_treeP7Octtree,"a",@progbits
	.sectionflags	@""
	.align	4
.nv.constant2._Z8set_treeP7Octtree:
        /*0000*/ 	.byte	0x40, 0x01, 0x00, 0x00, 0xa0, 0x01, 0x00, 0x00, 0xd0, 0x00, 0x00, 0x00, 0xf0, 0x03, 0x00, 0x00
        /*0010*/ 	.byte	0x10, 0x03, 0x00, 0x00, 0x80, 0x03, 0x00, 0x00, 0x80, 0x02, 0x00, 0x00, 0xf0, 0x03, 0x00, 0x00


//--------------------- .text._Z16update_positionsP8Entitiesjd --------------------------
	.section	.text._Z16update_positionsP8Entitiesjd,"ax",@progbits
	.align	128
        .global         _Z16update_positionsP8Entitiesjd
        .type           _Z16update_positionsP8Entitiesjd,@function
        .size           _Z16update_positionsP8Entitiesjd,(.L_x_307 - _Z16update_positionsP8Entitiesjd)
        .other          _Z16update_positionsP8Entitiesjd,@"STO_CUDA_ENTRY STV_DEFAULT"
_Z16update_positionsP8Entitiesjd:
.text._Z16update_positionsP8Entitiesjd:
[----:B------:R-:W-:Y:S01]  /*0000*/  LDC R1, c[0x0][0x37c] ;  /* 0x0000df00ff017b82 */ /* 0x000fe20000000800 */
[----:B------:R-:W0:Y:S07]  /*0010*/  S2R R3, SR_TID.X ;  /* 0x0000000000037919 */ /* 0x000e2e0000002100 */
[----:B------:R-:W0:Y:S01]  /*0020*/  S2UR UR4, SR_CTAID.X ;  /* 0x00000000000479c3 */ /* 0x000e220000002500 */
[----:B------:R-:W1:Y:S07]  /*0030*/  LDCU UR5, c[0x0][0x388] ;  /* 0x00007100ff0577ac */ /* 0x000e6e0008000800 */
[----:B------:R-:W0:Y:S02]  /*0040*/  LDC R0, c[0x0][0x360] ;  /* 0x0000d800ff007b82 */ /* 0x000e240000000800 */
[----:B0-----:R-:W-:-:S05]  /*0050*/  IMAD R0, R0, UR4, R3 ;  /* 0x0000000400007c24 */ /* 0x001fca000f8e0203 */
[----:B-1----:R-:W-:-:S13]  /*0060*/  ISETP.GE.U32.AND P0, PT, R0, UR5, PT ;  /* 0x0000000500007c0c */ /* 0x002fda000bf06070 */
[----:B------:R-:W-:Y:S05]  /*0070*/  @P0 EXIT ;  /* 0x000000000000094d */ /* 0x000fea0003800000 */
[----:B------:R-:W0:Y:S01]  /*0080*/  LDC.64 R2, c[0x0][0x380] ;  /* 0x0000e000ff027b82 */ /* 0x000e220000000a00 */
[----:B------:R-:W0:Y:S01]  /*0090*/  LDCU.64 UR4, c[0x0][0x358] ;  /* 0x00006b00ff0477ac */ /* 0x000e220008000a00 */
[----:B------:R-:W-:Y:S01]  /*00a0*/  LEA R0, R0, R0, 0x1 ;  /* 0x0000000000007211 */ /* 0x000fe200078e08ff */
[----:B------:R-:W1:Y:S01]  /*00b0*/  LDCU.64 UR6, c[0x0][0x390] ;  /* 0x00007200ff0677ac */ /* 0x000e620008000a00 */
[----:B0-----:R-:W2:Y:S04]  /*00c0*/  LDG.E.64 R4, desc[UR4][R2.64] ;  /* 0x0000000402047981 */ /* 0x001ea8000c1e1b00 */
[----:B------:R-:W3:Y:S01]  /*00d0*/  LDG.E.64 R6, desc[UR4][R2.64+0x8] ;  /* 0x0000080402067981 */ /* 0x000ee2000c1e1b00 */
[----:B--2---:R-:W-:-:S04]  /*00e0*/  IMAD.WIDE R4, R0, 0x8, R4 ;  /* 0x0000000800047825 */ /* 0x004fc800078e0204 */
[----:B---3--:R-:W-:Y:S02]  /*00f0*/  IMAD.WIDE R8, R0, 0x8, R6 ;  /* 0x0000000800087825 */ /* 0x008fe400078e0206 */
[----:B------:R-:W1:Y:S04]  /*0100*/  LDG.E.64 R6, desc[UR4][R4.64] ;  /* 0x0000000404067981 */ /* 0x000e68000c1e1b00 */
[----:B------:R-:W1:Y:S04]  /*0110*/  LDG.E.64 R10, desc[UR4][R8.64] ;  /* 0x00000004080a7981 */ /* 0x000e68000c1e1b00 */
[----:B------:R-:W2:Y:S01]  /*0120*/  LDG.E.64 R12, desc[UR4][R8.64+0x10] ;  /* 0x00001004080c7981 */ /* 0x000ea2000c1e1b00 */
[----:B-1----:R-:W-:-:S03]  /*0130*/  DFMA R14, R10, UR6, R6 ;  /* 0x000000060a0e7c2b */ /* 0x002fc60008000006 */
[----:B------:R-:W3:Y:S04]  /*0140*/  LDG.E.64 R6, desc[UR4][R4.64+0x8] ;  /* 0x0000080404067981 */ /* 0x000ee8000c1e1b00 */
[----:B------:R-:W3:Y:S04]  /*0150*/  LDG.E.64 R10, desc[UR4][R8.64+0x8] ;  /* 0x00000804080a7981 */ /* 0x000ee8000c1e1b00 */
[----:B------:R-:W-:Y:S04]  /*0160*/  STG.E.64 desc[UR4][R4.64], R14 ;  /* 0x0000000e04007986 */ /* 0x000fe8000c101b04 */
[----:B------:R-:W4:Y:S01]  /*0170*/  LDG.E.64 R16, desc[UR4][R2.64] ;  /* 0x0000000402107981 */ /* 0x000f22000c1e1b00 */
[----:B---3--:R-:W-:-:S03]  /*0180*/  DFMA R10, R10, UR6, R6 ;  /* 0x000000060a0a7c2b */ /* 0x008fc60008000006 */
[----:B------:R-:W2:Y:S01]  /*0190*/  LDG.E.64 R6, desc[UR4][R4.64+0x10] ;  /* 0x0000100404067981 */ /* 0x000ea2000c1e1b00 */
[----:B----4-:R-:W-:-:S05]  /*01a0*/  IMAD.WIDE R16, R0, 0x8, R16 ;  /* 0x0000000800107825 */ /* 0x010fca00078e0210 */
[----:B------:R-:W-:Y:S04]  /*01b0*/  STG.E.64 desc[UR4][R16.64+0x8], R10 ;  /* 0x0000080a10007986 */ /* 0x000fe8000c101b04 */
[----:B------:R-:W3:Y:S01]  /*01c0*/  LDG.E.64 R18, desc[UR4][R2.64] ;  /* 0x0000000402127981 */ /* 0x000ee2000c1e1b00 */
[----:B--2---:R-:W-:Y:S01]  /*01d0*/  DFMA R6, R12, UR6, R6 ;  /* 0x000000060c067c2b */ /* 0x004fe20008000006 */
[----:B---3--:R-:W-:-:S06]  /*01e0*/  IMAD.WIDE R18, R0, 0x8, R18 ;  /* 0x0000000800127825 */ /* 0x008fcc00078e0212 */
[----:B------:R-:W-:Y:S01]  /*01f0*/  STG.E.64 desc[UR4][R18.64+0x10], R6 ;  /* 0x0000100612007986 */ /* 0x000fe2000c101b04 */
[----:B------:R-:W-:Y:S05]  /*0200*/  EXIT ;  /* 0x000000000000794d */ /* 0x000fea0003800000 */
.L_x_0:
[----:B------:R-:W-:-:S00]  /*0210*/  BRA `(.L_x_0) ;  /* 0xfffffffc00fc7947 */ /* 0x000fc0000383ffff */
[----:B------:R-:W-:-:S00]  /*0220*/  NOP ;  /* 0x0000000000007918 */ /* 0x000fc00000000000 */
        /* <DEDUP_REMOVED lines=13> */
.L_x_307:


//--------------------- .text._Z17update_velocitiesPdP8Entitiesjd --------------------------
	.section	.text._Z17update_velocitiesPdP8Entitiesjd,"ax",@progbits
	.align	128
        .global         _Z17update_velocitiesPdP8Entitiesjd
        .type           _Z17update_velocitiesPdP8Entitiesjd,@function
        .size           _Z17update_velocitiesPdP8Entitiesjd,(.L_x_308 - _Z17update_velocitiesPdP8Entitiesjd)
        .other          _Z17update_velocitiesPdP8Entitiesjd,@"STO_CUDA_ENTRY STV_DEFAULT"
_Z17update_velocitiesPdP8Entitiesjd:
.text._Z17update_velocitiesPdP8Entitiesjd:
        /* <DEDUP_REMOVED lines=9> */
[----:B------:R-:W0:Y:S07]  /*0090*/  LDCU.64 UR4, c[0x0][0x358] ;  /* 0x00006b00ff0477ac */ /* 0x000e2e0008000a00 */
[----:B------:R-:W1:Y:S01]  /*00a0*/  LDC.64 R2, c[0x0][0x380] ;  /* 0x0000e000ff027b82 */ /* 0x000e620000000a00 */
[----:B------:R-:W-:Y:S01]  /*00b0*/  LEA R0, R0, R0, 0x1 ;  /* 0x0000000000007211 */ /* 0x000fe200078e08ff */
[----:B------:R-:W2:Y:S01]  /*00c0*/  LDCU.64 UR6, c[0x0][0x398] ;  /* 0x00007300ff0677ac */ /* 0x000ea20008000a00 */
[----:B0-----:R-:W3:Y:S03]  /*00d0*/  LDG.E.64 R8, desc[UR4][R4.64+0x8] ;  /* 0x0000080404087981 */ /* 0x001ee6000c1e1b00 */
[----:B-1----:R-:W-:-:S05]  /*00e0*/  IMAD.WIDE R2, R0, 0x8, R2 ;  /* 0x0000000800027825 */ /* 0x002fca00078e0202 */
[----:B------:R-:W2:Y:S01]  /*00f0*/  LDG.E.64 R6, desc[UR4][R2.64] ;  /* 0x0000000402067981 */ /* 0x000ea2000c1e1b00 */
[----:B---3--:R-:W-:-:S05]  /*0100*/  IMAD.WIDE R8, R0, 0x8, R8 ;  /* 0x0000000800087825 */ /* 0x008fca00078e0208 */
[----:B------:R-:W3:Y:S01]  /*0110*/  LDG.E.64 R10, desc[UR4][R8.64] ;  /* 0x00000004080a7981 */ /* 0x000ee2000c1e1b00 */
[----:B--2---:R-:W-:-:S08]  /*0120*/  DMUL R6, R6, UR6 ;  /* 0x0000000606067c28 */ /* 0x004fd00008000000 */
[----:B---3--:R-:W-:-:S07]  /*0130*/  DFMA R6, R6, 0.5, R10 ;  /* 0x3fe000000606782b */ /* 0x008fce000000000a */
[----:B------:R0:W-:Y:S04]  /*0140*/  STG.E.64 desc[UR4][R8.64], R6 ;  /* 0x0000000608007986 */ /* 0x0001e8000c101b04 */
[----:B------:R-:W2:Y:S04]  /*0150*/  LDG.E.64 R12, desc[UR4][R4.64+0x8] ;  /* 0x00000804040c7981 */ /* 0x000ea8000c1e1b00 */
[----:B------:R-:W3:Y:S01]  /*0160*/  LDG.E.64 R10, desc[UR4][R2.64+0x8] ;  /* 0x00000804020a7981 */ /* 0x000ee2000c1e1b00 */
[----:B--2---:R-:W-:-:S05]  /*0170*/  IMAD.WIDE R12, R0, 0x8, R12 ;  /* 0x00000008000c7825 */ /* 0x004fca00078e020c */
[----:B------:R-:W2:Y:S01]  /*0180*/  LDG.E.64 R14, desc[UR4][R12.64+0x8] ;  /* 0x000008040c0e7981 */ /* 0x000ea2000c1e1b00 */
[----:B---3--:R-:W-:-:S08]  /*0190*/  DMUL R10, R10, UR6 ;  /* 0x000000060a0a7c28 */ /* 0x008fd00008000000 */
[----:B--2---:R-:W-:-:S07]  /*01a0*/  DFMA R10, R10, 0.5, R14 ;  /* 0x3fe000000a0a782b */ /* 0x004fce000000000e */
[----:B------:R-:W-:Y:S04]  /*01b0*/  STG.E.64 desc[UR4][R12.64+0x8], R10 ;  /* 0x0000080a0c007986 */ /* 0x000fe8000c101b04 */
[----:B------:R-:W2:Y:S04]  /*01c0*/  LDG.E.64 R16, desc[UR4][R4.64+0x8] ;  /* 0x0000080404107981 */ /* 0x000ea8000c1e1b00 */
[----:B------:R-:W3:Y:S01]  /*01d0*/  LDG.E.64 R14, desc[UR4][R2.64+0x10] ;  /* 0x00001004020e7981 */ /* 0x000ee2000c1e1b00 */
[----:B--2---:R-:W-:-:S05]  /*01e0*/  IMAD.WIDE R16, R0, 0x8, R16 ;  /* 0x0000000800107825 */ /* 0x004fca00078e0210 */
[----:B0-----:R-:W2:Y:S01]  /*01f0*/  LDG.E.64 R6, desc[UR4][R16.64+0x10] ;  /* 0x0000100410067981 */ /* 0x001ea2000c1e1b00 */
[----:B---3--:R-:W-:-:S08]  /*0200*/  DMUL R14, R14, UR6 ;  /* 0x000000060e0e7c28 */ /* 0x008fd00008000000 */
[----:B--2---:R-:W-:-:S07]  /*0210*/  DFMA R6, R14, 0.5, R6 ;  /* 0x3fe000000e06782b */ /* 0x004fce0000000006 */
[----:B------:R-:W-:Y:S01]  /*0220*/  STG.E.64 desc[UR4][R16.64+0x10], R6 ;  /* 0x0000100610007986 */ /* 0x000fe2000c101b04 */
[----:B------:R-:W-:Y:S05]  /*0230*/  EXIT ;  /* 0x000000000000794d */ /* 0x000fea0003800000 */
.L_x_1:
        /* <DEDUP_REMOVED lines=12> */
.L_x_308:


//--------------------- .text._Z9find_dupsPii     --------------------------
	.section	.text._Z9find_dupsPii,"ax",@progbits
	.align	128
        .global         _Z9find_dupsPii
        .type           _Z9find_dupsPii,@function
        .size           _Z9find_dupsPii,(.L_x_309 - _Z9find_dupsPii)
        .other          _Z9find_dupsPii,@"STO_CUDA_ENTRY STV_DEFAULT"
_Z9find_dupsPii:
.text._Z9find_dupsPii:
[----:B------:R-:W0:Y:S01]  /*0000*/  LDC R1, c[0x0][0x37c] ;  /* 0x0000df00ff017b82 */ /* 0x000e220000000800 */
[----:B------:R-:W1:Y:S01]  /*0010*/  S2R R17, SR_TID.X ;  /* 0x0000000000117919 */ /* 0x000e620000002100 */
[----:B------:R-:W2:Y:S06]  /*0020*/  LDCU UR5, c[0x0][0x2fc] ;  /* 0x00005f80ff0577ac */ /* 0x000eac0008000800 */
[----:B------:R-:W3:Y:S01]  /*0030*/  LDC R4, c[0x0][0x388] ;  /* 0x0000e200ff047b82 */ /* 0x000ee20000000800 */
[----:B0-----:R-:W-:Y:S01]  /*0040*/  VIADD R1, R1, 0xfffffff0 ;  /* 0xfffffff001017836 */ /* 0x001fe20000000000 */
[----:B------:R-:W1:Y:S01]  /*0050*/  S2R R0, SR_CTAID.X ;  /* 0x0000000000007919 */ /* 0x000e620000002500 */
[----:B------:R-:W1:Y:S01]  /*0060*/  LDCU UR42, c[0x0][0x360] ;  /* 0x00006c00ff2a77ac */ /* 0x000e620008000800 */
[----:B------:R-:W0:Y:S02]  /*0070*/  LDCU UR4, c[0x0][0x2f8] ;  /* 0x00005f00ff0477ac */ /* 0x000e240008000800 */
[----:B0-----:R-:W-:-:S05]  /*0080*/  IADD3 R18, P1, PT, R1, UR4, RZ ;  /* 0x0000000401127c10 */ /* 0x001fca000ff3e0ff */
[----:B--2---:R-:W-:Y:S02]  /*0090*/  IMAD.X R2, RZ, RZ, UR5, P1 ;  /* 0x00000005ff027e24 */ /* 0x004fe400088e06ff */
[----:B-1----:R-:W-:-:S05]  /*00a0*/  IMAD R17, R0, UR42, R17 ;  /* 0x0000002a00117c24 */ /* 0x002fca000f8e0211 */
[----:B---3--:R-:W-:-:S13]  /*00b0*/  ISETP.GE.AND P0, PT, R17, R4, PT ;  /* 0x000000041100720c */ /* 0x008fda0003f06270 */
[----:B------:R-:W-:Y:S05]  /*00c0*/  @P0 EXIT ;  /* 0x000000000000094d */ /* 0x000fea0003800000 */
[----:B------:R-:W-:-:S13]  /*00d0*/  ISETP.GE.AND P0, PT, R4, 0x1, PT ;  /* 0x000000010400780c */ /* 0x000fda0003f06270 */
[----:B------:R-:W-:Y:S05]  /*00e0*/  @!P0 EXIT ;  /* 0x000000000000894d */ /* 0x000fea0003800000 */
[----:B------:R-:W0:Y:S01]  /*00f0*/  LDC.64 R4, c[0x0][0x380] ;  /* 0x0000e000ff047b82 */ /* 0x000e220000000a00 */
[----:B------:R-:W1:Y:S01]  /*0100*/  LDCU.64 UR36, c[0x0][0x358] ;  /* 0x00006b00ff2477ac */ /* 0x000e620008000a00 */
[----:B0-----:R-:W-:-:S05]  /*0110*/  IMAD.WIDE R4, R17, 0x4, R4 ;  /* 0x0000000411047825 */ /* 0x001fca00078e0204 */
[----:B-1----:R0:W5:Y:S01]  /*0120*/  LDG.E R16, desc[UR36][R4.64] ;  /* 0x0000002404107981 */ /* 0x002162000c1e1900 */
[----:B------:R-:W1:Y:S01]  /*0130*/  S2UR UR40, SR_CgaCtaId ;  /* 0x00000000002879c3 */ /* 0x000e620000008800 */
[----:B------:R-:W-:Y:S01]  /*0140*/  UMOV UR4, 0x400 ;  /* 0x0000040000047882 */ /* 0x000fe20000000000 */
[----:B------:R-:W-:Y:S01]  /*0150*/  UMOV UR38, URZ ;  /* 0x000000ff00267c82 */ /* 0x000fe20008000000 */
[----:B------:R-:W-:Y:S01]  /*0160*/  UMOV UR39, URZ ;  /* 0x000000ff00277c82 */ /* 0x000fe20008000000 */
[----:B01----:R-:W-:-:S12]  /*0170*/  ULEA UR40, UR40, UR4, 0x18 ;  /* 0x0000000428287291 */ /* 0x003fd8000f8ec0ff */
.L_x_17:
[----:B------:R-:W0:Y:S01]  /*0180*/  LDC R0, c[0x0][0x388] ;  /* 0x0000e200ff007b82 */ /* 0x000e220000000800 */
[----:B------:R-:W-:-:S04]  /*0190*/  SHF.R.S32.HI R4, RZ, 0x1f, R17 ;  /* 0x0000001fff047819 */ /* 0x000fc80000011411 */
[----:B------:R-:W-:-:S04]  /*01a0*/  LEA.HI R4, R4, R17, RZ, 0xa ;  /* 0x0000001104047211 */ /* 0x000fc800078f50ff */
[----:B------:R-:W-:-:S05]  /*01b0*/  LOP3.LUT R4, R4, 0xfffffc00, RZ, 0xc0, !PT ;  /* 0xfffffc0004047812 */ /* 0x000fca00078ec0ff */
[----:B------:R-:W-:-:S04]  /*01c0*/  IMAD.IADD R6, R17, 0x1, -R4 ;  /* 0x0000000111067824 */ /* 0x000fc800078e0a04 */
[----:B------:R-:W-:-:S05]  /*01d0*/  VIADD R3, R6, UR39 ;  /* 0x0000002706037c36 */ /* 0x000fca0008000000 */
[----:B0-----:R-:W-:-:S13]  /*01e0*/  ISETP.GE.AND P0, PT, R3, R0, PT ;  /* 0x000000000300720c */ /* 0x001fda0003f06270 */
[----:B------:R-:W0:Y:S02]  /*01f0*/  @!P0 LDC.64 R4, c[0x0][0x380] ;  /* 0x0000e000ff048b82 */ /* 0x000e240000000a00 */
[----:B0-----:R-:W-:-:S06]  /*0200*/  @!P0 IMAD.WIDE R4, R3, 0x4, R4 ;  /* 0x0000000403048825 */ /* 0x001fcc00078e0204 */
[----:B------:R-:W2:Y:S01]  /*0210*/  @!P0 LDG.E R4, desc[UR36][R4.64] ;  /* 0x0000002404048981 */ /* 0x000ea2000c1e1900 */
[----:B------:R-:W-:Y:S01]  /*0220*/  UIADD3 UR4, UPT, UPT, UR42, UR39, URZ ;  /* 0x000000272a047290 */ /* 0x000fe2000fffe0ff */
[----:B------:R-:W-:Y:S01]  /*0230*/  LEA R7, R6, UR40, 0x2 ;  /* 0x0000002806077c11 */ /* 0x000fe2000f8e10ff */
[----:B------:R-:W-:Y:S01]  /*0240*/  UMOV UR41, UR39 ;  /* 0x0000002700297c82 */ /* 0x000fe20008000000 */
[----:B------:R-:W-:-:S04]  /*0250*/  UIMAD UR5, UR42, UR38, URZ ;  /* 0x000000262a0572a4 */ /* 0x000fc8000f8e02ff */
[----:B------:R-:W-:Y:S02]  /*0260*/  UMOV UR39, UR4 ;  /* 0x0000000400277c82 */ /* 0x000fe40008000000 */
[C---:B------:R-:W-:Y:S01]  /*0270*/  ISETP.LE.U32.AND P1, PT, R0.reuse, UR39, PT ;  /* 0x0000002700007c0c */ /* 0x040fe2000bf23070 */
[----:B--2---:R0:W-:Y:S01]  /*0280*/  @!P0 STS [R7], R4 ;  /* 0x0000000407008388 */ /* 0x0041e20000000800 */
[----:B------:R-:W-:Y:S01]  /*0290*/  BAR.SYNC.DEFER_BLOCKING 0x0 ;  /* 0x0000000000007b1d */ /* 0x000fe20000010000 */
[C---:B------:R-:W-:Y:S02]  /*02a0*/  ISETP.LE.AND P0, PT, R0.reuse, UR41, PT ;  /* 0x0000002900007c0c */ /* 0x040fe4000bf03270 */
[----:B------:R-:W-:-:S05]  /*02b0*/  VIMNMX.U32 R0, PT, PT, R0, UR4, PT ;  /* 0x0000000400007c48 */ /* 0x000fca000bfe0000 */
[----:B------:R-:W-:-:S06]  /*02c0*/  VIADD R3, R0, -UR5 ;  /* 0x8000000500037c36 */ /* 0x000fcc0008000000 */
[----:B0-----:R-:W-:Y:S05]  /*02d0*/  @P0 BRA P1, `(.L_x_2) ;  /* 0x0000000800680947 */ /* 0x001fea0000800000 */
[----:B------:R-:W-:Y:S01]  /*02e0*/  IADD3 R0, PT, PT, -R0, UR5, RZ ;  /* 0x0000000500007c10 */ /* 0x000fe2000fffe1ff */
[----:B------:R-:W-:Y:S01]  /*02f0*/  IMAD.MOV.U32 R28, RZ, RZ, RZ ;  /* 0x000000ffff1c7224 */ /* 0x000fe200078e00ff */
[----:B------:R-:W-:Y:S02]  /*0300*/  LOP3.LUT R19, R3, 0x3, RZ, 0xc0, !PT ;  /* 0x0000000303137812 */ /* 0x000fe400078ec0ff */
[----:B------:R-:W-:-:S13]  /*0310*/  ISETP.GT.U32.AND P0, PT, R0, -0x4, PT ;  /* 0xfffffffc0000780c */ /* 0x000fda0003f04070 */
[----:B------:R-:W-:Y:S05]  /*0320*/  @P0 BRA `(.L_x_3) ;  /* 0x0000000400680947 */ /* 0x000fea0003800000 */
[----:B------:R-:W-:Y:S01]  /*0330*/  UIADD3 UR4, UPT, UPT, UR40, 0x8, URZ ;  /* 0x0000000828047890 */ /* 0x000fe2000fffe0ff */
[----:B------:R-:W-:Y:S01]  /*0340*/  LOP3.LUT R28, R3, 0xfffffffc, RZ, 0xc0, !PT ;  /* 0xfffffffc031c7812 */ /* 0x000fe200078ec0ff */
[----:B------:R-:W-:Y:S01]  /*0350*/  UIADD3 UR5, UPT, UPT, UR41, 0x3, URZ ;  /* 0x0000000329057890 */ /* 0x000fe2000fffe0ff */
[----:B------:R-:W-:Y:S01]  /*0360*/  VIADD R23, R17, 0xfffffffd ;  /* 0xfffffffd11177836 */ /* 0x000fe20000000000 */
[----:B------:R-:W-:Y:S02]  /*0370*/  BSSY.RECONVERGENT B7, `(.L_x_3) ;  /* 0x0000055000077945 */ /* 0x000fe40003800200 */
[----:B------:R-:W-:Y:S02]  /*0380*/  IMAD.MOV R25, RZ, RZ, -R28 ;  /* 0x000000ffff197224 */ /* 0x000fe400078e0a1c */
[----:B------:R-:W-:Y:S02]  /*0390*/  VIADD R23, R23, -UR41 ;  /* 0x8000002917177c36 */ /* 0x000fe40008000000 */
[----:B------:R-:W-:-:S02]  /*03a0*/  IMAD.U32 R26, RZ, RZ, UR4 ;  /* 0x00000004ff1a7e24 */ /* 0x000fc4000f8e00ff */
[----:B------:R-:W-:-:S07]  /*03b0*/  IMAD.U32 R22, RZ, RZ, UR5 ;  /* 0x00000005ff167e24 */ /* 0x000fce000f8e00ff */
.L_x_12:
[----:B------:R-:W0:Y:S01]  /*03c0*/  LDS R3, [R26+-0x8] ;  /* 0xfffff8001a037984 */ /* 0x000e220000000800 */
[----:B------:R-:W-:Y:S01]  /*03d0*/  VIADD R27, R23, 0x2 ;  /* 0x00000002171b7836 */ /* 0x000fe20000000000 */
[----:B------:R-:W-:Y:S01]  /*03e0*/  BSSY.RECONVERGENT B6, `(.L_x_4) ;  /* 0x0000014000067945 */ /* 0x000fe20003800200 */
[----:B------:R-:W-:Y:S02]  /*03f0*/  VIADD R25, R25, 0x4 ;  /* 0x0000000419197836 */ /* 0x000fe40000000000 */
[----:B------:R-:W-:Y:S01]  /*0400*/  VIADD R24, R22, 0xfffffffe ;  /* 0xfffffffe16187836 */ /* 0x000fe20000000000 */
[----:B------:R-:W-:Y:S02]  /*0410*/  ISETP.NE.AND P0, PT, R27, -0x1, PT ;  /* 0xffffffff1b00780c */ /* 0x000fe40003f05270 */
[----:B------:R-:W-:-:S04]  /*0420*/  ISETP.NE.AND P1, PT, R25, RZ, PT ;  /* 0x000000ff1900720c */ /* 0x000fc80003f25270 */
[----:B------:R-:W-:Y:S02]  /*0430*/  P2R R29, PR, RZ, 0x2 ;  /* 0x00000002ff1d7803 */ /* 0x000fe40000000000 */
[----:B0----5:R-:W-:-:S13]  /*0440*/  ISETP.NE.OR P0, PT, R16, R3, !P0 ;  /* 0x000000031000720c */ /* 0x021fda0004705670 */
[----:B------:R-:W-:Y:S05]  /*0450*/  @P0 BRA `(.L_x_5) ;  /* 0x0000000000300947 */ /* 0x000fea0003800000 */
[----:B------:R-:W-:Y:S01]  /*0460*/  MOV R8, 0x38 ;  /* 0x0000003800087802 */ /* 0x000fe20000000f00 */
[----:B------:R-:W-:Y:S01]  /*0470*/  VIADD R0, R22, 0xfffffffd ;  /* 0xfffffffd16007836 */ /* 0x000fe20000000000 */
[----:B------:R0:W-:Y:S01]  /*0480*/  STL.64 [R1], R16 ;  /* 0x0000001001007387 */ /* 0x0001e20000100a00 */
[----:B------:R-:W1:Y:S01]  /*0490*/  LDCU.64 UR4, c[0x4][0x30] ;  /* 0x01000600ff0477ac */ /* 0x000e620008000a00 */
[----:B------:R-:W-:Y:S02]  /*04a0*/  IMAD.MOV.U32 R6, RZ, RZ, R18 ;  /* 0x000000ffff067224 */ /* 0x000fe400078e0012 */
[----:B------:R0:W-:Y:S01]  /*04b0*/  STL [R1+0x8], R0 ;  /* 0x0000080001007387 */ /* 0x0001e20000100800 */
[----:B------:R-:W2:Y:S01]  /*04c0*/  LDC.64 R8, c[0x4][R8] ;  /* 0x0100000008087b82 */ /* 0x000ea20000000a00 */
[----:B------:R-:W-:Y:S02]  /*04d0*/  IMAD.MOV.U32 R7, RZ, RZ, R2 ;  /* 0x000000ffff077224 */ /* 0x000fe400078e0002 */
[----:B-1----:R-:W-:Y:S01]  /*04e0*/  IMAD.U32 R4, RZ, RZ, UR4 ;  /* 0x00000004ff047e24 */ /* 0x002fe2000f8e00ff */
[----:B0-----:R-:W-:-:S07]  /*04f0*/  MOV R5, UR5 ;  /* 0x0000000500057c02 */ /* 0x001fce0008000f00 */
[----:B------:R-:W-:-:S07]  /*0500*/  LEPC R20, `(.L_x_5) ;  /* 0x000000001014794e */ /* 0x000fce0000000000 */
[----:B--2---:R-:W-:Y:S05]  /*0510*/  CALL.ABS.NOINC R8 ;  /* 0x0000000008007343 */ /* 0x004fea0003c00000 */
.L_x_5:
[----:B------:R-:W-:Y:S05]  /*0520*/  BSYNC.RECONVERGENT B6 ;  /* 0x0000000000067941 */ /* 0x000fea0003800200 */
.L_x_4:
[----:B------:R-:W0:Y:S01]  /*0530*/  LDS R3, [R26+-0x4] ;  /* 0xfffffc001a037984 */ /* 0x000e220000000800 */
[----:B------:R-:W-:Y:S01]  /*0540*/  ISETP.NE.AND P0, PT, R23, -0x2, PT ;  /* 0xfffffffe1700780c */ /* 0x000fe20003f05270 */
[----:B------:R-:W-:Y:S03]  /*0550*/  BSSY.RECONVERGENT B6, `(.L_x_6) ;  /* 0x000000e000067945 */ /* 0x000fe60003800200 */
[----:B0-----:R-:W-:-:S13]  /*0560*/  ISETP.NE.OR P0, PT, R16, R3, !P0 ;  /* 0x000000031000720c */ /* 0x001fda0004705670 */
[----:B------:R-:W-:Y:S05]  /*0570*/  @P0 BRA `(.L_x_7) ;  /* 0x00000000002c0947 */ /* 0x000fea0003800000 */
[----:B------:R-:W-:Y:S01]  /*0580*/  MOV R8, 0x38 ;  /* 0x0000003800087802 */ /* 0x000fe20000000f00 */
[----:B------:R0:W-:Y:S01]  /*0590*/  STL [R1+0x8], R24 ;  /* 0x0000081801007387 */ /* 0x0001e20000100800 */
[----:B------:R-:W1:Y:S01]  /*05a0*/  LDCU.64 UR4, c[0x4][0x30] ;  /* 0x01000600ff0477ac */ /* 0x000e620008000a00 */
[----:B------:R-:W-:Y:S02]  /*05b0*/  IMAD.MOV.U32 R6, RZ, RZ, R18 ;  /* 0x000000ffff067224 */ /* 0x000fe400078e0012 */
[----:B------:R0:W-:Y:S01]  /*05c0*/  STL.64 [R1], R16 ;  /* 0x0000001001007387 */ /* 0x0001e20000100a00 */
[----:B------:R-:W2:Y:S01]  /*05d0*/  LDC.64 R8, c[0x4][R8] ;  /* 0x0100000008087b82 */ /* 0x000ea20000000a00 */
[----:B------:R-:W-:Y:S02]  /*05e0*/  IMAD.MOV.U32 R7, RZ, RZ, R2 ;  /* 0x000000ffff077224 */ /* 0x000fe400078e0002 */
[----:B-1----:R-:W-:Y:S02]  /*05f0*/  IMAD.U32 R4, RZ, RZ, UR4 ;  /* 0x00000004ff047e24 */ /* 0x002fe4000f8e00ff */
[----:B0-----:R-:W-:-:S07]  /*0600*/  IMAD.U32 R5, RZ, RZ, UR5 ;  /* 0x00000005ff057e24 */ /* 0x001fce000f8e00ff */
[----:B------:R-:W-:-:S07]  /*0610*/  LEPC R20, `(.L_x_7) ;  /* 0x000000001014794e */ /* 0x000fce0000000000 */
[----:B--2---:R-:W-:Y:S05]  /*0620*/  CALL.ABS.NOINC R8 ;  /* 0x0000000008007343 */ /* 0x004fea0003c00000 */
.L_x_7:
[----:B------:R-:W-:Y:S05]  /*0630*/  BSYNC.RECONVERGENT B6 ;  /* 0x0000000000067941 */ /* 0x000fea0003800200 */
.L_x_6:
[----:B------:R-:W0:Y:S01]  /*0640*/  LDS R3, [R26] ;  /* 0x000000001a037984 */ /* 0x000e220000000800 */
[----:B------:R-:W-:Y:S01]  /*0650*/  ISETP.NE.AND P0, PT, R27, 0x1, PT ;  /* 0x000000011b00780c */ /* 0x000fe20003f05270 */
[----:B------:R-:W-:Y:S03]  /*0660*/  BSSY.RECONVERGENT B6, `(.L_x_8) ;  /* 0x000000f000067945 */ /* 0x000fe60003800200 */
[----:B0-----:R-:W-:-:S13]  /*0670*/  ISETP.NE.OR P0, PT, R16, R3, !P0 ;  /* 0x000000031000720c */ /* 0x001fda0004705670 */
        /* <DEDUP_REMOVED lines=9> */
[----:B-1----:R-:W-:-:S02]  /*0710*/  IMAD.U32 R4, RZ, RZ, UR4 ;  /* 0x00000004ff047e24 */ /* 0x002fc4000f8e00ff */
[----:B0-----:R-:W-:-:S07]  /*0720*/  IMAD.U32 R5, RZ, RZ, UR5 ;  /* 0x00000005ff057e24 */ /* 0x001fce000f8e00ff */
[----:B------:R-:W-:-:S07]  /*0730*/  LEPC R20, `(.L_x_9) ;  /* 0x000000001014794e */ /* 0x000fce0000000000 */
[----:B--2---:R-:W-:Y:S05]  /*0740*/  CALL.ABS.NOINC R8 ;  /* 0x0000000008007343 */ /* 0x004fea0003c00000 */
.L_x_9:
[----:B------:R-:W-:Y:S05]  /*0750*/  BSYNC.RECONVERGENT B6 ;  /* 0x0000000000067941 */ /* 0x000fea0003800200 */
.L_x_8:
[----:B------:R-:W0:Y:S01]  /*0760*/  LDS R3, [R26+0x4] ;  /* 0x000004001a037984 */ /* 0x000e220000000800 */
[----:B------:R-:W-:Y:S01]  /*0770*/  ISETP.NE.AND P0, PT, R27, 0x2, PT ;  /* 0x000000021b00780c */ /* 0x000fe20003f05270 */
[----:B------:R-:W-:Y:S03]  /*0780*/  BSSY.RECONVERGENT B6, `(.L_x_10) ;  /* 0x000000e000067945 */ /* 0x000fe60003800200 */
[----:B0-----:R-:W-:-:S13]  /*0790*/  ISETP.NE.OR P0, PT, R16, R3, !P0 ;  /* 0x000000031000720c */ /* 0x001fda0004705670 */
[----:B------:R-:W-:Y:S05]  /*07a0*/  @P0 BRA `(.L_x_11) ;  /* 0x00000000002c0947 */ /* 0x000fea0003800000 */
[----:B------:R-:W-:Y:S01]  /*07b0*/  MOV R8, 0x38 ;  /* 0x0000003800087802 */ /* 0x000fe20000000f00 */
[----:B------:R0:W-:Y:S01]  /*07c0*/  STL.64 [R1], R16 ;  /* 0x0000001001007387 */ /* 0x0001e20000100a00 */
[----:B------:R-:W1:Y:S01]  /*07d0*/  LDCU.64 UR4, c[0x4][0x30] ;  /* 0x01000600ff0477ac */ /* 0x000e620008000a00 */
[----:B------:R-:W-:Y:S02]  /*07e0*/  IMAD.MOV.U32 R6, RZ, RZ, R18 ;  /* 0x000000ffff067224 */ /* 0x000fe400078e0012 */
[----:B------:R0:W-:Y:S01]  /*07f0*/  STL [R1+0x8], R22 ;  /* 0x0000081601007387 */ /* 0x0001e20000100800 */
[----:B------:R-:W2:Y:S01]  /*0800*/  LDC.64 R8, c[0x4][R8] ;  /* 0x0100000008087b82 */ /* 0x000ea20000000a00 */
[----:B------:R-:W-:Y:S01]  /*0810*/  IMAD.MOV.U32 R7, RZ, RZ, R2 ;  /* 0x000000ffff077224 */ /* 0x000fe200078e0002 */
[----:B-1----:R-:W-:Y:S01]  /*0820*/  MOV R4, UR4 ;  /* 0x0000000400047c02 */ /* 0x002fe20008000f00 */
[----:B0-----:R-:W-:-:S07]  /*0830*/  IMAD.U32 R5, RZ, RZ, UR5 ;  /* 0x00000005ff057e24 */ /* 0x001fce000f8e00ff */
[----:B------:R-:W-:-:S07]  /*0840*/  LEPC R20, `(.L_x_11) ;  /* 0x000000001014794e */ /* 0x000fce0000000000 */
[----:B--2---:R-:W-:Y:S05]  /*0850*/  CALL.ABS.NOINC R8 ;  /* 0x0000000008007343 */ /* 0x004fea0003c00000 */
.L_x_11:
[----:B------:R-:W-:Y:S05]  /*0860*/  BSYNC.RECONVERGENT B6 ;  /* 0x0000000000067941 */ /* 0x000fea0003800200 */
.L_x_10:
[----:B------:R-:W-:Y:S01]  /*0870*/  ISETP.NE.AND P6, PT, R29, RZ, PT ;  /* 0x000000ff1d00720c */ /* 0x000fe20003fc5270 */
[----:B------:R-:W-:Y:S02]  /*0880*/  VIADD R23, R23, 0xfffffffc ;  /* 0xfffffffc17177836 */ /* 0x000fe40000000000 */
[----:B------:R-:W-:Y:S02]  /*0890*/  VIADD R22, R22, 0x4 ;  /* 0x0000000416167836 */ /* 0x000fe40000000000 */
[----:B------:R-:W-:-:S08]  /*08a0*/  VIADD R26, R26, 0x10 ;  /* 0x000000101a1a7836 */ /* 0x000fd00000000000 */
[----:B------:R-:W-:Y:S05]  /*08b0*/  @P6 BRA `(.L_x_12) ;  /* 0xfffffff800c06947 */ /* 0x000fea000383ffff */
[----:B------:R-:W-:Y:S05]  /*08c0*/  BSYNC.RECONVERGENT B7 ;  /* 0x0000000000077941 */ /* 0x000fea0003800200 */
.L_x_3:
[----:B------:R-:W-:-:S13]  /*08d0*/  ISETP.NE.AND P0, PT, R19, RZ, PT ;  /* 0x000000ff1300720c */ /* 0x000fda0003f05270 */
[----:B------:R-:W-:Y:S05]  /*08e0*/  @!P0 BRA `(.L_x_2) ;  /* 0x0000000000e48947 */ /* 0x000fea0003800000 */
[C---:B------:R-:W-:Y:S01]  /*08f0*/  LEA R22, R28.reuse, UR40, 0x2 ;  /* 0x000000281c167c11 */ /* 0x040fe2000f8e10ff */
[----:B------:R-:W-:Y:S01]  /*0900*/  VIADD R28, R28, UR41 ;  /* 0x000000291c1c7c36 */ /* 0x000fe20008000000 */
[----:B------:R-:W-:Y:S03]  /*0910*/  BSSY.RECONVERGENT B6, `(.L_x_13) ;  /* 0x0000010000067945 */ /* 0x000fe60003800200 */
[----:B------:R-:W0:Y:S01]  /*0920*/  LDS R3, [R22] ;  /* 0x0000000016037984 */ /* 0x000e220000000800 */
[----:B------:R-:W-:-:S04]  /*0930*/  ISETP.NE.AND P0, PT, R17, R28, PT ;  /* 0x0000001c1100720c */ /* 0x000fc80003f05270 */
[----:B0----5:R-:W-:-:S13]  /*0940*/  ISETP.NE.OR P0, PT, R16, R3, !P0 ;  /* 0x000000031000720c */ /* 0x021fda0004705670 */
[----:B------:R-:W-:Y:S05]  /*0950*/  @P0 BRA `(.L_x_14) ;  /* 0x00000000002c0947 */ /* 0x000fea0003800000 */
[----:B------:R-:W-:Y:S01]  /*0960*/  MOV R0, 0x38 ;  /* 0x0000003800007802 */ /* 0x000fe20000000f00 */
[----:B------:R0:W-:Y:S01]  /*0970*/  STL.64 [R1], R16 ;  /* 0x0000001001007387 */ /* 0x0001e20000100a00 */
[----:B------:R-:W1:Y:S01]  /*0980*/  LDCU.64 UR4, c[0x4][0x30] ;  /* 0x01000600ff0477ac */ /* 0x000e620008000a00 */
[----:B------:R-:W-:Y:S01]  /*0990*/  IMAD.MOV.U32 R6, RZ, RZ, R18 ;  /* 0x000000ffff067224 */ /* 0x000fe200078e0012 */
[----:B------:R0:W2:Y:S01]  /*09a0*/  LDC.64 R8, c[0x4][R0] ;  /* 0x0100000000087b82 */ /* 0x0000a20000000a00 */
[----:B------:R0:W-:Y:S01]  /*09b0*/  STL [R1+0x8], R28 ;  /* 0x0000081c01007387 */ /* 0x0001e20000100800 */
[----:B------:R-:W-:Y:S02]  /*09c0*/  IMAD.MOV.U32 R7, RZ, RZ, R2 ;  /* 0x000000ffff077224 */ /* 0x000fe400078e0002 */
[----:B-1----:R-:W-:Y:S02]  /*09d0*/  IMAD.U32 R4, RZ, RZ, UR4 ;  /* 0x00000004ff047e24 */ /* 0x002fe4000f8e00ff */
[----:B0-----:R-:W-:-:S07]  /*09e0*/  IMAD.U32 R5, RZ, RZ, UR5 ;  /* 0x00000005ff057e24 */ /* 0x001fce000f8e00ff */
[----:B------:R-:W-:-:S07]  /*09f0*/  LEPC R20, `(.L_x_14) ;  /* 0x000000001014794e */ /* 0x000fce0000000000 */
[----:B--2---:R-:W-:Y:S05]  /*0a00*/  CALL.ABS.NOINC R8 ;  /* 0x0000000008007343 */ /* 0x004fea0003c00000 */
.L_x_14:
[----:B------:R-:W-:Y:S05]  /*0a10*/  BSYNC.RECONVERGENT B6 ;  /* 0x0000000000067941 */ /* 0x000fea0003800200 */
.L_x_13:
[----:B------:R-:W-:-:S13]  /*0a20*/  ISETP.NE.AND P0, PT, R19, 0x1, PT ;  /* 0x000000011300780c */ /* 0x000fda0003f05270 */
[----:B------:R-:W-:Y:S05]  /*0a30*/  @!P0 BRA `(.L_x_2) ;  /* 0x0000000000908947 */ /* 0x000fea0003800000 */
[----:B------:R-:W0:Y:S01]  /*0a40*/  LDS R3, [R22+0x4] ;  /* 0x0000040016037984 */ /* 0x000e220000000800 */
[----:B------:R-:W-:Y:S01]  /*0a50*/  IADD3 R0, PT, PT, R28, 0x1, RZ ;  /* 0x000000011c007810 */ /* 0x000fe20007ffe0ff */
[----:B------:R-:W-:Y:S03]  /*0a60*/  BSSY.RECONVERGENT B6, `(.L_x_15) ;  /* 0x000000f000067945 */ /* 0x000fe60003800200 */
[----:B------:R-:W-:-:S04]  /*0a70*/  ISETP.NE.AND P0, PT, R17, R0, PT ;  /* 0x000000001100720c */ /* 0x000fc80003f05270 */
[----:B0-----:R-:W-:-:S13]  /*0a80*/  ISETP.NE.OR P0, PT, R16, R3, !P0 ;  /* 0x000000031000720c */ /* 0x001fda0004705670 */
[----:B------:R-:W-:Y:S05]  /*0a90*/  @P0 BRA `(.L_x_16) ;  /* 0x00000000002c0947 */ /* 0x000fea0003800000 */
[----:B------:R-:W-:Y:S01]  /*0aa0*/  MOV R3, 0x38 ;  /* 0x0000003800037802 */ /* 0x000fe20000000f00 */
[----:B------:R0:W-:Y:S01]  /*0ab0*/  STL [R1+0x8], R0 ;  /* 0x0000080001007387 */ /* 0x0001e20000100800 */
[----:B------:R-:W1:Y:S01]  /*0ac0*/  LDCU.64 UR4, c[0x4][0x30] ;  /* 0x01000600ff0477ac */ /* 0x000e620008000a00 */
[----:B------:R-:W-:Y:S01]  /*0ad0*/  IMAD.MOV.U32 R6, RZ, RZ, R18 ;  /* 0x000000ffff067224 */ /* 0x000fe200078e0012 */
[----:B------:R0:W2:Y:S01]  /*0ae0*/  LDC.64 R8, c[0x4][R3] ;  /* 0x0100000003087b82 */ /* 0x0000a20000000a00 */
[----:B------:R0:W-:Y:S01]  /*0af0*/  STL.64 [R1], R16 ;  /* 0x0000001001007387 */ /* 0x0001e20000100a00 */
[----:B------:R-:W-:Y:S02]  /*0b00*/  IMAD.MOV.U32 R7, RZ, RZ, R2 ;  /* 0x000000ffff077224 */ /* 0x000fe400078e0002 */
[----:B-1----:R-:W-:Y:S02]  /*0b10*/  IMAD.U32 R4, RZ, RZ, UR4 ;  /* 0x00000004ff047e24 */ /* 0x002fe4000f8e00ff */
[----:B0-----:R-:W-:-:S07]  /*0b20*/  IMAD.U32 R5, RZ, RZ, UR5 ;  /* 0x00000005ff057e24 */ /* 0x001fce000f8e00ff */
[----:B------:R-:W-:-:S07]  /*0b30*/  LEPC R20, `(.L_x_16) ;  /* 0x000000001014794e */ /* 0x000fce0000000000 */
[----:B--2---:R-:W-:Y:S05]  /*0b40*/  CALL.ABS.NOINC R8 ;  /* 0x0000000008007343 */ /* 0x004fea0003c00000 */
.L_x_16:
[----:B------:R-:W-:Y:S05]  /*0b50*/  BSYNC.RECONVERGENT B6 ;  /* 0x0000000000067941 */ /* 0x000fea0003800200 */
.L_x_15:
[----:B------:R-:W-:-:S13]  /*0b60*/  ISETP.NE.AND P0, PT, R19, 0x2, PT ;  /* 0x000000021300780c */ /* 0x000fda0003f05270 */
[----:B------:R-:W-:Y:S05]  /*0b70*/  @!P0 BRA `(.L_x_2) ;  /* 0x0000000000408947 */ /* 0x000fea0003800000 */
[----:B------:R-:W0:Y:S01]  /*0b80*/  LDS R3, [R22+0x8] ;  /* 0x0000080016037984 */ /* 0x000e220000000800 */
[----:B------:R-:W-:-:S05]  /*0b90*/  VIADD R28, R28, 0x2 ;  /* 0x000000021c1c7836 */ /* 0x000fca0000000000 */
        /* <DEDUP_REMOVED lines=14> */
.L_x_2:
[----:B------:R-:W-:Y:S05]  /*0c80*/  WARPSYNC.ALL ;  /* 0x0000000000007948 */ /* 0x000fea0003800000 */
[----:B------:R-:W0:Y:S01]  /*0c90*/  LDCU UR4, c[0x0][0x388] ;  /* 0x00007100ff0477ac */ /* 0x000e220008000800 */
[----:B------:R-:W-:Y:S02]  /*0ca0*/  UIADD3 UR38, UPT, UPT, UR38, 0x1, URZ ;  /* 0x0000000126267890 */ /* 0x000fe4000fffe0ff */
[----:B0-----:R-:W-:Y:S01]  /*0cb0*/  UISETP.GE.AND UP0, UPT, UR39, UR4, UPT ;  /* 0x000000042700728c */ /* 0x001fe2000bf06270 */
[----:B------:R-:W-:Y:S08]  /*0cc0*/  BAR.SYNC.DEFER_BLOCKING 0x0 ;  /* 0x0000000000007b1d */ /* 0x000ff00000010000 */
[----:B------:R-:W-:Y:S05]  /*0cd0*/  BRA.U !UP0, `(.L_x_17) ;  /* 0xfffffff508287547 */ /* 0x000fea000b83ffff */
[----:B------:R-:W-:Y:S05]  /*0ce0*/  EXIT ;  /* 0x000000000000794d */ /* 0x000fea0003800000 */
.L_x_18:
        /* <DEDUP_REMOVED lines=9> */
.L_x_309:


//--------------------- .text._Z22ci_sono_tutti_i_numeriPii --------------------------
	.section	.text._Z22ci_sono_tutti_i_numeriPii,"ax",@progbits
	.align	128
        .global         _Z22ci_sono_tutti_i_numeriPii
        .type           _Z22ci_sono_tutti_i_numeriPii,@function
        .size           _Z22ci_sono_tutti_i_numeriPii,(.L_x_310 - _Z22ci_sono_tutti_i_numeriPii)
        .other          _Z22ci_sono_tutti_i_numeriPii,@"STO_CUDA_ENTRY STV_DEFAULT"
_Z22ci_sono_tutti_i_numeriPii:
.text._Z22ci_sono_tutti_i_numeriPii:
[----:B------:R-:W0:Y:S01]  /*0000*/  LDC R1, c[0x0][0x37c] ;  /* 0x0000df00ff017b82 */ /* 0x000e220000000800 */
[----:B------:R-:W1:Y:S01]  /*0010*/  S2R R3, SR_TID.X ;  /* 0x0000000000037919 */ /* 0x000e620000002100 */
[----:B------:R-:W2:Y:S06]  /*0020*/  LDCU UR6, c[0x0][0x2fc] ;  /* 0x00005f80ff0677ac */ /* 0x000eac0008000800 */
[----:B------:R-:W1:Y:S01]  /*0030*/  S2UR UR4, SR_CTAID.X ;  /* 0x00000000000479c3 */ /* 0x000e620000002500 */
[----:B0-----:R-:W-:Y:S01]  /*0040*/  VIADD R1, R1, 0xfffffff8 ;  /* 0xfffffff801017836 */ /* 0x001fe20000000000 */
[----:B------:R-:W0:Y:S01]  /*0050*/  LDCU UR5, c[0x0][0x2f8] ;  /* 0x00005f00ff0577ac */ /* 0x000e220008000800 */
[----:B------:R-:W-:Y:S01]  /*0060*/  IMAD.MOV.U32 R13, RZ, RZ, RZ ;  /* 0x000000ffff0d7224 */ /* 0x000fe200078e00ff */
[----:B------:R-:W3:Y:S04]  /*0070*/  LDCU UR7, c[0x0][0x388] ;  /* 0x00007100ff0777ac */ /* 0x000ee80008000800 */
[----:B------:R-:W1:Y:S01]  /*0080*/  LDC R2, c[0x0][0x360] ;  /* 0x0000d800ff027b82 */ /* 0x000e620000000800 */
[----:B------:R-:W4:Y:S01]  /*0090*/  LDCU.64 UR36, c[0x0][0x358] ;  /* 0x00006b00ff2477ac */ /* 0x000f220008000a00 */
[----:B------:R-:W-:-:S06]  /*00a0*/  UMOV UR38, URZ ;  /* 0x000000ff00267c82 */ /* 0x000fcc0008000000 */
[----:B------:R-:W5:Y:S01]  /*00b0*/  S2UR UR39, SR_CgaCtaId ;  /* 0x00000000002779c3 */ /* 0x000f620000008800 */
[----:B0-----:R-:W-:-:S05]  /*00c0*/  IADD3 R6, P1, PT, R1, UR5, RZ ;  /* 0x0000000501067c10 */ /* 0x001fca000ff3e0ff */
[----:B--2---:R-:W-:Y:S02]  /*00d0*/  IMAD.X R7, RZ, RZ, UR6, P1 ;  /* 0x00000006ff077e24 */ /* 0x004fe400088e06ff */
[----:B-1----:R-:W-:Y:S01]  /*00e0*/  IMAD R0, R2, UR4, R3 ;  /* 0x0000000402007c24 */ /* 0x002fe2000f8e0203 */
[----:B------:R-:W-:-:S04]  /*00f0*/  UMOV UR4, 0x400 ;  /* 0x0000040000047882 */ /* 0x000fc80000000000 */
[----:B------:R-:W-:Y:S02]  /*0100*/  SHF.R.S32.HI R3, RZ, 0x1f, R0 ;  /* 0x0000001fff037819 */ /* 0x000fe40000011400 */
[----:B---3--:R-:W-:Y:S01]  /*0110*/  ISETP.GE.AND P0, PT, R0, UR7, PT ;  /* 0x0000000700007c0c */ /* 0x008fe2000bf06270 */
[----:B-----5:R-:W-:Y:S01]  /*0120*/  ULEA UR39, UR39, UR4, 0x18 ;  /* 0x0000000427277291 */ /* 0x020fe2000f8ec0ff */
[----:B------:R-:W-:Y:S02]  /*0130*/  LEA.HI R4, R3, R0, RZ, 0xa ;  /* 0x0000000003047211 */ /* 0x000fe400078f50ff */
[----:B------:R-:W-:Y:S02]  /*0140*/  PRMT R3, RZ, 0x7610, R3 ;  /* 0x00007610ff037816 */ /* 0x000fe40000000003 */
[----:B------:R-:W-:Y:S02]  /*0150*/  LOP3.LUT R5, R4, 0xfffffc00, RZ, 0xc0, !PT ;  /* 0xfffffc0004057812 */ /* 0x000fe400078ec0ff */
[----:B------:R-:W-:-:S02]  /*0160*/  PRMT R4, RZ, 0x7610, R4 ;  /* 0x00007610ff047816 */ /* 0x000fc40000000004 */
[----:B------:R-:W-:Y:S01]  /*0170*/  SEL R12, RZ, 0x1, P0 ;  /* 0x00000001ff0c7807 */ /* 0x000fe20000000000 */
[----:B------:R-:W-:-:S05]  /*0180*/  IMAD.IADD R5, R0, 0x1, -R5 ;  /* 0x0000000100057824 */ /* 0x000fca00078e0a05 */
[----:B----4-:R-:W-:-:S07]  /*0190*/  LEA R14, R5, UR39, 0x2 ;  /* 0x00000027050e7c11 */ /* 0x010fce000f8e10ff */
.L_x_36:
[----:B------:R-:W0:Y:S02]  /*01a0*/  LDC R16, c[0x0][0x388] ;  /* 0x0000e200ff107b82 */ /* 0x000e240000000800 */
[----:B0-----:R-:W-:-:S13]  /*01b0*/  ISETP.GE.AND P0, PT, R13, R16, PT ;  /* 0x000000100d00720c */ /* 0x001fda0003f06270 */
[----:B------:R-:W-:Y:S05]  /*01c0*/  @P0 BRA `(.L_x_19) ;  /* 0x0000000400e40947 */ /* 0x000fea0003800000 */
[--C-:B------:R-:W-:Y:S02]  /*01d0*/  IMAD.IADD R11, R5, 0x1, R13.reuse ;  /* 0x00000001050b7824 */ /* 0x100fe400078e020d */
[----:B------:R-:W-:-:S03]  /*01e0*/  IMAD.IADD R13, R2, 0x1, R13 ;  /* 0x00000001020d7824 */ /* 0x000fc600078e020d */
[----:B------:R-:W-:-:S13]  /*01f0*/  ISETP.GE.AND P0, PT, R11, R16, PT ;  /* 0x000000100b00720c */ /* 0x000fda0003f06270 */
[----:B------:R-:W-:Y:S05]  /*0200*/  @P0 BRA `(.L_x_20) ;  /* 0x0000000000100947 */ /* 0x000fea0003800000 */
[----:B------:R-:W0:Y:S02]  /*0210*/  LDC.64 R8, c[0x0][0x380] ;  /* 0x0000e000ff087b82 */ /* 0x000e240000000a00 */
[----:B0-----:R-:W-:-:S06]  /*0220*/  IMAD.WIDE R8, R11, 0x4, R8 ;  /* 0x000000040b087825 */ /* 0x001fcc00078e0208 */
[----:B------:R-:W2:Y:S04]  /*0230*/  LDG.E R9, desc[UR36][R8.64] ;  /* 0x0000002408097981 */ /* 0x000ea8000c1e1900 */
[----:B--2---:R0:W-:Y:S02]  /*0240*/  STS [R14], R9 ;  /* 0x000000090e007388 */ /* 0x0041e40000000800 */
.L_x_20:
[----:B------:R-:W-:Y:S01]  /*0250*/  VIMNMX.U32 R16, PT, PT, R13, R16, PT ;  /* 0x000000100d107248 */ /* 0x000fe20003fe0000 */
[----:B0-----:R-:W-:Y:S01]  /*0260*/  IMAD R9, R2, UR38, RZ ;  /* 0x0000002602097c24 */ /* 0x001fe2000f8e02ff */
[----:B------:R-:W-:Y:S05]  /*0270*/  WARPSYNC.ALL ;  /* 0x0000000000007948 */ /* 0x000fea0003800000 */
[----:B------:R-:W-:Y:S01]  /*0280*/  IMAD.IADD R8, R9, 0x1, -R16 ;  /* 0x0000000109087824 */ /* 0x000fe200078e0a10 */
[----:B------:R-:W-:Y:S01]  /*0290*/  BAR.SYNC.DEFER_BLOCKING 0x0 ;  /* 0x0000000000007b1d */ /* 0x000fe20000010000 */
[----:B------:R-:W-:Y:S02]  /*02a0*/  IMAD.MOV.U32 R15, RZ, RZ, RZ ;  /* 0x000000ffff0f7224 */ /* 0x000fe400078e00ff */
[----:B------:R-:W-:Y:S01]  /*02b0*/  IMAD.IADD R17, R16, 0x1, -R9 ;  /* 0x0000000110117824 */ /* 0x000fe200078e0a09 */
[----:B------:R-:W-:-:S02]  /*02c0*/  ISETP.GT.U32.AND P0, PT, R8, -0x8, PT ;  /* 0xfffffff80800780c */ /* 0x000fc40003f04070 */
[----:B------:R-:W-:Y:S11]  /*02d0*/  BSSY.RECONVERGENT B0, `(.L_x_21) ;  /* 0x0000020000007945 */ /* 0x000ff60003800200 */
[----:B------:R-:W-:Y:S05]  /*02e0*/  @P0 BRA `(.L_x_22) ;  /* 0x0000000000780947 */ /* 0x000fea0003800000 */
[----:B------:R-:W-:Y:S01]  /*02f0*/  UIADD3 UR4, UPT, UPT, UR39, 0x10, URZ ;  /* 0x0000001027047890 */ /* 0x000fe2000fffe0ff */
[----:B------:R-:W-:-:S05]  /*0300*/  LOP3.LUT R15, R17, 0xfffffff8, RZ, 0xc0, !PT ;  /* 0xfffffff8110f7812 */ /* 0x000fca00078ec0ff */
[----:B------:R-:W-:Y:S02]  /*0310*/  IMAD.U32 R18, RZ, RZ, UR4 ;  /* 0x00000004ff127e24 */ /* 0x000fe4000f8e00ff */
[----:B------:R-:W-:-:S07]  /*0320*/  IMAD.MOV R19, RZ, RZ, -R15 ;  /* 0x000000ffff137224 */ /* 0x000fce00078e0a0f */
.L_x_25:
[----:B------:R-:W-:Y:S01]  /*0330*/  ISETP.NE.AND P1, PT, R12, RZ, PT ;  /* 0x000000ff0c00720c */ /* 0x000fe20003f25270 */
[----:B------:R-:W-:Y:S01]  /*0340*/  VIADD R19, R19, 0x8 ;  /* 0x0000000813137836 */ /* 0x000fe20000000000 */
[----:B------:R-:W-:Y:S01]  /*0350*/  BSSY.RECONVERGENT B1, `(.L_x_23) ;  /* 0x0000015000017945 */ /* 0x000fe20003800200 */
[----:B------:R-:W-:-:S03]  /*0360*/  IMAD.MOV.U32 R12, RZ, RZ, RZ ;  /* 0x000000ffff0c7224 */ /* 0x000fc600078e00ff */
[----:B------:R-:W-:-:S07]  /*0370*/  ISETP.NE.AND P0, PT, R19, RZ, PT ;  /* 0x000000ff1300720c */ /* 0x000fce0003f05270 */
[----:B------:R-:W-:Y:S06]  /*0380*/  @!P1 BRA `(.L_x_24) ;  /* 0x0000000000449947 */ /* 0x000fec0003800000 */
[----:B------:R-:W0:Y:S02]  /*0390*/  LDS.128 R8, [R18+-0x10] ;  /* 0xfffff00012087984 */ /* 0x000e240000000c00 */
[----:B0-----:R-:W-:-:S13]  /*03a0*/  ISETP.NE.AND P1, PT, R0, R8, PT ;  /* 0x000000080000720c */ /* 0x001fda0003f25270 */
[----:B------:R-:W-:Y:S05]  /*03b0*/  @!P1 BRA `(.L_x_24) ;  /* 0x0000000000389947 */ /* 0x000fea0003800000 */
[----:B------:R-:W-:-:S13]  /*03c0*/  ISETP.NE.AND P1, PT, R0, R9, PT ;  /* 0x000000090000720c */ /* 0x000fda0003f25270 */
[----:B------:R-:W-:Y:S05]  /*03d0*/  @!P1 BRA `(.L_x_24) ;  /* 0x0000000000309947 */ /* 0x000fea0003800000 */
[----:B------:R-:W-:-:S13]  /*03e0*/  ISETP.NE.AND P1, PT, R0, R10, PT ;  /* 0x0000000a0000720c */ /* 0x000fda0003f25270 */
[----:B------:R-:W-:Y:S05]  /*03f0*/  @!P1 BRA `(.L_x_24) ;  /* 0x0000000000289947 */ /* 0x000fea0003800000 */
[----:B------:R-:W-:-:S13]  /*0400*/  ISETP.NE.AND P1, PT, R0, R11, PT ;  /* 0x0000000b0000720c */ /* 0x000fda0003f25270 */
[----:B------:R-:W-:Y:S05]  /*0410*/  @!P1 BRA `(.L_x_24) ;  /* 0x0000000000209947 */ /* 0x000fea0003800000 */
[----:B------:R-:W0:Y:S02]  /*0420*/  LDS.128 R8, [R18] ;  /* 0x0000000012087984 */ /* 0x000e240000000c00 */
[----:B0-----:R-:W-:-:S13]  /*0430*/  ISETP.NE.AND P1, PT, R0, R8, PT ;  /* 0x000000080000720c */ /* 0x001fda0003f25270 */
[----:B------:R-:W-:Y:S05]  /*0440*/  @!P1 BRA `(.L_x_24) ;  /* 0x0000000000149947 */ /* 0x000fea0003800000 */
[----:B------:R-:W-:-:S13]  /*0450*/  ISETP.NE.AND P1, PT, R0, R9, PT ;  /* 0x000000090000720c */ /* 0x000fda0003f25270 */
[----:B------:R-:W-:Y:S05]  /*0460*/  @!P1 BRA `(.L_x_24) ;  /* 0x00000000000c9947 */ /* 0x000fea0003800000 */
[----:B------:R-:W-:-:S13]  /*0470*/  ISETP.NE.AND P2, PT, R0, R10, PT ;  /* 0x0000000a0000720c */ /* 0x000fda0003f45270 */
[----:B------:R-:W-:-:S04]  /*0480*/  @P2 ISETP.NE.AND P1, PT, R0, R11, PT ;  /* 0x0000000b0000220c */ /* 0x000fc80003f25270 */
[----:B------:R-:W-:-:S09]  /*0490*/  @P2 SEL R12, RZ, 0x1, !P1 ;  /* 0x00000001ff0c2807 */ /* 0x000fd20004800000 */
.L_x_24:
[----:B------:R-:W-:Y:S05]  /*04a0*/  BSYNC.RECONVERGENT B1 ;  /* 0x0000000000017941 */ /* 0x000fea0003800200 */
.L_x_23:
[----:B------:R-:W-:Y:S01]  /*04b0*/  VIADD R18, R18, 0x20 ;  /* 0x0000002012127836 */ /* 0x000fe20000000000 */
[----:B------:R-:W-:Y:S06]  /*04c0*/  @P0 BRA `(.L_x_25) ;  /* 0xfffffffc00980947 */ /* 0x000fec000383ffff */
.L_x_22:
[----:B------:R-:W-:Y:S05]  /*04d0*/  BSYNC.RECONVERGENT B0 ;  /* 0x0000000000007941 */ /* 0x000fea0003800200 */
.L_x_21:
[----:B------:R-:W-:Y:S01]  /*04e0*/  LOP3.LUT P0, RZ, R17, 0x7, RZ, 0xc0, !PT ;  /* 0x0000000711ff7812 */ /* 0x000fe2000780c0ff */
[----:B------:R-:W-:-:S12]  /*04f0*/  BSSY.RECONVERGENT B0, `(.L_x_26) ;  /* 0x000003e000007945 */ /* 0x000fd80003800200 */
[----:B------:R-:W-:Y:S05]  /*0500*/  @!P0 BRA `(.L_x_27) ;  /* 0x0000000000f08947 */ /* 0x000fea0003800000 */
[----:B------:R-:W-:Y:S01]  /*0510*/  PRMT R10, R2, 0x9910, RZ ;  /* 0x00009910020a7816 */ /* 0x000fe200000000ff */
[----:B------:R-:W-:Y:S01]  /*0520*/  BSSY.RECONVERGENT B1, `(.L_x_28) ;  /* 0x000001a000017945 */ /* 0x000fe20003800200 */
[----:B------:R-:W-:-:S05]  /*0530*/  PRMT R9, R4, 0x9910, RZ ;  /* 0x0000991004097816 */ /* 0x000fca00000000ff */
[----:B------:R-:W-:-:S04]  /*0540*/  IMAD R8, R10, R9, RZ ;  /* 0x000000090a087224 */ /* 0x000fc800078e02ff */
[----:B------:R-:W-:-:S05]  /*0550*/  IMAD.MOV R8, RZ, RZ, -R8 ;  /* 0x000000ffff087224 */ /* 0x000fca00078e0a08 */
[----:B------:R-:W-:-:S05]  /*0560*/  PRMT R9, R8, 0x7710, RZ ;  /* 0x0000771008097816 */ /* 0x000fca00000000ff */
[----:B------:R-:W-:-:S05]  /*0570*/  IMAD.IADD R8, R16, 0x1, R9 ;  /* 0x0000000110087824 */ /* 0x000fca00078e0209 */
[----:B------:R-:W-:-:S05]  /*0580*/  LOP3.LUT R11, R8, 0x7, RZ, 0xc0, !PT ;  /* 0x00000007080b7812 */ /* 0x000fca00078ec0ff */
[----:B------:R-:W-:-:S05]  /*0590*/  VIADD R8, R11, 0xffffffff ;  /* 0xffffffff0b087836 */ /* 0x000fca0000000000 */
[----:B------:R-:W-:-:S13]  /*05a0*/  ISETP.GE.U32.AND P0, PT, R8, 0x3, PT ;  /* 0x000000030800780c */ /* 0x000fda0003f06070 */
[----:B------:R-:W-:Y:S05]  /*05b0*/  @!P0 BRA `(.L_x_29) ;  /* 0x0000000000408947 */ /* 0x000fea0003800000 */
[----:B------:R-:W-:Y:S01]  /*05c0*/  ISETP.NE.AND P0, PT, R12, RZ, PT ;  /* 0x000000ff0c00720c */ /* 0x000fe20003f05270 */
[----:B------:R-:W-:Y:S01]  /*05d0*/  BSSY.RECONVERGENT B2, `(.L_x_30) ;  /* 0x000000d000027945 */ /* 0x000fe20003800200 */
[----:B------:R-:W-:-:S11]  /*05e0*/  IMAD.MOV.U32 R12, RZ, RZ, RZ ;  /* 0x000000ffff0c7224 */ /* 0x000fd600078e00ff */
[----:B------:R-:W-:Y:S05]  /*05f0*/  @!P0 BRA `(.L_x_31) ;  /* 0x0000000000288947 */ /* 0x000fea0003800000 */
[----:B------:R-:W-:-:S05]  /*0600*/  LEA R17, R15, UR39, 0x2 ;  /* 0x000000270f117c11 */ /* 0x000fca000f8e10ff */
[----:B------:R-:W0:Y:S02]  /*0610*/  LDS.64 R8, [R17] ;  /* 0x0000000011087984 */ /* 0x000e240000000a00 */
[----:B0-----:R-:W-:-:S13]  /*0620*/  ISETP.NE.AND P0, PT, R0, R8, PT ;  /* 0x000000080000720c */ /* 0x001fda0003f05270 */
[----:B------:R-:W-:Y:S05]  /*0630*/  @!P0 BRA `(.L_x_31) ;  /* 0x0000000000188947 */ /* 0x000fea0003800000 */
[----:B------:R-:W-:-:S13]  /*0640*/  ISETP.NE.AND P0, PT, R0, R9, PT ;  /* 0x000000090000720c */ /* 0x000fda0003f05270 */
[----:B------:R-:W-:Y:S05]  /*0650*/  @!P0 BRA `(.L_x_31) ;  /* 0x0000000000108947 */ /* 0x000fea0003800000 */
[----:B------:R-:W0:Y:S02]  /*0660*/  LDS.64 R8, [R17+0x8] ;  /* 0x0000080011087984 */ /* 0x000e240000000a00 */
[----:B0-----:R-:W-:-:S13]  /*0670*/  ISETP.NE.AND P1, PT, R0, R8, PT ;  /* 0x000000080000720c */ /* 0x001fda0003f25270 */
[----:B------:R-:W-:-:S04]  /*0680*/  @P1 ISETP.NE.AND P0, PT, R0, R9, PT ;  /* 0x000000090000120c */ /* 0x000fc80003f05270 */
[----:B------:R-:W-:-:S09]  /*0690*/  @P1 SEL R12, RZ, 0x1, !P0 ;  /* 0x00000001ff0c1807 */ /* 0x000fd20004000000 */
.L_x_31:
[----:B------:R-:W-:Y:S05]  /*06a0*/  BSYNC.RECONVERGENT B2 ;  /* 0x0000000000027941 */ /* 0x000fea0003800200 */
.L_x_30:
[----:B------:R-:W-:-:S07]  /*06b0*/  VIADD R15, R15, 0x4 ;  /* 0x000000040f0f7836 */ /* 0x000fce0000000000 */
.L_x_29:
[----:B------:R-:W-:Y:S05]  /*06c0*/  BSYNC.RECONVERGENT B1 ;  /* 0x0000000000017941 */ /* 0x000fea0003800200 */
.L_x_28:
[----:B------:R-:W-:-:S13]  /*06d0*/  LOP3.LUT P0, RZ, R11, 0x3, RZ, 0xc0, !PT ;  /* 0x000000030bff7812 */ /* 0x000fda000780c0ff */
[----:B------:R-:W-:Y:S05]  /*06e0*/  @!P0 BRA `(.L_x_27) ;  /* 0x0000000000788947 */ /* 0x000fea0003800000 */
[----:B------:R-:W-:Y:S01]  /*06f0*/  PRMT R9, R3, 0x9910, RZ ;  /* 0x0000991003097816 */ /* 0x000fe200000000ff */
[----:B------:R-:W-:Y:S04]  /*0700*/  BSSY.RECONVERGENT B1, `(.L_x_32) ;  /* 0x0000013000017945 */ /* 0x000fe80003800200 */
[----:B------:R-:W-:-:S04]  /*0710*/  IMAD R8, R10, R9, RZ ;  /* 0x000000090a087224 */ /* 0x000fc800078e02ff */
[----:B------:R-:W-:-:S05]  /*0720*/  IMAD.MOV R8, RZ, RZ, -R8 ;  /* 0x000000ffff087224 */ /* 0x000fca00078e0a08 */
[----:B------:R-:W-:-:S05]  /*0730*/  PRMT R9, R8, 0x7710, RZ ;  /* 0x0000771008097816 */ /* 0x000fca00000000ff */
[----:B------:R-:W-:-:S05]  /*0740*/  IMAD.IADD R16, R16, 0x1, R9 ;  /* 0x0000000110107824 */ /* 0x000fca00078e0209 */
[----:B------:R-:W-:-:S04]  /*0750*/  LOP3.LUT R8, R16, 0x3, RZ, 0xc0, !PT ;  /* 0x0000000310087812 */ /* 0x000fc800078ec0ff */
[----:B------:R-:W-:-:S13]  /*0760*/  ISETP.NE.AND P0, PT, R8, 0x1, PT ;  /* 0x000000010800780c */ /* 0x000fda0003f05270 */
[----:B------:R-:W-:Y:S05]  /*0770*/  @!P0 BRA `(.L_x_33) ;  /* 0x00000000002c8947 */ /* 0x000fea0003800000 */
[----:B------:R-:W-:Y:S01]  /*0780*/  ISETP.NE.AND P0, PT, R12, RZ, PT ;  /* 0x000000ff0c00720c */ /* 0x000fe20003f05270 */
[----:B------:R-:W-:Y:S01]  /*0790*/  BSSY.RECONVERGENT B2, `(.L_x_34) ;  /* 0x0000008000027945 */ /* 0x000fe20003800200 */
[----:B------:R-:W-:-:S11]  /*07a0*/  IMAD.MOV.U32 R12, RZ, RZ, RZ ;  /* 0x000000ffff0c7224 */ /* 0x000fd600078e00ff */
[----:B------:R-:W-:Y:S05]  /*07b0*/  @!P0 BRA `(.L_x_35) ;  /* 0x0000000000148947 */ /* 0x000fea0003800000 */
[----:B------:R-:W-:-:S06]  /*07c0*/  LEA R8, R15, UR39, 0x2 ;  /* 0x000000270f087c11 */ /* 0x000fcc000f8e10ff */
[----:B------:R-:W0:Y:S02]  /*07d0*/  LDS.64 R8, [R8] ;  /* 0x0000000008087984 */ /* 0x000e240000000a00 */
[----:B0-----:R-:W-:-:S13]  /*07e0*/  ISETP.NE.AND P1, PT, R0, R8, PT ;  /* 0x000000080000720c */ /* 0x001fda0003f25270 */
[----:B------:R-:W-:-:S04]  /*07f0*/  @P1 ISETP.NE.AND P0, PT, R0, R9, PT ;  /* 0x000000090000120c */ /* 0x000fc80003f05270 */
[----:B------:R-:W-:-:S09]  /*0800*/  @P1 SEL R12, RZ, 0x1, !P0 ;  /* 0x00000001ff0c1807 */ /* 0x000fd20004000000 */
.L_x_35:
[----:B------:R-:W-:Y:S05]  /*0810*/  BSYNC.RECONVERGENT B2 ;  /* 0x0000000000027941 */ /* 0x000fea0003800200 */
.L_x_34:
[----:B------:R-:W-:-:S07]  /*0820*/  VIADD R15, R15, 0x2 ;  /* 0x000000020f0f7836 */ /* 0x000fce0000000000 */
.L_x_33:
[----:B------:R-:W-:Y:S05]  /*0830*/  BSYNC.RECONVERGENT B1 ;  /* 0x0000000000017941 */ /* 0x000fea0003800200 */
.L_x_32:
[----:B------:R-:W-:-:S04]  /*0840*/  LOP3.LUT R8, R16, 0x1, RZ, 0xc0, !PT ;  /* 0x0000000110087812 */ /* 0x000fc800078ec0ff */
[----:B------:R-:W-:-:S13]  /*0850*/  ISETP.NE.U32.AND P0, PT, R8, 0x1, PT ;  /* 0x000000010800780c */ /* 0x000fda0003f05070 */
[----:B------:R-:W-:Y:S05]  /*0860*/  @P0 BRA `(.L_x_27) ;  /* 0x0000000000180947 */ /* 0x000fea0003800000 */
[----:B------:R-:W-:Y:S01]  /*0870*/  ISETP.NE.AND P1, PT, R12, RZ, PT ;  /* 0x000000ff0c00720c */ /* 0x000fe20003f25270 */
[----:B------:R-:W-:-:S12]  /*0880*/  IMAD.MOV.U32 R12, RZ, RZ, RZ ;  /* 0x000000ffff0c7224 */ /* 0x000fd800078e00ff */
[----:B------:R-:W-:-:S06]  /*0890*/  @P1 LEA R15, R15, UR39, 0x2 ;  /* 0x000000270f0f1c11 */ /* 0x000fcc000f8e10ff */
[----:B------:R-:W0:Y:S02]  /*08a0*/  @P1 LDS R15, [R15] ;  /* 0x000000000f0f1984 */ /* 0x000e240000000800 */
[----:B0-----:R-:W-:-:S04]  /*08b0*/  @P1 ISETP.NE.AND P0, PT, R0, R15, PT ;  /* 0x0000000f0000120c */ /* 0x001fc80003f05270 */
[----:B------:R-:W-:-:S09]  /*08c0*/  @P1 SEL R12, RZ, 0x1, !P0 ;  /* 0x00000001ff0c1807 */ /* 0x000fd20004000000 */
.L_x_27:
[----:B------:R-:W-:Y:S05]  /*08d0*/  BSYNC.RECONVERGENT B0 ;  /* 0x0000000000007941 */ /* 0x000fea0003800200 */
.L_x_26:
[----:B------:R-:W-:Y:S01]  /*08e0*/  LOP3.LUT P0, RZ, R12, 0x1, RZ, 0x3c, !PT ;  /* 0x000000010cff7812 */ /* 0x000fe20007803cff */
[----:B------:R-:W-:Y:S01]  /*08f0*/  UIADD3 UR38, UPT, UPT, UR38, 0x1, URZ ;  /* 0x0000000126267890 */ /* 0x000fe2000fffe0ff */
[----:B------:R-:W-:Y:S02]  /*0900*/  VIADD R4, R4, 0x1 ;  /* 0x0000000104047836 */ /* 0x000fe40000000000 */
[----:B------:R-:W-:-:S09]  /*0910*/  VIADD R3, R3, 0x1 ;  /* 0x0000000103037836 */ /* 0x000fd20000000000 */
[----:B------:R-:W-:Y:S06]  /*0920*/  BAR.RED.AND.DEFER_BLOCKING 0x0, P0 ;  /* 0x0000000000007b1d */ /* 0x000fec0000014400 */
[----:B------:R-:W0:Y:S02]  /*0930*/  B2R.RESULT RZ, P0 ;  /* 0x0000000000ff731c */ /* 0x000e240000004000 */
[----:B0-----:R-:W-:Y:S05]  /*0940*/  @!P0 BRA `(.L_x_36) ;  /* 0xfffffff800148947 */ /* 0x001fea000383ffff */
[----:B------:R-:W-:Y:S05]  /*0950*/  EXIT ;  /* 0x000000000000794d */ /* 0x000fea0003800000 */
.L_x_19:
[----:B------:R-:W-:-:S13]  /*0960*/  ISETP.NE.AND P0, PT, R12, RZ, PT ;  /* 0x000000ff0c00720c */ /* 0x000fda0003f05270 */
[----:B------:R-:W-:Y:S05]  /*0970*/  @!P0 EXIT ;  /* 0x000000000000894d */ /* 0x000fea0003800000 */
[----:B------:R-:W-:Y:S01]  /*0980*/  MOV R2, 0x38 ;  /* 0x0000003800027802 */ /* 0x000fe20000000f00 */
[----:B------:R0:W-:Y:S01]  /*0990*/  STL [R1], R0 ;  /* 0x0000000001007387 */ /* 0x0001e20000100800 */
[----:B------:R-:W1:Y:S04]  /*09a0*/  LDCU.64 UR4, c[0x4][0x28] ;  /* 0x01000500ff0477ac */ /* 0x000e680008000a00 */
[----:B------:R-:W2:Y:S01]  /*09b0*/  LDC.64 R2, c[0x4][R2] ;  /* 0x0100000002027b82 */ /* 0x000ea20000000a00 */
[----:B-1----:R-:W-:Y:S02]  /*09c0*/  IMAD.U32 R4, RZ, RZ, UR4 ;  /* 0x00000004ff047e24 */ /* 0x002fe4000f8e00ff */
[----:B0-----:R-:W-:-:S07]  /*09d0*/  IMAD.U32 R5, RZ, RZ, UR5 ;  /* 0x00000005ff057e24 */ /* 0x001fce000f8e00ff */
[----:B------:R-:W-:-:S07]  /*09e0*/  LEPC R20, `(.L_x_37) ;  /* 0x000000001014794e */ /* 0x000fce0000000000 */
[----:B--2---:R-:W-:Y:S05]  /*09f0*/  CALL.ABS.NOINC R2 ;  /* 0x0000000002007343 */ /* 0x004fea0003c00000 */
.L_x_37:
[----:B------:R-:W-:Y:S05]  /*0a00*/  EXIT ;  /* 0x000000000000794d */ /* 0x000fea0003800000 */
.L_x_38:
        /* <DEDUP_REMOVED lines=15> */
.L_x_310:


//--------------------- .text._Z8set_treeP7Octtree --------------------------
	.section	.text._Z8set_treeP7Octtree,"ax",@progbits
	.align	128
        .global         _Z8set_treeP7Octtree
        .type           _Z8set_treeP7Octtree,@function
        .size           _Z8set_treeP7Octtree,(.L_x_311 - _Z8set_treeP7Octtree)
        .other          _Z8set_treeP7Octtree,@"STO_CUDA_ENTRY STV_DEFAULT"
_Z8set_treeP7Octtree:
.text._Z8set_treeP7Octtree:
[----:B------:R-:W-:Y:S08]  /*0000*/  LDC R1, c[0x0][0x37c] ;  /* 0x0000df00ff017b82 */ /* 0x000ff00000000800 */
[----:B------:R-:W0:Y:S01]  /*0010*/  LDC.64 R2, c[0x0][0x380] ;  /* 0x0000e000ff027b82 */ /* 0x000e220000000a00 */
[----:B------:R-:W0:Y:S02]  /*0020*/  LDCU.64 UR4, c[0x0][0x358] ;  /* 0x00006b00ff0477ac */ /* 0x000e240008000a00 */
[----:B0-----:R0:W5:Y:S01]  /*0030*/  LDG.E R0, desc[UR4][R2.64+0x4] ;  /* 0x0000040402007981 */ /* 0x001162000c1e1900 */
[----:B------:R-:W-:Y:S01]  /*0040*/  BSSY.RECONVERGENT B0, `(.L_x_39) ;  /* 0x000003b000007945 */ /* 0x000fe20003800200 */
[----:B------:R-:W1:Y:S02]  /*0050*/  S2R R4, SR_TID.Y ;  /* 0x0000000000047919 */ /* 0x000e640000002200 */
[----:B-1----:R-:W-:-:S13]  /*0060*/  ISETP.GT.AND P0, PT, R4, 0x2, PT ;  /* 0x000000020400780c */ /* 0x002fda0003f04270 */
[----:B0-----:R-:W-:Y:S05]  /*0070*/  @P0 BRA `(.L_x_40) ;  /* 0x0000000000680947 */ /* 0x001fea0003800000 */
[----:B------:R-:W-:-:S05]  /*0080*/  VIMNMX.U32 R4, PT, PT, R4, 0x3, PT ;  /* 0x0000000304047848 */ /* 0x000fca0003fe0000 */
[----:B------:R-:W-:-:S04]  /*0090*/  IMAD.SHL.U32 R6, R4, 0x4, RZ ;  /* 0x0000000404067824 */ /* 0x000fc800078e00ff */
[----:B------:R-:W0:Y:S02]  /*00a0*/  LDC R4, c[0x2][R6] ;  /* 0x0080000006047b82 */ /* 0x000e240000000800 */
[----:B0-----:R-:W-:-:S04]  /*00b0*/  SHF.R.S32.HI R5, RZ, 0x1f, R4 ;  /* 0x0000001fff057819 */ /* 0x001fc80000011404 */
.L_x_292:
[----:B------:R-:W-:Y:S05]  /*00c0*/  BRX R4 -0xd0                                                                                  (*"BRANCH_TARGETS .L_x_293,.L_x_294,.L_x_295,.L_x_296"*) ;  /* 0xfffffffc04cc7949 */ /* 0x000fea000383ffff */
.L_x_295:
[----:B------:R-:W0:Y:S02]  /*00d0*/  S2R R4, SR_TID.X ;  /* 0x0000000000047919 */ /* 0x000e240000002100 */
[----:B0-----:R-:W-:-:S13]  /*00e0*/  ISETP.NE.AND P0, PT, R4, RZ, PT ;  /* 0x000000ff0400720c */ /* 0x001fda0003f05270 */
[----:B------:R-:W-:Y:S05]  /*00f0*/  @P0 EXIT ;  /* 0x000000000000094d */ /* 0x000fea0003800000 */
[----:B------:R-:W2:Y:S02]  /*0100*/  LDG.E.64 R2, desc[UR4][R2.64+0x18] ;  /* 0x0000180402027981 */ /* 0x000ea4000c1e1b00 */
[----:B--2--5:R-:W-:-:S05]  /*0110*/  IMAD.WIDE R4, R0, 0x8, R2 ;  /* 0x0000000800047825 */ /* 0x024fca00078e0202 */
[----:B------:R-:W-:Y:S01]  /*0120*/  STG.E.64 desc[UR4][R4.64], RZ ;  /* 0x000000ff04007986 */ /* 0x000fe2000c101b04 */
[----:B------:R-:W-:Y:S05]  /*0130*/  EXIT ;  /* 0x000000000000794d */ /* 0x000fea0003800000 */
.L_x_293:
[----:B------:R-:W0:Y:S02]  /*0140*/  S2R R4, SR_TID.X ;  /* 0x0000000000047919 */ /* 0x000e240000002100 */
[----:B0-----:R-:W-:-:S13]  /*0150*/  ISETP.NE.AND P0, PT, R4, RZ, PT ;  /* 0x000000ff0400720c */ /* 0x001fda0003f05270 */
[----:B------:R-:W-:Y:S05]  /*0160*/  @P0 EXIT ;  /* 0x000000000000094d */ /* 0x000fea0003800000 */
[----:B-----5:R-:W-:-:S05]  /*0170*/  VIADD R5, R0, 0x1 ;  /* 0x0000000100057836 */ /* 0x020fca0000000000 */
[----:B------:R-:W-:Y:S01]  /*0180*/  STG.E desc[UR4][R2.64], R5 ;  /* 0x0000000502007986 */ /* 0x000fe2000c101904 */
[----:B------:R-:W-:Y:S05]  /*0190*/  EXIT ;  /* 0x000000000000794d */ /* 0x000fea0003800000 */
.L_x_294:
[----:B------:R-:W0:Y:S02]  /*01a0*/  S2R R5, SR_TID.X ;  /* 0x0000000000057919 */ /* 0x000e240000002100 */
[----:B0-----:R-:W-:-:S13]  /*01b0*/  ISETP.GT.U32.AND P0, PT, R5, 0x2, PT ;  /* 0x000000020500780c */ /* 0x001fda0003f04070 */
[----:B------:R-:W-:Y:S05]  /*01c0*/  @P0 EXIT ;  /* 0x000000000000094d */ /* 0x000fea0003800000 */
[----:B------:R-:W2:Y:S01]  /*01d0*/  LDG.E.64 R2, desc[UR4][R2.64+0x20] ;  /* 0x0000200402027981 */ /* 0x000ea2000c1e1b00 */
[----:B-----5:R-:W-:-:S04]  /*01e0*/  IMAD R5, R0, 0x3, R5 ;  /* 0x0000000300057824 */ /* 0x020fc800078e0205 */
[----:B--2---:R-:W-:-:S05]  /*01f0*/  IMAD.WIDE.U32 R4, R5, 0x8, R2 ;  /* 0x0000000805047825 */ /* 0x004fca00078e0002 */
[----:B------:R-:W-:Y:S01]  /*0200*/  STG.E.64 desc[UR4][R4.64], RZ ;  /* 0x000000ff04007986 */ /* 0x000fe2000c101b04 */
[----:B------:R-:W-:Y:S05]  /*0210*/  EXIT ;  /* 0x000000000000794d */ /* 0x000fea0003800000 */
.L_x_40:
[----:B------:R-:W-:-:S05]  /*0220*/  IMAD.MOV.U32 R5, RZ, RZ, -0x3 ;  /* 0xfffffffdff057424 */ /* 0x000fca00078e00ff */
[----:B------:R-:W-:-:S04]  /*0230*/  VIADDMNMX.U32 R4, R4, R5, 0x3, PT ;  /* 0x0000000304047446 */ /* 0x000fc80003800005 */
[----:B------:R-:W-:-:S04]  /*0240*/  SHF.L.U32 R6, R4, 0x2, RZ ;  /* 0x0000000204067819 */ /* 0x000fc800000006ff */
[----:B------:R-:W0:Y:S02]  /*0250*/  LDC R4, c[0x2][R6+0x10] ;  /* 0x0080040006047b82 */ /* 0x000e240000000800 */
[----:B0-----:R-:W-:-:S04]  /*0260*/  SHF.R.S32.HI R5, RZ, 0x1f, R4 ;  /* 0x0000001fff057819 */ /* 0x001fc80000011404 */
.L_x_297:
[----:B------:R-:W-:Y:S05]  /*0270*/  BRX R4 -0x280                                                                                 (*"BRANCH_TARGETS .L_x_298,.L_x_299,.L_x_300,.L_x_296"*) ;  /* 0xfffffffc04607949 */ /* 0x000fea000383ffff */
.L_x_300:
[----:B------:R-:W0:Y:S02]  /*0280*/  S2R R5, SR_TID.X ;  /* 0x0000000000057919 */ /* 0x000e240000002100 */
[----:B0-----:R-:W-:-:S13]  /*0290*/  ISETP.GT.U32.AND P0, PT, R5, 0x7, PT ;  /* 0x000000070500780c */ /* 0x001fda0003f04070 */
[----:B------:R-:W-:Y:S05]  /*02a0*/  @P0 EXIT ;  /* 0x000000000000094d */ /* 0x000fea0003800000 */
[----:B------:R-:W2:Y:S01]  /*02b0*/  LDG.E.64 R2, desc[UR4][R2.64+0x30] ;  /* 0x0000300402027981 */ /* 0x000ea2000c1e1b00 */
[----:B-----5:R-:W-:Y:S02]  /*02c0*/  IMAD R5, R0, 0x8, R5 ;  /* 0x0000000800057824 */ /* 0x020fe400078e0205 */
[----:B------:R-:W-:Y:S02]  /*02d0*/  IMAD.MOV.U32 R7, RZ, RZ, -0x1 ;  /* 0xffffffffff077424 */ /* 0x000fe400078e00ff */
[----:B--2---:R-:W-:-:S05]  /*02e0*/  IMAD.WIDE.U32 R4, R5, 0x4, R2 ;  /* 0x0000000405047825 */ /* 0x004fca00078e0002 */
[----:B------:R-:W-:Y:S01]  /*02f0*/  STG.E desc[UR4][R4.64], R7 ;  /* 0x0000000704007986 */ /* 0x000fe2000c101904 */
[----:B------:R-:W-:Y:S05]  /*0300*/  EXIT ;  /* 0x000000000000794d */ /* 0x000fea0003800000 */
.L_x_298:
[----:B------:R-:W0:Y:S02]  /*0310*/  S2R R4, SR_TID.X ;  /* 0x0000000000047919 */ /* 0x000e240000002100 */
[----:B0-----:R-:W-:-:S13]  /*0320*/  ISETP.NE.AND P0, PT, R4, RZ, PT ;  /* 0x000000ff0400720c */ /* 0x001fda0003f05270 */
[----:B------:R-:W-:Y:S05]  /*0330*/  @P0 EXIT ;  /* 0x000000000000094d */ /* 0x000fea0003800000 */
[----:B------:R-:W2:Y:S02]  /*0340*/  LDG.E.64 R2, desc[UR4][R2.64+0x10] ;  /* 0x0000100402027981 */ /* 0x000ea4000c1e1b00 */
[----:B--2--5:R-:W-:-:S05]  /*0350*/  IMAD.WIDE R4, R0, 0x4, R2 ;  /* 0x0000000400047825 */ /* 0x024fca00078e0202 */
[----:B------:R-:W-:Y:S01]  /*0360*/  STG.E desc[UR4][R4.64], RZ ;  /* 0x000000ff04007986 */ /* 0x000fe2000c101904 */
[----:B------:R-:W-:Y:S05]  /*0370*/  EXIT ;  /* 0x000000000000794d */ /* 0x000fea0003800000 */
.L_x_299:
[----:B------:R-:W0:Y:S02]  /*0380*/  S2R R4, SR_TID.X ;  /* 0x0000000000047919 */ /* 0x000e240000002100 */
[----:B0-----:R-:W-:-:S13]  /*0390*/  ISETP.NE.AND P0, PT, R4, RZ, PT ;  /* 0x000000ff0400720c */ /* 0x001fda0003f05270 */
[----:B------:R-:W-:Y:S05]  /*03a0*/  @P0 EXIT ;  /* 0x000000000000094d */ /* 0x000fea0003800000 */
[----:B------:R-:W2:Y:S01]  /*03b0*/  LDG.E.64 R2, desc[UR4][R2.64+0x28] ;  /* 0x0000280402027981 */ /* 0x000ea2000c1e1b00 */
[----:B------:R-:W-:Y:S01]  /*03c0*/  MOV R7, 0xffffffff ;  /* 0xffffffff00077802 */ /* 0x000fe20000000f00 */
[----:B--2--5:R-:W-:-:S05]  /*03d0*/  IMAD.WIDE R4, R0, 0x4, R2 ;  /* 0x0000000400047825 */ /* 0x024fca00078e0202 */
[----:B------:R0:W-:Y:S02]  /*03e0*/  STG.E desc[UR4][R4.64], R7 ;  /* 0x0000000704007986 */ /* 0x0001e4000c101904 */
.L_x_296:
[----:B------:R-:W-:Y:S05]  /*03f0*/  BSYNC.RECONVERGENT B0 ;  /* 0x0000000000007941 */ /* 0x000fea0003800200 */
.L_x_39:
[----:B------:R-:W-:Y:S05]  /*0400*/  EXIT ;  /* 0x000000000000794d */ /* 0x000fea0003800000 */
.L_x_41:
        /* <DEDUP_REMOVED lines=15> */
.L_x_311:


//--------------------- .text._Z10print_nodeP7Octtreei --------------------------
	.section	.text._Z10print_nodeP7Octtreei,"ax",@progbits
	.align	128
        .global         _Z10print_nodeP7Octtreei
        .type           _Z10print_nodeP7Octtreei,@function
        .size           _Z10print_nodeP7Octtreei,(.L_x_312 - _Z10print_nodeP7Octtreei)
        .other          _Z10print_nodeP7Octtreei,@"STO_CUDA_ENTRY STV_DEFAULT"
_Z10print_nodeP7Octtreei:
.text._Z10print_nodeP7Octtreei:
[----:B------:R-:W0:Y:S08]  /*0000*/  LDC R1, c[0x0][0x37c] ;  /* 0x0000df00ff017b82 */ /* 0x000e300000000800 */
[----:B------:R-:W1:Y:S01]  /*0010*/  LDC R0, c[0x0][0x388] ;  /* 0x0000e200ff007b82 */ /* 0x000e620000000800 */
[----:B------:R-:W2:Y:S01]  /*0020*/  LDCU UR4, c[0x0][0x2f8] ;  /* 0x00005f00ff0477ac */ /* 0x000ea20008000800 */
[----:B0-----:R-:W-:Y:S01]  /*0030*/  VIADD R1, R1, 0xffffffe8 ;  /* 0xffffffe801017836 */ /* 0x001fe20000000000 */
[----:B------:R-:W-:Y:S01]  /*0040*/  MOV R2, 0x38 ;  /* 0x0000003800027802 */ /* 0x000fe20000000f00 */
[----:B------:R-:W0:Y:S04]  /*0050*/  LDCU UR5, c[0x0][0x2fc] ;  /* 0x00005f80ff0577ac */ /* 0x000e280008000800 */
[----:B------:R3:W4:Y:S01]  /*0060*/  LDC.64 R8, c[0x4][R2] ;  /* 0x0100000002087b82 */ /* 0x0007220000000a00 */
[----:B------:R-:W5:Y:S01]  /*0070*/  LDCU.64 UR6, c[0x4][URZ] ;  /* 0x01000000ff0677ac */ /* 0x000f620008000a00 */
[----:B------:R-:W3:Y:S01]  /*0080*/  LDCU.64 UR36, c[0x0][0x358] ;  /* 0x00006b00ff2477ac */ /* 0x000ee20008000a00 */
[----:B--2---:R-:W-:-:S04]  /*0090*/  IADD3 R16, P0, PT, R1, UR4, RZ ;  /* 0x0000000401107c10 */ /* 0x004fc8000ff1e0ff */
[----:B------:R-:W-:Y:S01]  /*00a0*/  MOV R6, R16 ;  /* 0x0000001000067202 */ /* 0x000fe20000000f00 */
[----:B-1----:R1:W-:Y:S01]  /*00b0*/  STL [R1], R0 ;  /* 0x0000000001007387 */ /* 0x0023e20000100800 */
[----:B0-----:R-:W-:Y:S01]  /*00c0*/  IMAD.X R17, RZ, RZ, UR5, P0 ;  /* 0x00000005ff117e24 */ /* 0x001fe200080e06ff */
[----:B-----5:R-:W-:Y:S01]  /*00d0*/  MOV R4, UR6 ;  /* 0x0000000600047c02 */ /* 0x020fe20008000f00 */
[----:B------:R-:W-:Y:S02]  /*00e0*/  IMAD.U32 R5, RZ, RZ, UR7 ;  /* 0x00000007ff057e24 */ /* 0x000fe4000f8e00ff */
[----:B-1-3--:R-:W-:-:S07]  /*00f0*/  IMAD.MOV.U32 R7, RZ, RZ, R17 ;  /* 0x000000ffff077224 */ /* 0x00afce00078e0011 */
[----:B------:R-:W-:-:S07]  /*0100*/  LEPC R20, `(.L_x_42) ;  /* 0x000000001014794e */ /* 0x000fce0000000000 */
[----:B----4-:R-:W-:Y:S05]  /*0110*/  CALL.ABS.NOINC R8 ;  /* 0x0000000008007343 */ /* 0x010fea0003c00000 */
.L_x_42:
[----:B------:R-:W0:Y:S01]  /*0120*/  LDC.64 R4, c[0x0][0x380] ;  /* 0x0000e000ff047b82 */ /* 0x000e220000000a00 */
[----:B------:R-:W1:Y:S07]  /*0130*/  LDCU.64 UR4, c[0x4][0x8] ;  /* 0x01000100ff0477ac */ /* 0x000e6e0008000a00 */
[----:B------:R-:W2:Y:S01]  /*0140*/  LDC R3, c[0x0][0x388] ;  /* 0x0000e200ff037b82 */ /* 0x000ea20000000800 */
[----:B0-----:R-:W3:Y:S01]  /*0150*/  LDG.E.64 R8, desc[UR36][R4.64+0x20] ;  /* 0x0000202404087981 */ /* 0x001ee2000c1e1b00 */
[----:B--2---:R-:W-:-:S04]  /*0160*/  IMAD R3, R3, 0x3, RZ ;  /* 0x0000000303037824 */ /* 0x004fc800078e02ff */
[----:B---3--:R-:W-:-:S05]  /*0170*/  IMAD.WIDE R8, R3, 0x8, R8 ;  /* 0x0000000803087825 */ /* 0x008fca00078e0208 */
[----:B------:R-:W2:Y:S04]  /*0180*/  LD.E.64 R10, desc[UR36][R8.64] ;  /* 0x00000024080a7980 */ /* 0x000ea8000c101b00 */
[----:B------:R-:W3:Y:S04]  /*0190*/  LD.E.64 R12, desc[UR36][R8.64+0x8] ;  /* 0x00000824080c7980 */ /* 0x000ee8000c101b00 */
[----:B------:R-:W4:Y:S01]  /*01a0*/  LD.E.64 R14, desc[UR36][R8.64+0x10] ;  /* 0x00001024080e7980 */ /* 0x000f22000c101b00 */
[----:B------:R0:W0:Y:S01]  /*01b0*/  LDC.64 R18, c[0x4][R2] ;  /* 0x0100000002127b82 */ /* 0x0000220000000a00 */
[----:B-1----:R-:W-:Y:S01]  /*01c0*/  MOV R4, UR4 ;  /* 0x0000000400047c02 */ /* 0x002fe20008000f00 */
[----:B------:R-:W-:Y:S01]  /*01d0*/  IMAD.U32 R5, RZ, RZ, UR5 ;  /* 0x00000005ff057e24 */ /* 0x000fe2000f8e00ff */
[----:B------:R-:W-:Y:S01]  /*01e0*/  MOV R6, R16 ;  /* 0x0000001000067202 */ /* 0x000fe20000000f00 */
[----:B------:R-:W-:Y:S01]  /*01f0*/  IMAD.MOV.U32 R7, RZ, RZ, R17 ;  /* 0x000000ffff077224 */ /* 0x000fe200078e0011 */
[----:B--2---:R1:W-:Y:S04]  /*0200*/  STL.64 [R1], R10 ;  /* 0x0000000a01007387 */ /* 0x0043e80000100a00 */
[----:B---3--:R1:W-:Y:S04]  /*0210*/  STL.64 [R1+0x8], R12 ;  /* 0x0000080c01007387 */ /* 0x0083e80000100a00 */
[----:B0---4-:R1:W-:Y:S02]  /*0220*/  STL.64 [R1+0x10], R14 ;  /* 0x0000100e01007387 */ /* 0x0113e40000100a00 */
[----:B------:R-:W-:-:S07]  /*0230*/  LEPC R20, `(.L_x_43) ;  /* 0x000000001014794e */ /* 0x000fce0000000000 */
[----:B-1----:R-:W-:Y:S05]  /*0240*/  CALL.ABS.NOINC R18 ;  /* 0x0000000012007343 */ /* 0x002fea0003c00000 */
.L_x_43:
[----:B------:R0:W1:Y:S01]  /*0250*/  LDC.64 R8, c[0x4][R2] ;  /* 0x0100000002087b82 */ /* 0x0000620000000a00 */
[----:B------:R-:W2:Y:S01]  /*0260*/  LDCU.64 UR4, c[0x4][0x10] ;  /* 0x01000200ff0477ac */ /* 0x000ea20008000a00 */
[----:B------:R-:W-:Y:S02]  /*0270*/  CS2R R6, SRZ ;  /* 0x0000000000067805 */ /* 0x000fe4000001ff00 */
[----:B--2---:R-:W-:Y:S01]  /*0280*/  MOV R4, UR4 ;  /* 0x0000000400047c02 */ /* 0x004fe20008000f00 */
[----:B0-----:R-:W-:-:S07]  /*0290*/  IMAD.U32 R5, RZ, RZ, UR5 ;  /* 0x00000005ff057e24 */ /* 0x001fce000f8e00ff */
[----:B------:R-:W-:-:S07]  /*02a0*/  LEPC R20, `(.L_x_44) ;  /* 0x000000001014794e */ /* 0x000fce0000000000 */
[----:B-1----:R-:W-:Y:S05]  /*02b0*/  CALL.ABS.NOINC R8 ;  /* 0x0000000008007343 */ /* 0x002fea0003c00000 */
.L_x_44:
[----:B------:R-:W0:Y:S01]  /*02c0*/  LDC.64 R10, c[0x0][0x380] ;  /* 0x0000e000ff0a7b82 */ /* 0x000e220000000a00 */
[----:B------:R-:W1:Y:S07]  /*02d0*/  LDCU.64 UR4, c[0x4][0x18] ;  /* 0x01000300ff0477ac */ /* 0x000e6e0008000a00 */
[----:B------:R-:W2:Y:S01]  /*02e0*/  LDC R18, c[0x0][0x388] ;  /* 0x0000e200ff127b82 */ /* 0x000ea20000000800 */
[----:B0-----:R-:W3:Y:S01]  /*02f0*/  LDG.E.64 R8, desc[UR36][R10.64+0x30] ;  /* 0x000030240a087981 */ /* 0x001ee2000c1e1b00 */
[----:B--2---:R-:W-:-:S05]  /*0300*/  SHF.L.U32 R18, R18, 0x3, RZ ;  /* 0x0000000312127819 */ /* 0x004fca00000006ff */
[----:B---3--:R-:W-:-:S06]  /*0310*/  IMAD.WIDE R8, R18, 0x4, R8 ;  /* 0x0000000412087825 */ /* 0x008fcc00078e0208 */
[----:B------:R-:W2:Y:S01]  /*0320*/  LD.E R8, desc[UR36][R8.64] ;  /* 0x0000002408087980 */ /* 0x000ea2000c101900 */
[----:B------:R0:W3:Y:S01]  /*0330*/  LDC.64 R12, c[0x4][R2] ;  /* 0x01000000020c7b82 */ /* 0x0000e20000000a00 */
[----:B-1----:R-:W-:Y:S01]  /*0340*/  IMAD.U32 R4, RZ, RZ, UR4 ;  /* 0x00000004ff047e24 */ /* 0x002fe2000f8e00ff */
[----:B------:R-:W-:Y:S01]  /*0350*/  MOV R5, UR5 ;  /* 0x0000000500057c02 */ /* 0x000fe20008000f00 */
[----:B------:R-:W-:Y:S01]  /*0360*/  IMAD.MOV.U32 R6, RZ, RZ, R16 ;  /* 0x000000ffff067224 */ /* 0x000fe200078e0010 */
[----:B------:R-:W-:Y:S01]  /*0370*/  MOV R7, R17 ;  /* 0x0000001100077202 */ /* 0x000fe20000000f00 */
[----:B--23--:R0:W-:Y:S06]  /*0380*/  STL [R1], R8 ;  /* 0x0000000801007387 */ /* 0x00c1ec0000100800 */
[----:B------:R-:W-:-:S07]  /*0390*/  LEPC R20, `(.L_x_45) ;  /* 0x000000001014794e */ /* 0x000fce0000000000 */
[----:B0-----:R-:W-:Y:S05]  /*03a0*/  CALL.ABS.NOINC R12 ;  /* 0x000000000c007343 */ /* 0x001fea0003c00000 */
.L_x_45:
[----:B------:R-:W0:Y:S01]  /*03b0*/  LDC.64 R10, c[0x0][0x380] ;  /* 0x0000e000ff0a7b82 */ /* 0x000e220000000a00 */
[----:B------:R-:W1:Y:S01]  /*03c0*/  LDCU.64 UR4, c[0x4][0x18] ;  /* 0x01000300ff0477ac */ /* 0x000e620008000a00 */
[----:B0-----:R-:W2:Y:S02]  /*03d0*/  LDG.E.64 R8, desc[UR36][R10.64+0x30] ;  /* 0x000030240a087981 */ /* 0x001ea4000c1e1b00 */
[----:B--2---:R-:W-:-:S06]  /*03e0*/  IMAD.WIDE R8, R18, 0x4, R8 ;  /* 0x0000000412087825 */ /* 0x004fcc00078e0208 */
        /* <DEDUP_REMOVED lines=9> */
.L_x_46:
        /* <DEDUP_REMOVED lines=13> */
.L_x_47:
        /* <DEDUP_REMOVED lines=13> */
.L_x_48:
        /* <DEDUP_REMOVED lines=13> */
.L_x_49:
        /* <DEDUP_REMOVED lines=13> */
.L_x_50:
        /* <DEDUP_REMOVED lines=13> */
.L_x_51:
        /* <DEDUP_REMOVED lines=13> */
.L_x_52:
[----:B------:R-:W0:Y:S01]  /*0960*/  LDC.64 R10, c[0x0][0x380] ;  /* 0x0000e000ff0a7b82 */ /* 0x000e220000000a00 */
[----:B------:R-:W1:Y:S07]  /*0970*/  LDCU.64 UR4, c[0x4][0x20] ;  /* 0x01000400ff0477ac */ /* 0x000e6e0008000a00 */
[----:B------:R-:W2:Y:S01]  /*0980*/  LDC R3, c[0x0][0x388] ;  /* 0x0000e200ff037b82 */ /* 0x000ea20000000800 */
[----:B0-----:R-:W2:Y:S02]  /*0990*/  LDG.E.64 R8, desc[UR36][R10.64+0x28] ;  /* 0x000028240a087981 */ /* 0x001ea4000c1e1b00 */
[----:B--2---:R-:W-:-:S06]  /*09a0*/  IMAD.WIDE R8, R3, 0x4, R8 ;  /* 0x0000000403087825 */ /* 0x004fcc00078e0208 */
[----:B------:R-:W2:Y:S01]  /*09b0*/  LD.E R8, desc[UR36][R8.64] ;  /* 0x0000002408087980 */ /* 0x000ea2000c101900 */
[----:B------:R-:W0:Y:S01]  /*09c0*/  LDC.64 R2, c[0x4][R2] ;  /* 0x0100000002027b82 */ /* 0x000e220000000a00 */
[----:B-1----:R-:W-:Y:S01]  /*09d0*/  IMAD.U32 R4, RZ, RZ, UR4 ;  /* 0x00000004ff047e24 */ /* 0x002fe2000f8e00ff */
[----:B------:R-:W-:Y:S01]  /*09e0*/  MOV R5, UR5 ;  /* 0x0000000500057c02 */ /* 0x000fe20008000f00 */
[----:B------:R-:W-:Y:S01]  /*09f0*/  IMAD.MOV.U32 R6, RZ, RZ, R16 ;  /* 0x000000ffff067224 */ /* 0x000fe200078e0010 */
[----:B------:R-:W-:Y:S01]  /*0a00*/  MOV R7, R17 ;  /* 0x0000001100077202 */ /* 0x000fe20000000f00 */
[----:B0-2---:R1:W-:Y:S06]  /*0a10*/  STL [R1], R8 ;  /* 0x0000000801007387 */ /* 0x0053ec0000100800 */
[----:B------:R-:W-:-:S07]  /*0a20*/  LEPC R20, `(.L_x_53) ;  /* 0x000000001014794e */ /* 0x000fce0000000000 */
[----:B-1----:R-:W-:Y:S05]  /*0a30*/  CALL.ABS.NOINC R2 ;  /* 0x0000000002007343 */ /* 0x002fea0003c00000 */
.L_x_53:
[----:B------:R-:W-:Y:S05]  /*0a40*/  EXIT ;  /* 0x000000000000794d */ /* 0x000fea0003800000 */
.L_x_54:
        /* <DEDUP_REMOVED lines=11> */
.L_x_312:


//--------------------- .text._Z20acceleration_w_stackP7OcttreeP8EntitiesiPiPdm --------------------------
	.section	.text._Z20acceleration_w_stackP7OcttreeP8EntitiesiPiPdm,"ax",@progbits
	.align	128
        .global         _Z20acceleration_w_stackP7OcttreeP8EntitiesiPiPdm
        .type           _Z20acceleration_w_stackP7OcttreeP8EntitiesiPiPdm,@function
        .size           _Z20acceleration_w_stackP7OcttreeP8EntitiesiPiPdm,(.L_x_305 - _Z20acceleration_w_stackP7OcttreeP8EntitiesiPiPdm)
        .other          _Z20acceleration_w_stackP7OcttreeP8EntitiesiPiPdm,@"STO_CUDA_ENTRY STV_DEFAULT"
_Z20acceleration_w_stackP7OcttreeP8EntitiesiPiPdm:
.text._Z20acceleration_w_stackP7OcttreeP8EntitiesiPiPdm:
[----:B------:R-:W-:Y:S01]  /*0000*/  LDC R1, c[0x0][0x37c] ;  /* 0x0000df00ff017b82 */ /* 0x000fe20000000800 */
[----:B------:R-:W0:Y:S01]  /*0010*/  LDCU.64 UR10, c[0x0][0x3a8] ;  /* 0x00007500ff0a77ac */ /* 0x000e220008000a00 */
[----:B------:R-:W1:Y:S06]  /*0020*/  S2R R4, SR_TID.X ;  /* 0x0000000000047919 */ /* 0x000e6c0000002100 */
[----:B------:R-:W2:Y:S08]  /*0030*/  LDC R3, c[0x0][0x360] ;  /* 0x0000d800ff037b82 */ /* 0x000eb00000000800 */
[----:B------:R-:W3:Y:S01]  /*0040*/  S2UR UR12, SR_CTAID.X ;  /* 0x00000000000c79c3 */ /* 0x000ee20000002500 */
[----:B0-----:R-:W-:-:S04]  /*0050*/  UIMAD.WIDE.U32 UR4, UR11, -0x55555555, URZ ;  /* 0xaaaaaaab0b0478a5 */ /* 0x001fc8000f8e00ff */
[----:B------:R-:W-:Y:S02]  /*0060*/  UIMAD.WIDE.U32 UR6, UP0, UR10, -0x55555556, UR4 ;  /* 0xaaaaaaaa0a0678a5 */ /* 0x000fe4000f800004 */
[----:B------:R-:W-:Y:S02]  /*0070*/  UIMAD.WIDE.U32 UR4, UR10, -0x55555555, URZ ;  /* 0xaaaaaaab0a0478a5 */ /* 0x000fe4000f8e00ff */
[----:B------:R-:W-:Y:S01]  /*0080*/  UIADD3.X UR9, UPT, UPT, URZ, URZ, URZ, UP0, !UPT ;  /* 0x000000ffff097290 */ /* 0x000fe200087fe4ff */
[----:B--2---:R-:W-:Y:S01]  /*0090*/  VIADD R6, R3, 0xffffffff ;  /* 0xffffffff03067836 */ /* 0x004fe20000000000 */
[----:B------:R-:W-:Y:S01]  /*00a0*/  UIADD3 URZ, UP0, UPT, UR5, UR6, URZ ;  /* 0x0000000605ff7290 */ /* 0x000fe2000ff1e0ff */
[----:B------:R-:W-:-:S03]  /*00b0*/  UMOV UR8, UR7 ;  /* 0x0000000700087c82 */ /* 0x000fc60008000000 */
[----:B------:R-:W-:Y:S01]  /*00c0*/  UIMAD.WIDE.U32.X UR4, UR11, -0x55555556, UR8, UP0 ;  /* 0xaaaaaaaa0b0478a5 */ /* 0x000fe200080e0408 */
[----:B-1----:R-:W-:Y:S01]  /*00d0*/  LOP3.LUT R2, R4, 0x1f, RZ, 0xc0, !PT ;  /* 0x0000001f04027812 */ /* 0x002fe200078ec0ff */
[----:B---3--:R-:W-:Y:S01]  /*00e0*/  IMAD R0, R3, UR12, R4 ;  /* 0x0000000c03007c24 */ /* 0x008fe2000f8e0204 */
[----:B------:R-:W-:Y:S01]  /*00f0*/  LEA.HI R6, R6, 0x1, RZ, 0x1b ;  /* 0x0000000106067811 */ /* 0x000fe200078fd8ff */
[----:B------:R-:W-:Y:S02]  /*0100*/  USHF.R.U32.HI UR6, URZ, 0x5, UR5 ;  /* 0x00000005ff067899 */ /* 0x000fe40008011605 */
[----:B------:R-:W-:Y:S02]  /*0110*/  USHF.R.U64 UR4, UR4, 0x5, UR5 ;  /* 0x0000000504047899 */ /* 0x000fe40008001205 */
[----:B------:R-:W-:-:S09]  /*0120*/  ULOP3.LUT UP0, URZ, UR6, 0x7ffffff, URZ, 0xc0, !UPT ;  /* 0x07ffffff06ff7892 */ /* 0x000fd2000f80c0ff */
[----:B------:R-:W-:Y:S05]  /*0130*/  BRA.U UP0, `(.L_x_55) ;  /* 0x0000000100507547 */ /* 0x000fea000b800000 */
[----:B------:R-:W0:Y:S01]  /*0140*/  I2F.U32.RP R3, R6 ;  /* 0x0000000600037306 */ /* 0x000e220000209000 */
[----:B------:R-:W-:Y:S01]  /*0150*/  IMAD.MOV R5, RZ, RZ, -R6 ;  /* 0x000000ffff057224 */ /* 0x000fe200078e0a06 */
[----:B------:R-:W-:-:S06]  /*0160*/  ISETP.NE.U32.AND P2, PT, R6, RZ, PT ;  /* 0x000000ff0600720c */ /* 0x000fcc0003f45070 */
[----:B0-----:R-:W0:Y:S02]  /*0170*/  MUFU.RCP R3, R3 ;  /* 0x0000000300037308 */ /* 0x001e240000001000 */
[----:B0-----:R-:W-:-:S06]  /*0180*/  VIADD R8, R3, 0xffffffe ;  /* 0x0ffffffe03087836 */ /* 0x001fcc0000000000 */
[----:B------:R0:W1:Y:S02]  /*0190*/  F2I.FTZ.U32.TRUNC.NTZ R9, R8 ;  /* 0x0000000800097305 */ /* 0x000064000021f000 */
[----:B0-----:R-:W-:Y:S02]  /*01a0*/  IMAD.MOV.U32 R8, RZ, RZ, RZ ;  /* 0x000000ffff087224 */ /* 0x001fe400078e00ff */
[----:B-1----:R-:W-:-:S04]  /*01b0*/  IMAD R5, R5, R9, RZ ;  /* 0x0000000905057224 */ /* 0x002fc800078e02ff */
[----:B------:R-:W-:-:S06]  /*01c0*/  IMAD.HI.U32 R9, R9, R5, R8 ;  /* 0x0000000509097227 */ /* 0x000fcc00078e0008 */
[----:B------:R-:W-:-:S04]  /*01d0*/  IMAD.HI.U32 R9, R9, UR4, RZ ;  /* 0x0000000409097c27 */ /* 0x000fc8000f8e00ff */
[----:B------:R-:W-:-:S04]  /*01e0*/  IMAD.MOV R5, RZ, RZ, -R9 ;  /* 0x000000ffff057224 */ /* 0x000fc800078e0a09 */
[----:B------:R-:W-:-:S05]  /*01f0*/  IMAD R5, R6, R5, UR4 ;  /* 0x0000000406057e24 */ /* 0x000fca000f8e0205 */
[----:B------:R-:W-:-:S13]  /*0200*/  ISETP.GE.U32.AND P0, PT, R5, R6, PT ;  /* 0x000000060500720c */ /* 0x000fda0003f06070 */
[----:B------:R-:W-:Y:S02]  /*0210*/  @P0 IMAD.IADD R5, R5, 0x1, -R6 ;  /* 0x0000000105050824 */ /* 0x000fe400078e0a06 */
[----:B------:R-:W-:-:S03]  /*0220*/  @P0 VIADD R9, R9, 0x1 ;  /* 0x0000000109090836 */ /* 0x000fc60000000000 */
[----:B------:R-:W-:-:S13]  /*0230*/  ISETP.GE.U32.AND P1, PT, R5, R6, PT ;  /* 0x000000060500720c */ /* 0x000fda0003f26070 */
[----:B------:R-:W-:Y:S01]  /*0240*/  @P1 VIADD R9, R9, 0x1 ;  /* 0x0000000109091836 */ /* 0x000fe20000000000 */
[----:B------:R-:W-:-:S05]  /*0250*/  @!P2 LOP3.LUT R9, RZ, R6, RZ, 0x33, !PT ;  /* 0x00000006ff09a212 */ /* 0x000fca00078e33ff */
[----:B------:R-:W-:Y:S01]  /*0260*/  IMAD.MOV.U32 R5, RZ, RZ, R9 ;  /* 0x000000ffff057224 */ /* 0x000fe200078e0009 */
[----:B------:R-:W-:Y:S06]  /*0270*/  BRA `(.L_x_56) ;  /* 0x0000000000087947 */ /* 0x000fec0003800000 */
.L_x_55:
[----:B------:R-:W-:-:S07]  /*0280*/  MOV R8, 0x2a0 ;  /* 0x000002a000087802 */ /* 0x000fce0000000f00 */
[----:B------:R-:W-:Y:S05]  /*0290*/  CALL.REL.NOINC `($__internal_1_$__cuda_sm20_div_u64) ;  /* 0x0000001000a47944 */ /* 0x000fea0003c00000 */
.L_x_56:
[----:B------:R-:W-:Y:S01]  /*02a0*/  ISETP.NE.AND P1, PT, R2, RZ, PT ;  /* 0x000000ff0200720c */ /* 0x000fe20003f25270 */
[----:B------:R-:W0:Y:S01]  /*02b0*/  LDCU.64 UR4, c[0x0][0x358] ;  /* 0x00006b00ff0477ac */ /* 0x000e220008000a00 */
[----:B------:R-:W1:Y:S11]  /*02c0*/  LDCU UR6, c[0x0][0x390] ;  /* 0x00007200ff0677ac */ /* 0x000e760008000800 */
[----:B------:R-:W0:Y:S01]  /*02d0*/  @!P1 LDC.64 R22, c[0x0][0x380] ;  /* 0x0000e000ff169b82 */ /* 0x000e220000000a00 */
[----:B-1----:R-:W-:-:S13]  /*02e0*/  ISETP.GE.AND P0, PT, R0, UR6, PT ;  /* 0x0000000600007c0c */ /* 0x002fda000bf06270 */
[----:B------:R-:W1:Y:S01]  /*02f0*/  @!P0 LDC.64 R6, c[0x0][0x398] ;  /* 0x0000e600ff068b82 */ /* 0x000e620000000a00 */
[----:B0-----:R-:W2:Y:S04]  /*0300*/  @!P1 LDG.E R29, desc[UR4][R22.64+0x4] ;  /* 0x00000404161d9981 */ /* 0x001ea8000c1e1900 */
[----:B------:R-:W3:Y:S04]  /*0310*/  @!P1 LDG.E.64 R12, desc[UR4][R22.64+0x18] ;  /* 0x00001804160c9981 */ /* 0x000ee8000c1e1b00 */
[----:B------:R-:W4:Y:S01]  /*0320*/  @!P1 LDG.E.64 R10, desc[UR4][R22.64+0x20] ;  /* 0x00002004160a9981 */ /* 0x000f22000c1e1b00 */
[----:B------:R-:W0:Y:S01]  /*0330*/  @!P0 LDC.64 R8, c[0x0][0x388] ;  /* 0x0000e200ff088b82 */ /* 0x000e220000000a00 */
[----:B------:R-:W-:-:S02]  /*0340*/  HFMA2 R3, -RZ, RZ, 0, 0 ;  /* 0x00000000ff037431 */ /* 0x000fc400000001ff */
[----:B------:R-:W4:Y:S01]  /*0350*/  @!P1 LDG.E.64 R22, desc[UR4][R22.64+0x8] ;  /* 0x0000080416169981 */ /* 0x000f22000c1e1b00 */
[----:B-1----:R-:W-:-:S05]  /*0360*/  @!P0 IMAD.WIDE R6, R0, 0x4, R6 ;  /* 0x0000000400068825 */ /* 0x002fca00078e0206 */
[----:B------:R-:W4:Y:S04]  /*0370*/  @!P0 LDG.E R3, desc[UR4][R6.64] ;  /* 0x0000000406038981 */ /* 0x000f28000c1e1900 */
[----:B0-----:R-:W4:Y:S01]  /*0380*/  @!P0 LDG.E.64 R8, desc[UR4][R8.64] ;  /* 0x0000000408088981 */ /* 0x001f22000c1e1b00 */
[C---:B--2---:R-:W-:Y:S02]  /*0390*/  @!P1 IMAD R15, R29.reuse, 0x3, RZ ;  /* 0x000000031d0f9824 */ /* 0x044fe400078e02ff */
[----:B---3--:R-:W-:-:S04]  /*03a0*/  @!P1 IMAD.WIDE R20, R29, 0x8, R12 ;  /* 0x000000081d149825 */ /* 0x008fc800078e020c */
[----:B----4-:R-:W-:Y:S02]  /*03b0*/  @!P1 IMAD.WIDE R14, R15, 0x8, R10 ;  /* 0x000000080f0e9825 */ /* 0x010fe400078e020a */
[----:B------:R-:W2:Y:S04]  /*03c0*/  @!P1 LD.E.64 R20, desc[UR4][R20.64] ;  /* 0x0000000414149980 */ /* 0x000ea8000c101b00 */
[----:B------:R-:W3:Y:S04]  /*03d0*/  @!P1 LD.E.64 R16, desc[UR4][R14.64+0x8] ;  /* 0x000008040e109980 */ /* 0x000ee8000c101b00 */
[----:B------:R-:W3:Y:S04]  /*03e0*/  @!P1 LD.E.64 R18, desc[UR4][R14.64+0x10] ;  /* 0x000010040e129980 */ /* 0x000ee8000c101b00 */
[----:B------:R0:W4:Y:S02]  /*03f0*/  @!P1 LD.E.64 R26, desc[UR4][R14.64] ;  /* 0x000000040e1a9980 */ /* 0x000124000c101b00 */
[----:B0-----:R-:W0:Y:S01]  /*0400*/  S2R R15, SR_CgaCtaId ;  /* 0x00000000000f7919 */ /* 0x001e220000008800 */
[----:B------:R-:W-:-:S02]  /*0410*/  SHF.R.U32.HI R4, RZ, 0x5, R4 ;  /* 0x00000005ff047819 */ /* 0x000fc40000011604 */
[----:B------:R-:W-:Y:S01]  /*0420*/  MOV R14, 0x400 ;  /* 0x00000400000e7802 */ /* 0x000fe20000000f00 */
[----:B------:R-:W-:Y:S02]  /*0430*/  @!P0 IMAD R13, R3, 0x3, RZ ;  /* 0x00000003030d8824 */ /* 0x000fe400078e02ff */
[----:B------:R-:W-:Y:S01]  /*0440*/  IMAD R4, R4, R5, RZ ;  /* 0x0000000504047224 */ /* 0x000fe200078e02ff */
[----:B------:R-:W-:Y:S01]  /*0450*/  CS2R R6, SRZ ;  /* 0x0000000000067805 */ /* 0x000fe2000001ff00 */
[----:B------:R-:W-:Y:S01]  /*0460*/  @!P0 IMAD.WIDE R12, R13, 0x8, R8 ;  /* 0x000000080d0c8825 */ /* 0x000fe200078e0208 */
[----:B------:R-:W-:Y:S02]  /*0470*/  CS2R R8, SRZ ;  /* 0x0000000000087805 */ /* 0x000fe4000001ff00 */
[----:B------:R-:W-:Y:S02]  /*0480*/  CS2R R10, SRZ ;  /* 0x00000000000a7805 */ /* 0x000fe4000001ff00 */
[----:B------:R-:W-:Y:S01]  /*0490*/  CS2R R24, SRZ ;  /* 0x0000000000187805 */ /* 0x000fe2000001ff00 */
[----:B------:R-:W5:Y:S01]  /*04a0*/  @!P0 LD.E.64 R6, desc[UR4][R12.64] ;  /* 0x000000040c068980 */ /* 0x000f62000c101b00 */
[----:B------:R-:W-:-:S03]  /*04b0*/  IMAD.MOV.U32 R5, RZ, RZ, RZ ;  /* 0x000000ffff057224 */ /* 0x000fc600078e00ff */
[----:B------:R-:W5:Y:S04]  /*04c0*/  @!P0 LD.E.64 R8, desc[UR4][R12.64+0x8] ;  /* 0x000008040c088980 */ /* 0x000f68000c101b00 */
[----:B------:R1:W5:Y:S01]  /*04d0*/  @!P0 LD.E.64 R10, desc[UR4][R12.64+0x10] ;  /* 0x000010040c0a8980 */ /* 0x000362000c101b00 */
[----:B0-----:R-:W-:-:S05]  /*04e0*/  LEA R15, R15, R14, 0x18 ;  /* 0x0000000e0f0f7211 */ /* 0x001fca00078ec0ff */
[----:B------:R-:W-:Y:S01]  /*04f0*/  IMAD R4, R4, 0x30, R15 ;  /* 0x0000003004047824 */ /* 0x000fe200078e020f */
[----:B-1----:R-:W-:Y:S02]  /*0500*/  CS2R R12, SRZ ;  /* 0x00000000000c7805 */ /* 0x002fe4000001ff00 */
[----:B------:R-:W-:Y:S02]  /*0510*/  CS2R R14, SRZ ;  /* 0x00000000000e7805 */ /* 0x000fe4000001ff00 */
[----:B------:R0:W-:Y:S04]  /*0520*/  @!P1 STS [R4], R29 ;  /* 0x0000001d04009388 */ /* 0x0001e80000000800 */
[----:B--2---:R0:W-:Y:S04]  /*0530*/  @!P1 STS.128 [R4+0x20], R20 ;  /* 0x0000201404009388 */ /* 0x0041e80000000c00 */
[----:B---3--:R0:W-:Y:S04]  /*0540*/  @!P1 STS.128 [R4+0x10], R16 ;  /* 0x0000101004009388 */ /* 0x0081e80000000c00 */
[----:B----4-:R0:W-:Y:S01]  /*0550*/  @!P1 STS.64 [R4+0x8], R26 ;  /* 0x0000081a04009388 */ /* 0x0101e20000000a00 */
[----:B------:R-:W-:Y:S01]  /*0560*/  NOP ;  /* 0x0000000000007918 */ /* 0x000fe20000000000 */
.L_x_71:
[----:B------:R-:W-:Y:S01]  /*0570*/  IMAD R28, R5, 0x30, R4 ;  /* 0x00000030051c7824 */ /* 0x000fe200078e0204 */
[----:B------:R-:W-:Y:S01]  /*0580*/  BSSY.RECONVERGENT B0, `(.L_x_57) ;  /* 0x000001b000007945 */ /* 0x000fe20003800200 */
[----:B------:R-:W-:Y:S02]  /*0590*/  IMAD.MOV.U32 R32, RZ, RZ, 0x0 ;  /* 0x00000000ff207424 */ /* 0x000fe400078e00ff */
[----:B------:R-:W-:Y:S01]  /*05a0*/  IMAD.MOV.U32 R33, RZ, RZ, 0x3fd80000 ;  /* 0x3fd80000ff217424 */ /* 0x000fe200078e00ff */
[----:B0-2---:R-:W0:Y:S04]  /*05b0*/  LDS.128 R16, [R28+0x10] ;  /* 0x000010001c107984 */ /* 0x005e280000000c00 */
[----:B------:R-:W1:Y:S01]  /*05c0*/  LDS.64 R20, [R28+0x8] ;  /* 0x000008001c147984 */ /* 0x000e620000000a00 */
[----:B0----5:R-:W-:-:S02]  /*05d0*/  DADD R16, R16, -R8 ;  /* 0x0000000010107229 */ /* 0x021fc40000000808 */
[----:B------:R-:W-:Y:S02]  /*05e0*/  DADD R18, R18, -R10 ;  /* 0x0000000012127229 */ /* 0x000fe4000000080a */
[----:B-1----:R-:W-:-:S04]  /*05f0*/  DADD R20, R20, -R6 ;  /* 0x0000000014147229 */ /* 0x002fc80000000806 */
[----:B------:R-:W-:-:S08]  /*0600*/  DMUL R22, R16, R16 ;  /* 0x0000001010167228 */ /* 0x000fd00000000000 */
[----:B------:R-:W-:-:S08]  /*0610*/  DFMA R22, R20, R20, R22 ;  /* 0x000000141416722b */ /* 0x000fd00000000016 */
[----:B------:R-:W-:-:S06]  /*0620*/  DFMA R26, R18, R18, R22 ;  /* 0x00000012121a722b */ /* 0x000fcc0000000016 */
[----:B------:R-:W0:Y:S04]  /*0630*/  MUFU.RSQ64H R31, R27 ;  /* 0x0000001b001f7308 */ /* 0x000e280000001c00 */
[----:B------:R-:W-:-:S05]  /*0640*/  VIADD R30, R27, 0xfcb00000 ;  /* 0xfcb000001b1e7836 */ /* 0x000fca0000000000 */
[----:B------:R-:W-:Y:S01]  /*0650*/  ISETP.GE.U32.AND P0, PT, R30, 0x7ca00000, PT ;  /* 0x7ca000001e00780c */ /* 0x000fe20003f06070 */
[----:B0-----:R-:W-:-:S08]  /*0660*/  DMUL R22, R30, R30 ;  /* 0x0000001e1e167228 */ /* 0x001fd00000000000 */
[----:B------:R-:W-:-:S08]  /*0670*/  DFMA R22, R26, -R22, 1 ;  /* 0x3ff000001a16742b */ /* 0x000fd00000000816 */
[----:B------:R-:W-:Y:S02]  /*0680*/  DFMA R32, R22, R32, 0.5 ;  /* 0x3fe000001620742b */ /* 0x000fe40000000020 */
[----:B------:R-:W-:-:S08]  /*0690*/  DMUL R22, R30, R22 ;  /* 0x000000161e167228 */ /* 0x000fd00000000000 */
[----:B------:R-:W-:-:S08]  /*06a0*/  DFMA R36, R32, R22, R30 ;  /* 0x000000162024722b */ /* 0x000fd0000000001e */
[----:B------:R-:W-:Y:S02]  /*06b0*/  DMUL R38, R26, R36 ;  /* 0x000000241a267228 */ /* 0x000fe40000000000 */
[----:B------:R-:W-:Y:S02]  /*06c0*/  VIADD R35, R37, 0xfff00000 ;  /* 0xfff0000025237836 */ /* 0x000fe40000000000 */
[----:B------:R-:W-:-:S04]  /*06d0*/  IMAD.MOV.U32 R34, RZ, RZ, R36 ;  /* 0x000000ffff227224 */ /* 0x000fc800078e0024 */
[----:B------:R-:W-:-:S08]  /*06e0*/  DFMA R40, R38, -R38, R26 ;  /* 0x800000262628722b */ /* 0x000fd0000000001a */
[----:B------:R-:W-:Y:S01]  /*06f0*/  DFMA R32, R40, R34, R38 ;  /* 0x000000222820722b */ /* 0x000fe20000000026 */
[----:B------:R-:W-:Y:S10]  /*0700*/  @!P0 BRA `(.L_x_58) ;  /* 0x0000000000088947 */ /* 0x000ff40003800000 */
[----:B------:R-:W-:-:S07]  /*0710*/  MOV R22, 0x730 ;  /* 0x0000073000167802 */ /* 0x000fce0000000f00 */
[----:B------:R-:W-:Y:S05]  /*0720*/  CALL.REL.NOINC `($__internal_2_$__cuda_sm20_dsqrt_rn_f64_mediumpath_v1) ;  /* 0x0000001000707944 */ /* 0x000fea0003c00000 */
.L_x_58:
[----:B------:R-:W-:Y:S05]  /*0730*/  BSYNC.RECONVERGENT B0 ;  /* 0x0000000000007941 */ /* 0x000fea0003800200 */
.L_x_57:
[----:B------:R-:W0:Y:S01]  /*0740*/  MUFU.RCP64H R31, R33 ;  /* 0x00000021001f7308 */ /* 0x000e220000001800 */
[----:B------:R-:W-:Y:S01]  /*0750*/  IMAD.MOV.U32 R30, RZ, RZ, 0x1 ;  /* 0x00000001ff1e7424 */ /* 0x000fe200078e00ff */
[----:B------:R-:W1:Y:S04]  /*0760*/  LDS.64 R22, [R28+0x28] ;  /* 0x000028001c167984 */ /* 0x000e680000000a00 */
[----:B------:R2:W3:Y:S01]  /*0770*/  LDS R43, [R28] ;  /* 0x000000001c2b7984 */ /* 0x0004e20000000800 */
[----:B0-----:R-:W-:-:S08]  /*0780*/  DFMA R34, R30, -R32, 1 ;  /* 0x3ff000001e22742b */ /* 0x001fd00000000820 */
[----:B------:R-:W-:-:S08]  /*0790*/  DFMA R34, R34, R34, R34 ;  /* 0x000000222222722b */ /* 0x000fd00000000022 */
[----:B------:R-:W-:-:S08]  /*07a0*/  DFMA R34, R30, R34, R30 ;  /* 0x000000221e22722b */ /* 0x000fd0000000001e */
[----:B------:R-:W-:Y:S01]  /*07b0*/  DFMA R30, R34, -R32, 1 ;  /* 0x3ff00000221e742b */ /* 0x000fe20000000820 */
[----:B-1----:R-:W-:-:S07]  /*07c0*/  FSETP.GEU.AND P1, PT, |R23|, 6.5827683646048100446e-37, PT ;  /* 0x036000001700780b */ /* 0x002fce0003f2e200 */
[----:B------:R-:W-:-:S08]  /*07d0*/  DFMA R30, R34, R30, R34 ;  /* 0x0000001e221e722b */ /* 0x000fd00000000022 */
[----:B------:R-:W-:-:S08]  /*07e0*/  DMUL R34, R22, R30 ;  /* 0x0000001e16227228 */ /* 0x000fd00000000000 */
[----:B------:R-:W-:-:S08]  /*07f0*/  DFMA R36, R34, -R32, R22 ;  /* 0x800000202224722b */ /* 0x000fd00000000016 */
[----:B------:R-:W-:-:S10]  /*0800*/  DFMA R30, R30, R36, R34 ;  /* 0x000000241e1e722b */ /* 0x000fd40000000022 */
[----:B------:R-:W-:-:S05]  /*0810*/  FFMA R29, RZ, R33, R31 ;  /* 0x00000021ff1d7223 */ /* 0x000fca000000001f */
[----:B------:R-:W-:-:S13]  /*0820*/  FSETP.GT.AND P0, PT, |R29|, 1.469367938527859385e-39, PT ;  /* 0x001000001d00780b */ /* 0x000fda0003f04200 */
[----:B--23--:R-:W-:Y:S05]  /*0830*/  @P0 BRA P1, `(.L_x_59) ;  /* 0x0000000000100947 */ /* 0x00cfea0000800000 */
[----:B------:R-:W-:-:S07]  /*0840*/  MOV R42, 0x860 ;  /* 0x00000860002a7802 */ /* 0x000fce0000000f00 */
[----:B------:R-:W-:Y:S05]  /*0850*/  CALL.REL.NOINC `($__internal_0_$__cuda_sm20_div_rn_f64_full) ;  /* 0x0000000400c87944 */ /* 0x000fea0003c00000 */
[----:B------:R-:W-:Y:S01]  /*0860*/  IMAD.MOV.U32 R30, RZ, RZ, R36 ;  /* 0x000000ffff1e7224 */ /* 0x000fe200078e0024 */
[----:B------:R-:W-:-:S07]  /*0870*/  MOV R31, R37 ;  /* 0x00000025001f7202 */ /* 0x000fce0000000f00 */
.L_x_59:
[----:B------:R-:W-:Y:S01]  /*0880*/  DSETP.GEU.AND P0, PT, R30, 0.5, PT ;  /* 0x3fe000001e00742a */ /* 0x000fe20003f0e000 */
[----:B------:R-:W-:-:S13]  /*0890*/  WARPSYNC.ALL ;  /* 0x0000000000007948 */ /* 0x000fda0003800000 */
[----:B------:R-:W-:-:S13]  /*08a0*/  VOTE.ALL P0, !P0 ;  /* 0x0000000000ff7806 */ /* 0x000fda0004000000 */
[----:B------:R-:W-:Y:S05]  /*08b0*/  @P0 BRA `(.L_x_60) ;  /* 0x0000000000180947 */ /* 0x000fea0003800000 */
[----:B------:R-:W0:Y:S02]  /*08c0*/  LDC.64 R30, c[0x0][0x380] ;  /* 0x0000e000ff1e7b82 */ /* 0x000e240000000a00 */
[----:B0-----:R-:W2:Y:S02]  /*08d0*/  LDG.E.64 R32, desc[UR4][R30.64+0x10] ;  /* 0x000010041e207981 */ /* 0x001ea4000c1e1b00 */
[----:B--2---:R-:W-:-:S06]  /*08e0*/  IMAD.WIDE R32, R43, 0x4, R32 ;  /* 0x000000042b207825 */ /* 0x004fcc00078e0220 */
[----:B------:R-:W2:Y:S02]  /*08f0*/  LD.E R32, desc[UR4][R32.64] ;  /* 0x0000000420207980 */ /* 0x000ea4000c101900 */
[----:B--2---:R-:W-:-:S13]  /*0900*/  ISETP.NE.AND P0, PT, R32, 0x1, PT ;  /* 0x000000012000780c */ /* 0x004fda0003f05270 */
[----:B------:R-:W-:Y:S05]  /*0910*/  @P0 BRA `(.L_x_61) ;  /* 0x0000000000bc0947 */ /* 0x000fea0003800000 */
.L_x_60:
[----:B------:R-:W-:Y:S01]  /*0920*/  ISETP.NE.AND P0, PT, R43, R3, PT ;  /* 0x000000032b00720c */ /* 0x000fe20003f05270 */
[----:B------:R-:W-:-:S12]  /*0930*/  BSSY.RECONVERGENT B0, `(.L_x_62) ;  /* 0x0000026000007945 */ /* 0x000fd80003800200 */
[----:B------:R-:W-:Y:S05]  /*0940*/  @!P0 BRA `(.L_x_63) ;  /* 0x0000000000908947 */ /* 0x000fea0003800000 */
[----:B------:R0:W1:Y:S01]  /*0950*/  LDS.64 R22, [R28+0x20] ;  /* 0x000020001c167984 */ /* 0x0000620000000a00 */
[----:B------:R-:W-:Y:S01]  /*0960*/  UMOV UR6, 0x47ae147b ;  /* 0x47ae147b00067882 */ /* 0x000fe20000000000 */
[----:B------:R-:W-:Y:S01]  /*0970*/  UMOV UR7, 0x3f847ae1 ;  /* 0x3f847ae100077882 */ /* 0x000fe20000000000 */
[----:B------:R-:W-:Y:S01]  /*0980*/  BSSY.RECONVERGENT B1, `(.L_x_64) ;  /* 0x000000c000017945 */ /* 0x000fe20003800200 */
[----:B------:R-:W-:-:S08]  /*0990*/  DADD R26, R26, UR6 ;  /* 0x000000061a1a7e29 */ /* 0x000fd00008000000 */
[----:B------:R-:W-:-:S14]  /*09a0*/  DSETP.NEU.AND P0, PT, R26, RZ, PT ;  /* 0x000000ff1a00722a */ /* 0x000fdc0003f0d000 */
[----:B------:R-:W-:Y:S02]  /*09b0*/  @!P0 IMAD.MOV.U32 R30, RZ, RZ, 0x0 ;  /* 0x00000000ff1e8424 */ /* 0x000fe400078e00ff */
[----:B------:R-:W-:Y:S01]  /*09c0*/  @!P0 IMAD.MOV.U32 R31, RZ, RZ, 0x7ff00000 ;  /* 0x7ff00000ff1f8424 */ /* 0x000fe200078e00ff */
[----:B0-----:R-:W-:Y:S06]  /*09d0*/  @!P0 BRA `(.L_x_65) ;  /* 0x0000000000188947 */ /* 0x001fec0003800000 */
[----:B------:R-:W-:Y:S01]  /*09e0*/  DADD R28, -RZ, |R26| ;  /* 0x00000000ff1c7229 */ /* 0x000fe2000000051a */
[----:B------:R-:W-:-:S10]  /*09f0*/  MOV R50, 0xa10 ;  /* 0x00000a1000327802 */ /* 0x000fd40000000f00 */
[----:B-1----:R-:W-:Y:S05]  /*0a00*/  CALL.REL.NOINC `($_Z20acceleration_w_stackP7OcttreeP8EntitiesiPiPdm$__internal_accurate_pow) ;  /* 0x0000001000707944 */ /* 0x002fea0003c00000 */
[----:B------:R-:W-:-:S04]  /*0a10*/  ISETP.GE.AND P0, PT, R27, RZ, PT ;  /* 0x000000ff1b00720c */ /* 0x000fc80003f06270 */
[----:B------:R-:W-:Y:S02]  /*0a20*/  FSEL R30, R30, RZ, P0 ;  /* 0x000000ff1e1e7208 */ /* 0x000fe40000000000 */
[----:B------:R-:W-:-:S07]  /*0a30*/  FSEL R31, R28, -QNAN , P0 ;  /* 0xfff800001c1f7808 */ /* 0x000fce0000000000 */
.L_x_65:
[----:B------:R-:W-:Y:S05]  /*0a40*/  BSYNC.RECONVERGENT B1 ;  /* 0x0000000000017941 */ /* 0x000fea0003800200 */
.L_x_64:
[C---:B------:R-:W-:Y:S01]  /*0a50*/  DADD R28, R26.reuse, -1.5 ;  /* 0xbff800001a1c7429 */ /* 0x040fe20000000000 */
[----:B------:R-:W-:Y:S01]  /*0a60*/  BSSY.RECONVERGENT B1, `(.L_x_66) ;  /* 0x000000a000017945 */ /* 0x000fe20003800200 */
[----:B------:R-:W-:-:S08]  /*0a70*/  DSETP.NEU.AND P1, PT, R26, 1, PT ;  /* 0x3ff000001a00742a */ /* 0x000fd00003f2d000 */
[----:B------:R-:W-:-:S04]  /*0a80*/  LOP3.LUT R28, R29, 0x7ff00000, RZ, 0xc0, !PT ;  /* 0x7ff000001d1c7812 */ /* 0x000fc800078ec0ff */
[----:B------:R-:W-:-:S13]  /*0a90*/  ISETP.NE.AND P0, PT, R28, 0x7ff00000, PT ;  /* 0x7ff000001c00780c */ /* 0x000fda0003f05270 */
[----:B------:R-:W-:Y:S05]  /*0aa0*/  @P0 BRA `(.L_x_67) ;  /* 0x0000000000140947 */ /* 0x000fea0003800000 */
[----:B------:R-:W-:-:S14]  /*0ab0*/  DSETP.NAN.AND P0, PT, R26, R26, PT ;  /* 0x0000001a1a00722a */ /* 0x000fdc0003f08000 */
[----:B------:R-:W-:Y:S01]  /*0ac0*/  @P0 DADD R30, R26, -1.5 ;  /* 0xbff800001a1e0429 */ /* 0x000fe20000000000 */
[----:B------:R-:W-:Y:S10]  /*0ad0*/  @P0 BRA `(.L_x_67) ;  /* 0x0000000000080947 */ /* 0x000ff40003800000 */
[----:B------:R-:W-:-:S14]  /*0ae0*/  DSETP.NEU.AND P0, PT, R26, +INF , PT ;  /* 0x7ff000001a00742a */ /* 0x000fdc0003f0d000 */
[----:B------:R-:W-:-:S07]  /*0af0*/  @!P0 CS2R R30, SRZ ;  /* 0x00000000001e8805 */ /* 0x000fce000001ff00 */
.L_x_67:
[----:B------:R-:W-:Y:S05]  /*0b00*/  BSYNC.RECONVERGENT B1 ;  /* 0x0000000000017941 */ /* 0x000fea0003800200 */
.L_x_66:
[----:B------:R-:W-:Y:S02]  /*0b10*/  FSEL R26, R30, RZ, P1 ;  /* 0x000000ff1e1a7208 */ /* 0x000fe40000800000 */
[----:B------:R-:W-:-:S06]  /*0b20*/  FSEL R27, R31, 1.875, P1 ;  /* 0x3ff000001f1b7808 */ /* 0x000fcc0000800000 */
[-C--:B------:R-:W-:Y:S02]  /*0b30*/  DMUL R20, R20, R26.reuse ;  /* 0x0000001a14147228 */ /* 0x080fe40000000000 */
[-C--:B------:R-:W-:Y:S02]  /*0b40*/  DMUL R16, R16, R26.reuse ;  /* 0x0000001a10107228 */ /* 0x080fe40000000000 */
[----:B------:R-:W-:-:S04]  /*0b50*/  DMUL R18, R18, R26 ;  /* 0x0000001a12127228 */ /* 0x000fc80000000000 */
[C---:B-1----:R-:W-:Y:S02]  /*0b60*/  DFMA R24, R22.reuse, R20, R24 ;  /* 0x000000141618722b */ /* 0x042fe40000000018 */
[C---:B------:R-:W-:Y:S02]  /*0b70*/  DFMA R14, R22.reuse, R16, R14 ;  /* 0x00000010160e722b */ /* 0x040fe4000000000e */
[----:B------:R-:W-:-:S11]  /*0b80*/  DFMA R12, R22, R18, R12 ;  /* 0x00000012160c722b */ /* 0x000fd6000000000c */
.L_x_63:
[----:B------:R-:W-:Y:S05]  /*0b90*/  BSYNC.RECONVERGENT B0 ;  /* 0x0000000000007941 */ /* 0x000fea0003800200 */
.L_x_62:
[----:B------:R-:W-:Y:S01]  /*0ba0*/  ISETP.NE.AND P0, PT, R2, RZ, PT ;  /* 0x000000ff0200720c */ /* 0x000fe20003f05270 */
[----:B------:R-:W-:Y:S01]  /*0bb0*/  UMOV UR6, 0xffffffff ;  /* 0xffffffff00067882 */ /* 0x000fe20000000000 */
[----:B------:R-:W-:-:S11]  /*0bc0*/  VIADD R16, R5, 0xffffffff ;  /* 0xffffffff05107836 */ /* 0x000fd60000000000 */
[----:B------:R-:W-:Y:S01]  /*0bd0*/  @P0 IMAD.MOV R16, RZ, RZ, R5 ;  /* 0x000000ffff100224 */ /* 0x000fe200078e0205 */
[----:B------:R-:W-:Y:S06]  /*0be0*/  BRA.DIV UR6, `(.L_x_68) ;  /* 0x0000000206c47947 */ /* 0x000fec000b800000 */
[----:B------:R2:W3:Y:S01]  /*0bf0*/  SHFL.IDX PT, R5, R16, RZ, 0x1f ;  /* 0x00001fff10057589 */ /* 0x0004e200000e0000 */
[----:B------:R-:W-:Y:S05]  /*0c00*/  BRA `(.L_x_69) ;  /* 0x00000000008c7947 */ /* 0x000fea0003800000 */
.L_x_61:
[----:B------:R-:W-:-:S13]  /*0c10*/  ISETP.GT.U32.AND P0, PT, R2, 0x7, PT ;  /* 0x000000070200780c */ /* 0x000fda0003f04070 */
[----:B------:R-:W-:Y:S05]  /*0c20*/  @P0 BRA `(.L_x_70) ;  /* 0x00000000007c0947 */ /* 0x000fea0003800000 */
[----:B------:R-:W2:Y:S01]  /*0c30*/  LDG.E.64 R16, desc[UR4][R30.64+0x30] ;  /* 0x000030041e107981 */ /* 0x000ea2000c1e1b00 */
[----:B------:R-:W-:-:S04]  /*0c40*/  IMAD R27, R43, 0x8, R2 ;  /* 0x000000082b1b7824 */ /* 0x000fc800078e0202 */
[----:B--2---:R-:W-:-:S05]  /*0c50*/  IMAD.WIDE R26, R27, 0x4, R16 ;  /* 0x000000041b1a7825 */ /* 0x004fca00078e0210 */
[----:B------:R-:W2:Y:S02]  /*0c60*/  LD.E R29, desc[UR4][R26.64] ;  /* 0x000000041a1d7980 */ /* 0x000ea4000c101900 */
[----:B--2---:R-:W-:-:S13]  /*0c70*/  ISETP.NE.AND P1, PT, R29, -0x1, PT ;  /* 0xffffffff1d00780c */ /* 0x004fda0003f25270 */
[----:B------:R-:W2:Y:S04]  /*0c80*/  @P1 LDG.E.64 R18, desc[UR4][R30.64+0x18] ;  /* 0x000018041e121981 */ /* 0x000ea8000c1e1b00 */
[----:B------:R-:W3:Y:S01]  /*0c90*/  @P1 LDG.E.64 R16, desc[UR4][R30.64+0x20] ;  /* 0x000020041e101981 */ /* 0x000ee2000c1e1b00 */
[C---:B------:R-:W-:Y:S01]  /*0ca0*/  @P1 IMAD R33, R29.reuse, 0x3, RZ ;  /* 0x000000031d211824 */ /* 0x040fe200078e02ff */
[----:B------:R-:W-:Y:S01]  /*0cb0*/  ISETP.NE.AND P0, PT, R29, -0x1, PT ;  /* 0xffffffff1d00780c */ /* 0x000fe20003f05270 */
[----:B------:R-:W-:Y:S02]  /*0cc0*/  IMAD.MOV.U32 R26, RZ, RZ, 0xff ;  /* 0x000000ffff1a7424 */ /* 0x000fe400078e00ff */
[----:B------:R-:W-:Y:S02]  /*0cd0*/  IMAD.MOV.U32 R27, RZ, RZ, -0x2 ;  /* 0xfffffffeff1b7424 */ /* 0x000fe400078e00ff */
[----:B------:R-:W-:Y:S05]  /*0ce0*/  WARPSYNC R26 ;  /* 0x000000001a007348 */ /* 0x000fea0003800000 */
[----:B------:R-:W-:-:S03]  /*0cf0*/  SHF.L.U32 R27, R27, R2, RZ ;  /* 0x000000021b1b7219 */ /* 0x000fc600000006ff */
[----:B------:R-:W-:Y:S01]  /*0d00*/  VOTE.ANY R26, PT, P0 ;  /* 0x00000000001a7806 */ /* 0x000fe200000e0100 */
[----:B--2---:R-:W-:-:S04]  /*0d10*/  @P1 IMAD.WIDE R20, R29, 0x8, R18 ;  /* 0x000000081d141825 */ /* 0x004fc800078e0212 */
[----:B---3--:R-:W-:Y:S02]  /*0d20*/  @P1 IMAD.WIDE R32, R33, 0x8, R16 ;  /* 0x0000000821201825 */ /* 0x008fe400078e0210 */
[----:B------:R-:W2:Y:S04]  /*0d30*/  @P1 LD.E.64 R20, desc[UR4][R20.64] ;  /* 0x0000000414141980 */ /* 0x000ea8000c101b00 */
[----:B------:R-:W3:Y:S04]  /*0d40*/  @P1 LD.E.64 R16, desc[UR4][R32.64+0x8] ;  /* 0x0000080420101980 */ /* 0x000ee8000c101b00 */
[----:B------:R-:W3:Y:S04]  /*0d50*/  @P1 LD.E.64 R18, desc[UR4][R32.64+0x10] ;  /* 0x0000100420121980 */ /* 0x000ee8000c101b00 */
[----:B------:R-:W4:Y:S01]  /*0d60*/  @P1 LD.E.64 R34, desc[UR4][R32.64] ;  /* 0x0000000420221980 */ /* 0x000f22000c101b00 */
[----:B------:R-:W-:-:S04]  /*0d70*/  LOP3.LUT R26, R26, R27, RZ, 0x30, !PT ;  /* 0x0000001b1a1a7212 */ /* 0x000fc800078e30ff */
[----:B------:R-:W0:Y:S01]  /*0d80*/  POPC R31, R26 ;  /* 0x0000001a001f7309 */ /* 0x000e220000000000 */
[----:B------:R-:W-:Y:S01]  /*0d90*/  @P1 DMUL R22, R22, 0.5 ;  /* 0x3fe0000016161828 */ /* 0x000fe20000000000 */
[----:B0-----:R-:W-:-:S05]  /*0da0*/  @P1 IMAD R27, R31, 0x30, R28 ;  /* 0x000000301f1b1824 */ /* 0x001fca00078e021c */
[----:B------:R0:W-:Y:S01]  /*0db0*/  @P1 STS [R27+-0x30], R29 ;  /* 0xffffd01d1b001388 */ /* 0x0001e20000000800 */
[----:B------:R-:W-:-:S04]  /*0dc0*/  ISETP.NE.AND P0, PT, R2, 0x7, PT ;  /* 0x000000070200780c */ /* 0x000fc80003f05270 */
[----:B------:R-:W-:-:S04]  /*0dd0*/  SEL R28, R31, RZ, !P0 ;  /* 0x000000ff1f1c7207 */ /* 0x000fc80004000000 */
[----:B------:R-:W-:Y:S01]  /*0de0*/  IADD3 R5, PT, PT, R5, -0x1, R28 ;  /* 0xffffffff05057810 */ /* 0x000fe20007ffe01c */
[----:B--2---:R0:W-:Y:S04]  /*0df0*/  @P1 STS.128 [R27+-0x10], R20 ;  /* 0xfffff0141b001388 */ /* 0x0041e80000000c00 */
[----:B---3--:R0:W-:Y:S04]  /*0e00*/  @P1 STS.128 [R27+-0x20], R16 ;  /* 0xffffe0101b001388 */ /* 0x0081e80000000c00 */
[----:B----4-:R0:W-:Y:S02]  /*0e10*/  @P1 STS.64 [R27+-0x28], R34 ;  /* 0xffffd8221b001388 */ /* 0x0101e40000000a00 */
.L_x_70:
[----:B------:R-:W-:Y:S05]  /*0e20*/  WARPSYNC.ALL ;  /* 0x0000000000007948 */ /* 0x000fea0003800000 */
[----:B------:R-:W1:Y:S02]  /*0e30*/  SHFL.IDX PT, R5, R5, 0x7, 0x1f ;  /* 0x00e01f0005057f89 */ /* 0x000e6400000e0000 */
.L_x_69:
[----:B-1-3--:R-:W-:-:S13]  /*0e40*/  ISETP.GT.AND P0, PT, R5, -0x1, PT ;  /* 0xffffffff0500780c */ /* 0x00afda0003f04270 */
[----:B------:R-:W-:Y:S05]  /*0e50*/  @P0 BRA `(.L_x_71) ;  /* 0xfffffff400c40947 */ /* 0x000fea000383ffff */
[----:B------:R-:W1:Y:S02]  /*0e60*/  LDCU UR6, c[0x0][0x390] ;  /* 0x00007200ff0677ac */ /* 0x000e640008000800 */
[----:B-1----:R-:W-:-:S13]  /*0e70*/  ISETP.GE.AND P0, PT, R0, UR6, PT ;  /* 0x0000000600007c0c */ /* 0x002fda000bf06270 */
[----:B------:R-:W-:Y:S05]  /*0e80*/  @P0 EXIT ;  /* 0x000000000000094d */ /* 0x000fea0003800000 */
[----:B------:R-:W1:Y:S01]  /*0e90*/  LDC.64 R4, c[0x0][0x3a0] ;  /* 0x0000e800ff047b82 */ /* 0x000e620000000a00 */
[----:B------:R-:W-:-:S04]  /*0ea0*/  IMAD R3, R3, 0x3, RZ ;  /* 0x0000000303037824 */ /* 0x000fc800078e02ff */
[----:B-1----:R-:W-:-:S05]  /*0eb0*/  IMAD.WIDE R2, R3, 0x8, R4 ;  /* 0x0000000803027825 */ /* 0x002fca00078e0204 */
[----:B------:R-:W-:Y:S04]  /*0ec0*/  STG.E.64 desc[UR4][R2.64], R24 ;  /* 0x0000001802007986 */ /* 0x000fe8000c101b04 */
[----:B------:R-:W-:Y:S04]  /*0ed0*/  STG.E.64 desc[UR4][R2.64+0x8], R14 ;  /* 0x0000080e02007986 */ /* 0x000fe8000c101b04 */
[----:B------:R-:W-:Y:S01]  /*0ee0*/  STG.E.64 desc[UR4][R2.64+0x10], R12 ;  /* 0x0000100c02007986 */ /* 0x000fe2000c101b04 */
[----:B------:R-:W-:Y:S05]  /*0ef0*/  EXIT ;  /* 0x000000000000794d */ /* 0x000fea0003800000 */
.L_x_68:
[----:B------:R-:W-:Y:S01]  /*0f00*/  IMAD.MOV.U32 R17, RZ, RZ, R16 ;  /* 0x000000ffff117224 */ /* 0x000fe200078e0010 */
[----:B------:R-:W-:Y:S01]  /*0f10*/  MOV R18, RZ ;  /* 0x000000ff00127202 */ /* 0x000fe20000000f00 */
[----:B------:R-:W-:Y:S02]  /*0f20*/  IMAD.MOV.U32 R19, RZ, RZ, 0x1f ;  /* 0x0000001fff137424 */ /* 0x000fe400078e00ff */
[----:B------:R-:W-:-:S07]  /*0f30*/  IMAD.MOV.U32 R16, RZ, RZ, -0x1 ;  /* 0xffffffffff107424 */ /* 0x000fce00078e00ff */
[----:B------:R-:W-:Y:S05]  /*0f40*/  WARPSYNC.COLLECTIVE R16, `(.L_x_72) ;  /* 0x0000000010087348 */ /* 0x000fea0003c00000 */
[----:B------:R0:W1:Y:S02]  /*0f50*/  SHFL.IDX P0, R5, R17, R18, R19 ;  /* 0x0000001211057389 */ /* 0x0000640000000013 */
[----:B01----:R-:W-:Y:S05]  /*0f60*/  ENDCOLLECTIVE ;  /* 0x000000000000791b */ /* 0x003fea0003800000 */
.L_x_72:
[----:B------:R-:W-:Y:S05]  /*0f70*/  BRA `(.L_x_69) ;  /* 0xfffffffc00b07947 */ /* 0x000fea000383ffff */
        .weak           $__internal_0_$__cuda_sm20_div_rn_f64_full
        .type           $__internal_0_$__cuda_sm20_div_rn_f64_full,@function
        .size           $__internal_0_$__cuda_sm20_div_rn_f64_full,($__internal_1_$__cuda_sm20_div_u64 - $__internal_0_$__cuda_sm20_div_rn_f64_full)
$__internal_0_$__cuda_sm20_div_rn_f64_full:
[C---:B------:R-:W-:Y:S01]  /*0f80*/  FSETP.GEU.AND P0, PT, |R33|.reuse, 1.469367938527859385e-39, PT ;  /* 0x001000002100780b */ /* 0x040fe20003f0e200 */
[----:B------:R-:W-:Y:S01]  /*0f90*/  IMAD.MOV.U32 R34, RZ, RZ, 0x1 ;  /* 0x00000001ff227424 */ /* 0x000fe200078e00ff */
[----:B------:R-:W-:Y:S01]  /*0fa0*/  LOP3.LUT R30, R33, 0x800fffff, RZ, 0xc0, !PT ;  /* 0x800fffff211e7812 */ /* 0x000fe200078ec0ff */
[----:B------:R-:W-:Y:S01]  /*0fb0*/  BSSY B0, `(.L_x_73) ;  /* 0x0000054000007945 */ /* 0x000fe20003800000 */
[C---:B------:R-:W-:Y:S02]  /*0fc0*/  FSETP.GEU.AND P2, PT, |R23|.reuse, 1.469367938527859385e-39, PT ;  /* 0x001000001700780b */ /* 0x040fe40003f4e200 */
[----:B------:R-:W-:Y:S01]  /*0fd0*/  LOP3.LUT R31, R30, 0x3ff00000, RZ, 0xfc, !PT ;  /* 0x3ff000001e1f7812 */ /* 0x000fe200078efcff */
[----:B------:R-:W-:Y:S01]  /*0fe0*/  IMAD.MOV.U32 R30, RZ, RZ, R32 ;  /* 0x000000ffff1e7224 */ /* 0x000fe200078e0020 */
[----:B------:R-:W-:Y:S02]  /*0ff0*/  LOP3.LUT R44, R23, 0x7ff00000, RZ, 0xc0, !PT ;  /* 0x7ff00000172c7812 */ /* 0x000fe400078ec0ff */
[----:B------:R-:W-:-:S03]  /*1000*/  LOP3.LUT R45, R33, 0x7ff00000, RZ, 0xc0, !PT ;  /* 0x7ff00000212d7812 */ /* 0x000fc600078ec0ff */
[----:B------:R-:W-:Y:S01]  /*1010*/  @!P0 DMUL R30, R32, 8.98846567431157953865e+307 ;  /* 0x7fe00000201e8828 */ /* 0x000fe20000000000 */
[C---:B------:R-:W-:Y:S01]  /*1020*/  ISETP.GE.U32.AND P1, PT, R44.reuse, R45, PT ;  /* 0x0000002d2c00720c */ /* 0x040fe20003f26070 */
[----:B------:R-:W-:Y:S02]  /*1030*/  IMAD.MOV.U32 R46, RZ, RZ, R44 ;  /* 0x000000ffff2e7224 */ /* 0x000fe400078e002c */
[----:B------:R-:W-:Y:S01]  /*1040*/  @!P2 LOP3.LUT R29, R33, 0x7ff00000, RZ, 0xc0, !PT ;  /* 0x7ff00000211da812 */ /* 0x000fe200078ec0ff */
[----:B------:R-:W-:Y:S01]  /*1050*/  @!P2 IMAD.MOV.U32 R38, RZ, RZ, RZ ;  /* 0x000000ffff26a224 */ /* 0x000fe200078e00ff */
[----:B------:R-:W0:Y:S02]  /*1060*/  MUFU.RCP64H R35, R31 ;  /* 0x0000001f00237308 */ /* 0x000e240000001800 */
[----:B------:R-:W-:Y:S01]  /*1070*/  @!P2 ISETP.GE.U32.AND P3, PT, R44, R29, PT ;  /* 0x0000001d2c00a20c */ /* 0x000fe20003f66070 */
[----:B------:R-:W-:Y:S01]  /*1080*/  IMAD.MOV.U32 R29, RZ, RZ, 0x1ca00000 ;  /* 0x1ca00000ff1d7424 */ /* 0x000fe200078e00ff */
[----:B------:R-:W-:-:S04]  /*1090*/  @!P0 LOP3.LUT R45, R31, 0x7ff00000, RZ, 0xc0, !PT ;  /* 0x7ff000001f2d8812 */ /* 0x000fc800078ec0ff */
[----:B------:R-:W-:Y:S01]  /*10a0*/  @!P2 SEL R39, R29, 0x63400000, !P3 ;  /* 0x634000001d27a807 */ /* 0x000fe20005800000 */
[----:B------:R-:W-:-:S03]  /*10b0*/  VIADD R47, R45, 0xffffffff ;  /* 0xffffffff2d2f7836 */ /* 0x000fc60000000000 */
[----:B------:R-:W-:-:S04]  /*10c0*/  @!P2 LOP3.LUT R39, R39, 0x80000000, R23, 0xf8, !PT ;  /* 0x800000002727a812 */ /* 0x000fc800078ef817 */
[----:B------:R-:W-:Y:S01]  /*10d0*/  @!P2 LOP3.LUT R39, R39, 0x100000, RZ, 0xfc, !PT ;  /* 0x001000002727a812 */ /* 0x000fe200078efcff */
[----:B0-----:R-:W-:-:S08]  /*10e0*/  DFMA R36, R34, -R30, 1 ;  /* 0x3ff000002224742b */ /* 0x001fd0000000081e */
[----:B------:R-:W-:-:S08]  /*10f0*/  DFMA R36, R36, R36, R36 ;  /* 0x000000242424722b */ /* 0x000fd00000000024 */
[----:B------:R-:W-:Y:S01]  /*1100*/  DFMA R36, R34, R36, R34 ;  /* 0x000000242224722b */ /* 0x000fe20000000022 */
[----:B------:R-:W-:Y:S01]  /*1110*/  SEL R35, R29, 0x63400000, !P1 ;  /* 0x634000001d237807 */ /* 0x000fe20004800000 */
[----:B------:R-:W-:-:S03]  /*1120*/  IMAD.MOV.U32 R34, RZ, RZ, R22 ;  /* 0x000000ffff227224 */ /* 0x000fc600078e0016 */
[----:B------:R-:W-:-:S03]  /*1130*/  LOP3.LUT R35, R35, 0x800fffff, R23, 0xf8, !PT ;  /* 0x800fffff23237812 */ /* 0x000fc600078ef817 */
[----:B------:R-:W-:-:S03]  /*1140*/  DFMA R40, R36, -R30, 1 ;  /* 0x3ff000002428742b */ /* 0x000fc6000000081e */
[----:B------:R-:W-:-:S05]  /*1150*/  @!P2 DFMA R34, R34, 2, -R38 ;  /* 0x400000002222a82b */ /* 0x000fca0000000826 */
[----:B------:R-:W-:-:S05]  /*1160*/  DFMA R40, R36, R40, R36 ;  /* 0x000000282428722b */ /* 0x000fca0000000024 */
[----:B------:R-:W-:-:S03]  /*1170*/  @!P2 LOP3.LUT R46, R35, 0x7ff00000, RZ, 0xc0, !PT ;  /* 0x7ff00000232ea812 */ /* 0x000fc600078ec0ff */
[----:B------:R-:W-:Y:S01]  /*1180*/  DMUL R36, R40, R34 ;  /* 0x0000002228247228 */ /* 0x000fe20000000000 */
[----:B------:R-:W-:-:S04]  /*1190*/  IADD3 R38, PT, PT, R46, -0x1, RZ ;  /* 0xffffffff2e267810 */ /* 0x000fc80007ffe0ff */
[----:B------:R-:W-:-:S03]  /*11a0*/  ISETP.GT.U32.AND P0, PT, R38, 0x7feffffe, PT ;  /* 0x7feffffe2600780c */ /* 0x000fc60003f04070 */
[----:B------:R-:W-:Y:S01]  /*11b0*/  DFMA R38, R36, -R30, R34 ;  /* 0x8000001e2426722b */ /* 0x000fe20000000022 */
[----:B------:R-:W-:-:S07]  /*11c0*/  ISETP.GT.U32.OR P0, PT, R47, 0x7feffffe, P0 ;  /* 0x7feffffe2f00780c */ /* 0x000fce0000704470 */
[----:B------:R-:W-:-:S06]  /*11d0*/  DFMA R38, R40, R38, R36 ;  /* 0x000000262826722b */ /* 0x000fcc0000000024 */
[----:B------:R-:W-:Y:S05]  /*11e0*/  @P0 BRA `(.L_x_74) ;  /* 0x00000000006c0947 */ /* 0x000fea0003800000 */
[----:B------:R-:W-:Y:S01]  /*11f0*/  LOP3.LUT R37, R33, 0x7ff00000, RZ, 0xc0, !PT ;  /* 0x7ff0000021257812 */ /* 0x000fe200078ec0ff */
[----:B------:R-:W-:-:S03]  /*1200*/  IMAD.MOV.U32 R40, RZ, RZ, RZ ;  /* 0x000000ffff287224 */ /* 0x000fc600078e00ff */
[CC--:B------:R-:W-:Y:S02]  /*1210*/  VIADDMNMX R36, R44.reuse, -R37.reuse, 0xb9600000, !PT ;  /* 0xb96000002c247446 */ /* 0x0c0fe40007800925 */
[----:B------:R-:W-:Y:S02]  /*1220*/  ISETP.GE.U32.AND P0, PT, R44, R37, PT ;  /* 0x000000252c00720c */ /* 0x000fe40003f06070 */
[----:B------:R-:W-:Y:S02]  /*1230*/  VIMNMX R36, PT, PT, R36, 0x46a00000, PT ;  /* 0x46a0000024247848 */ /* 0x000fe40003fe0100 */
[----:B------:R-:W-:-:S05]  /*1240*/  SEL R29, R29, 0x63400000, !P0 ;  /* 0x634000001d1d7807 */ /* 0x000fca0004000000 */
[----:B------:R-:W-:-:S04]  /*1250*/  IMAD.IADD R29, R36, 0x1, -R29 ;  /* 0x00000001241d7824 */ /* 0x000fc800078e0a1d */
[----:B------:R-:W-:-:S06]  /*1260*/  VIADD R41, R29, 0x7fe00000 ;  /* 0x7fe000001d297836 */ /* 0x000fcc0000000000 */
[----:B------:R-:W-:-:S10]  /*1270*/  DMUL R36, R38, R40 ;  /* 0x0000002826247228 */ /* 0x000fd40000000000 */
[----:B------:R-:W-:-:S13]  /*1280*/  FSETP.GTU.AND P0, PT, |R37|, 1.469367938527859385e-39, PT ;  /* 0x001000002500780b */ /* 0x000fda0003f0c200 */
[----:B------:R-:W-:Y:S05]  /*1290*/  @P0 BRA `(.L_x_75) ;  /* 0x0000000000940947 */ /* 0x000fea0003800000 */
[----:B------:R-:W-:Y:S01]  /*12a0*/  DFMA R30, R38, -R30, R34 ;  /* 0x8000001e261e722b */ /* 0x000fe20000000022 */
[----:B------:R-:W-:-:S09]  /*12b0*/  IMAD.MOV.U32 R40, RZ, RZ, RZ ;  /* 0x000000ffff287224 */ /* 0x000fd200078e00ff */
[C---:B------:R-:W-:Y:S02]  /*12c0*/  FSETP.NEU.AND P0, PT, R31.reuse, RZ, PT ;  /* 0x000000ff1f00720b */ /* 0x040fe40003f0d000 */
[----:B------:R-:W-:-:S04]  /*12d0*/  LOP3.LUT R33, R31, 0x80000000, R33, 0x48, !PT ;  /* 0x800000001f217812 */ /* 0x000fc800078e4821 */
[----:B------:R-:W-:-:S07]  /*12e0*/  LOP3.LUT R41, R33, R41, RZ, 0xfc, !PT ;  /* 0x0000002921297212 */ /* 0x000fce00078efcff */
[----:B------:R-:W-:Y:S05]  /*12f0*/  @!P0 BRA `(.L_x_75) ;  /* 0x00000000007c8947 */ /* 0x000fea0003800000 */
[----:B------:R-:W-:Y:S01]  /*1300*/  IMAD.MOV R31, RZ, RZ, -R29 ;  /* 0x000000ffff1f7224 */ /* 0x000fe200078e0a1d */
[----:B------:R-:W-:Y:S01]  /*1310*/  IADD3 R29, PT, PT, -R29, -0x43300000, RZ ;  /* 0xbcd000001d1d7810 */ /* 0x000fe20007ffe1ff */
[----:B------:R-:W-:-:S06]  /*1320*/  IMAD.MOV.U32 R30, RZ, RZ, RZ ;  /* 0x000000ffff1e7224 */ /* 0x000fcc00078e00ff */
[----:B------:R-:W-:Y:S02]  /*1330*/  DFMA R30, R36, -R30, R38 ;  /* 0x8000001e241e722b */ /* 0x000fe40000000026 */
[----:B------:R-:W-:-:S08]  /*1340*/  DMUL.RP R38, R38, R40 ;  /* 0x0000002826267228 */ /* 0x000fd00000008000 */
[----:B------:R-:W-:Y:S02]  /*1350*/  FSETP.NEU.AND P0, PT, |R31|, R29, PT ;  /* 0x0000001d1f00720b */ /* 0x000fe40003f0d200 */
[----:B------:R-:W-:Y:S02]  /*1360*/  LOP3.LUT R33, R39, R33, RZ, 0x3c, !PT ;  /* 0x0000002127217212 */ /* 0x000fe400078e3cff */
[----:B------:R-:W-:Y:S02]  /*1370*/  FSEL R36, R38, R36, !P0 ;  /* 0x0000002426247208 */ /* 0x000fe40004000000 */
[----:B------:R-:W-:Y:S01]  /*1380*/  FSEL R37, R33, R37, !P0 ;  /* 0x0000002521257208 */ /* 0x000fe20004000000 */
[----:B------:R-:W-:Y:S06]  /*1390*/  BRA `(.L_x_75) ;  /* 0x0000000000547947 */ /* 0x000fec0003800000 */
.L_x_74:
[----:B------:R-:W-:-:S14]  /*13a0*/  DSETP.NAN.AND P0, PT, R22, R22, PT ;  /* 0x000000161600722a */ /* 0x000fdc0003f08000 */
[----:B------:R-:W-:Y:S05]  /*13b0*/  @P0 BRA `(.L_x_76) ;  /* 0x0000000000440947 */ /* 0x000fea0003800000 */
[----:B------:R-:W-:-:S14]  /*13c0*/  DSETP.NAN.AND P0, PT, R32, R32, PT ;  /* 0x000000202000722a */ /* 0x000fdc0003f08000 */
[----:B------:R-:W-:Y:S05]  /*13d0*/  @P0 BRA `(.L_x_77) ;  /* 0x0000000000300947 */ /* 0x000fea0003800000 */
[----:B------:R-:W-:Y:S01]  /*13e0*/  ISETP.NE.AND P0, PT, R46, R45, PT ;  /* 0x0000002d2e00720c */ /* 0x000fe20003f05270 */
[----:B------:R-:W-:Y:S01]  /*13f0*/  IMAD.MOV.U32 R36, RZ, RZ, 0x0 ;  /* 0x00000000ff247424 */ /* 0x000fe200078e00ff */
[----:B------:R-:W-:-:S11]  /*1400*/  MOV R37, 0xfff80000 ;  /* 0xfff8000000257802 */ /* 0x000fd60000000f00 */
[----:B------:R-:W-:Y:S05]  /*1410*/  @!P0 BRA `(.L_x_75) ;  /* 0x0000000000348947 */ /* 0x000fea0003800000 */
[----:B------:R-:W-:Y:S02]  /*1420*/  ISETP.NE.AND P0, PT, R46, 0x7ff00000, PT ;  /* 0x7ff000002e00780c */ /* 0x000fe40003f05270 */
[----:B------:R-:W-:Y:S02]  /*1430*/  LOP3.LUT R37, R23, 0x80000000, R33, 0x48, !PT ;  /* 0x8000000017257812 */ /* 0x000fe400078e4821 */
[----:B------:R-:W-:-:S13]  /*1440*/  ISETP.EQ.OR P0, PT, R45, RZ, !P0 ;  /* 0x000000ff2d00720c */ /* 0x000fda0004702670 */
[----:B------:R-:W-:Y:S01]  /*1450*/  @P0 LOP3.LUT R29, R37, 0x7ff00000, RZ, 0xfc, !PT ;  /* 0x7ff00000251d0812 */ /* 0x000fe200078efcff */
[----:B------:R-:W-:Y:S02]  /*1460*/  @!P0 IMAD.MOV.U32 R36, RZ, RZ, RZ ;  /* 0x000000ffff248224 */ /* 0x000fe400078e00ff */
[----:B------:R-:W-:Y:S02]  /*1470*/  @P0 IMAD.MOV.U32 R36, RZ, RZ, RZ ;  /* 0x000000ffff240224 */ /* 0x000fe400078e00ff */
[----:B------:R-:W-:Y:S01]  /*1480*/  @P0 IMAD.MOV.U32 R37, RZ, RZ, R29 ;  /* 0x000000ffff250224 */ /* 0x000fe200078e001d */
[----:B------:R-:W-:Y:S06]  /*1490*/  BRA `(.L_x_75) ;  /* 0x0000000000147947 */ /* 0x000fec0003800000 */
.L_x_77:
[----:B------:R-:W-:Y:S01]  /*14a0*/  LOP3.LUT R37, R33, 0x80000, RZ, 0xfc, !PT ;  /* 0x0008000021257812 */ /* 0x000fe200078efcff */
[----:B------:R-:W-:Y:S01]  /*14b0*/  IMAD.MOV.U32 R36, RZ, RZ, R32 ;  /* 0x000000ffff247224 */ /* 0x000fe200078e0020 */
[----:B------:R-:W-:Y:S06]  /*14c0*/  BRA `(.L_x_75) ;  /* 0x0000000000087947 */ /* 0x000fec0003800000 */
.L_x_76:
[----:B------:R-:W-:Y:S01]  /*14d0*/  LOP3.LUT R37, R23, 0x80000, RZ, 0xfc, !PT ;  /* 0x0008000017257812 */ /* 0x000fe200078efcff */
[----:B------:R-:W-:-:S07]  /*14e0*/  IMAD.MOV.U32 R36, RZ, RZ, R22 ;  /* 0x000000ffff247224 */ /* 0x000fce00078e0016 */
.L_x_75:
[----:B------:R-:W-:Y:S05]  /*14f0*/  BSYNC B0 ;  /* 0x0000000000007941 */ /* 0x000fea0003800000 */
.L_x_73:
[----:B------:R-:W-:Y:S02]  /*1500*/  IMAD.MOV.U32 R30, RZ, RZ, R42 ;  /* 0x000000ffff1e7224 */ /* 0x000fe400078e002a */
[----:B------:R-:W-:-:S04]  /*1510*/  IMAD.MOV.U32 R31, RZ, RZ, 0x0 ;  /* 0x00000000ff1f7424 */ /* 0x000fc800078e00ff */
[----:B------:R-:W-:Y:S05]  /*1520*/  RET.REL.NODEC R30 `(_Z20acceleration_w_stackP7OcttreeP8EntitiesiPiPdm) ;  /* 0xffffffe81eb47950 */ /* 0x000fea0003c3ffff */
        .weak           $__internal_1_$__cuda_sm20_div_u64
        .type           $__internal_1_$__cuda_sm20_div_u64,@function
        .size           $__internal_1_$__cuda_sm20_div_u64,($__internal_2_$__cuda_sm20_dsqrt_rn_f64_mediumpath_v1 - $__internal_1_$__cuda_sm20_div_u64)
$__internal_1_$__cuda_sm20_div_u64:
[----:B------:R-:W-:-:S04]  /*1530*/  IMAD.MOV.U32 R7, RZ, RZ, RZ ;  /* 0x000000ffff077224 */ /* 0x000fc800078e00ff */
[----:B------:R-:W0:Y:S08]  /*1540*/  I2F.U64.RP R3, R6 ;  /* 0x0000000600037312 */ /* 0x000e300000309000 */
[----:B0-----:R-:W0:Y:S02]  /*1550*/  MUFU.RCP R3, R3 ;  /* 0x0000000300037308 */ /* 0x001e240000001000 */
[----:B0-----:R-:W-:-:S06]  /*1560*/  IADD3 R10, PT, PT, R3, 0x1ffffffe, RZ ;  /* 0x1ffffffe030a7810 */ /* 0x001fcc0007ffe0ff */
[----:B------:R-:W0:Y:S02]  /*1570*/  F2I.U64.TRUNC R10, R10 ;  /* 0x0000000a000a7311 */ /* 0x000e24000020d800 */
[----:B0-----:R-:W-:-:S04]  /*1580*/  IMAD.WIDE.U32 R12, R10, R6, RZ ;  /* 0x000000060a0c7225 */ /* 0x001fc800078e00ff */
[----:B------:R-:W-:Y:S01]  /*1590*/  IMAD R13, R11, R6, R13 ;  /* 0x000000060b0d7224 */ /* 0x000fe200078e020d */
[----:B------:R-:W-:-:S05]  /*15a0*/  IADD3 R5, P0, PT, RZ, -R12, RZ ;  /* 0x8000000cff057210 */ /* 0x000fca0007f1e0ff */
[----:B------:R-:W-:-:S04]  /*15b0*/  IMAD.HI.U32 R12, R10, R5, RZ ;  /* 0x000000050a0c7227 */ /* 0x000fc800078e00ff */
[----:B------:R-:W-:Y:S02]  /*15c0*/  IMAD.X R9, RZ, RZ, ~R13, P0 ;  /* 0x000000ffff097224 */ /* 0x000fe400000e0e0d */
[----:B------:R-:W-:Y:S02]  /*15d0*/  IMAD.MOV.U32 R13, RZ, RZ, R10 ;  /* 0x000000ffff0d7224 */ /* 0x000fe400078e000a */
[-C--:B------:R-:W-:Y:S02]  /*15e0*/  IMAD R7, R11, R9.reuse, RZ ;  /* 0x000000090b077224 */ /* 0x080fe400078e02ff */
[----:B------:R-:W-:-:S04]  /*15f0*/  IMAD.WIDE.U32 R12, P0, R10, R9, R12 ;  /* 0x000000090a0c7225 */ /* 0x000fc8000780000c */
[----:B------:R-:W-:-:S04]  /*1600*/  IMAD.HI.U32 R3, R11, R9, RZ ;  /* 0x000000090b037227 */ /* 0x000fc800078e00ff */
[----:B------:R-:W-:-:S04]  /*1610*/  IMAD.HI.U32 R12, P1, R11, R5, R12 ;  /* 0x000000050b0c7227 */ /* 0x000fc8000782000c */
[----:B------:R-:W-:Y:S01]  /*1620*/  IMAD.X R3, R3, 0x1, R11, P0 ;  /* 0x0000000103037824 */ /* 0x000fe200000e060b */
[----:B------:R-:W-:Y:S01]  /*1630*/  IADD3 R13, P2, PT, R7, R12, RZ ;  /* 0x0000000c070d7210 */ /* 0x000fe20007f5e0ff */
[----:B------:R-:W-:-:S03]  /*1640*/  IMAD.MOV.U32 R9, RZ, RZ, 0x0 ;  /* 0x00000000ff097424 */ /* 0x000fc600078e00ff */
[----:B------:R-:W-:Y:S01]  /*1650*/  IADD3.X R3, PT, PT, RZ, RZ, R3, P2, P1 ;  /* 0x000000ffff037210 */ /* 0x000fe200017e2403 */
[----:B------:R-:W-:-:S03]  /*1660*/  IMAD.WIDE.U32 R10, R13, R6, RZ ;  /* 0x000000060d0a7225 */ /* 0x000fc600078e00ff */
[----:B------:R-:W-:Y:S01]  /*1670*/  IADD3 R5, P0, PT, RZ, -R10, RZ ;  /* 0x8000000aff057210 */ /* 0x000fe20007f1e0ff */
[----:B------:R-:W-:Y:S02]  /*1680*/  IMAD R10, R3, R6, R11 ;  /* 0x00000006030a7224 */ /* 0x000fe400078e020b */
[----:B------:R-:W-:Y:S02]  /*1690*/  IMAD.MOV.U32 R11, RZ, RZ, RZ ;  /* 0x000000ffff0b7224 */ /* 0x000fe400078e00ff */
[----:B------:R-:W-:-:S04]  /*16a0*/  IMAD.HI.U32 R12, R13, R5, RZ ;  /* 0x000000050d0c7227 */ /* 0x000fc800078e00ff */
[----:B------:R-:W-:-:S04]  /*16b0*/  IMAD.X R10, RZ, RZ, ~R10, P0 ;  /* 0x000000ffff0a7224 */ /* 0x000fc800000e0e0a */
[----:B------:R-:W-:-:S04]  /*16c0*/  IMAD.WIDE.U32 R12, P0, R13, R10, R12 ;  /* 0x0000000a0d0c7225 */ /* 0x000fc8000780000c */
[C---:B------:R-:W-:Y:S02]  /*16d0*/  IMAD R14, R3.reuse, R10, RZ ;  /* 0x0000000a030e7224 */ /* 0x040fe400078e02ff */
[----:B------:R-:W-:-:S04]  /*16e0*/  IMAD.HI.U32 R5, P1, R3, R5, R12 ;  /* 0x0000000503057227 */ /* 0x000fc8000782000c */
[----:B------:R-:W-:Y:S01]  /*16f0*/  IMAD.HI.U32 R10, R3, R10, RZ ;  /* 0x0000000a030a7227 */ /* 0x000fe200078e00ff */
[----:B------:R-:W-:-:S03]  /*1700*/  IADD3 R5, P2, PT, R14, R5, RZ ;  /* 0x000000050e057210 */ /* 0x000fc60007f5e0ff */
[----:B------:R-:W-:Y:S02]  /*1710*/  IMAD.X R3, R10, 0x1, R3, P0 ;  /* 0x000000010a037824 */ /* 0x000fe400000e0603 */
[----:B------:R-:W-:-:S03]  /*1720*/  IMAD.HI.U32 R10, R5, UR4, RZ ;  /* 0x00000004050a7c27 */ /* 0x000fc6000f8e00ff */
[----:B------:R-:W-:Y:S01]  /*1730*/  IADD3.X R3, PT, PT, RZ, RZ, R3, P2, P1 ;  /* 0x000000ffff037210 */ /* 0x000fe200017e2403 */
[----:B------:R-:W-:-:S04]  /*1740*/  IMAD.WIDE.U32 R10, R5, UR6, R10 ;  /* 0x00000006050a7c25 */ /* 0x000fc8000f8e000a */
[C---:B------:R-:W-:Y:S02]  /*1750*/  IMAD R12, R3.reuse, UR6, RZ ;  /* 0x00000006030c7c24 */ /* 0x040fe4000f8e02ff */
[----:B------:R-:W-:-:S04]  /*1760*/  IMAD.HI.U32 R5, P0, R3, UR4, R10 ;  /* 0x0000000403057c27 */ /* 0x000fc8000f80000a */
[----:B------:R-:W-:Y:S01]  /*1770*/  IMAD.HI.U32 R3, R3, UR6, RZ ;  /* 0x0000000603037c27 */ /* 0x000fe2000f8e00ff */
[----:B------:R-:W-:-:S03]  /*1780*/  IADD3 R5, P1, PT, R12, R5, RZ ;  /* 0x000000050c057210 */ /* 0x000fc60007f3e0ff */
[----:B------:R-:W-:Y:S02]  /*1790*/  IMAD.X R3, RZ, RZ, R3, P0 ;  /* 0x000000ffff037224 */ /* 0x000fe400000e0603 */
[----:B------:R-:W-:-:S04]  /*17a0*/  IMAD.WIDE.U32 R10, R5, R6, RZ ;  /* 0x00000006050a7225 */ /* 0x000fc800078e00ff */
[----:B------:R-:W-:-:S04]  /*17b0*/  IMAD.X R3, RZ, RZ, R3, P1 ;  /* 0x000000ffff037224 */ /* 0x000fc800008e0603 */
[-C--:B------:R-:W-:Y:S01]  /*17c0*/  IMAD R3, R3, R6.reuse, R11 ;  /* 0x0000000603037224 */ /* 0x080fe200078e020b */
[----:B------:R-:W-:Y:S02]  /*17d0*/  IADD3 R11, P0, PT, -R10, UR4, RZ ;  /* 0x000000040a0b7c10 */ /* 0x000fe4000ff1e1ff */
[----:B------:R-:W-:Y:S02]  /*17e0*/  IADD3 R10, PT, PT, R5, 0x1, RZ ;  /* 0x00000001050a7810 */ /* 0x000fe40007ffe0ff */
[----:B------:R-:W-:Y:S02]  /*17f0*/  IADD3.X R12, PT, PT, ~R3, UR6, RZ, P0, !PT ;  /* 0x00000006030c7c10 */ /* 0x000fe400087fe5ff */
[----:B------:R-:W-:Y:S02]  /*1800*/  ISETP.GE.U32.AND P0, PT, R11, R6, PT ;  /* 0x000000060b00720c */ /* 0x000fe40003f06070 */
[----:B------:R-:W-:Y:S02]  /*1810*/  IADD3 R3, P1, PT, -R6, R11, RZ ;  /* 0x0000000b06037210 */ /* 0x000fe40007f3e1ff */
[----:B------:R-:W-:-:S02]  /*1820*/  ISETP.GE.U32.AND.EX P0, PT, R12, RZ, PT, P0 ;  /* 0x000000ff0c00720c */ /* 0x000fc40003f06100 */
[----:B------:R-:W-:Y:S02]  /*1830*/  IADD3.X R7, PT, PT, R12, -0x1, RZ, P1, !PT ;  /* 0xffffffff0c077810 */ /* 0x000fe40000ffe4ff */
[----:B------:R-:W-:Y:S02]  /*1840*/  SEL R3, R3, R11, P0 ;  /* 0x0000000b03037207 */ /* 0x000fe40000000000 */
[----:B------:R-:W-:Y:S02]  /*1850*/  SEL R10, R10, R5, P0 ;  /* 0x000000050a0a7207 */ /* 0x000fe40000000000 */
[----:B------:R-:W-:Y:S02]  /*1860*/  SEL R7, R7, R12, P0 ;  /* 0x0000000c07077207 */ /* 0x000fe40000000000 */
[----:B------:R-:W-:Y:S01]  /*1870*/  ISETP.GE.U32.AND P0, PT, R3, R6, PT ;  /* 0x000000060300720c */ /* 0x000fe20003f06070 */
[----:B------:R-:W-:Y:S01]  /*1880*/  VIADD R5, R10, 0x1 ;  /* 0x000000010a057836 */ /* 0x000fe20000000000 */
[----:B------:R-:W-:-:S02]  /*1890*/  ISETP.NE.U32.AND P1, PT, R6, RZ, PT ;  /* 0x000000ff0600720c */ /* 0x000fc40003f25070 */
[----:B------:R-:W-:Y:S02]  /*18a0*/  ISETP.GE.U32.AND.EX P0, PT, R7, RZ, PT, P0 ;  /* 0x000000ff0700720c */ /* 0x000fe40003f06100 */
[----:B------:R-:W-:Y:S02]  /*18b0*/  ISETP.NE.AND.EX P1, PT, RZ, RZ, PT, P1 ;  /* 0x000000ffff00720c */ /* 0x000fe40003f25310 */
[----:B------:R-:W-:-:S04]  /*18c0*/  SEL R5, R5, R10, P0 ;  /* 0x0000000a05057207 */ /* 0x000fc80000000000 */
[----:B------:R-:W-:Y:S01]  /*18d0*/  SEL R5, R5, 0xffffffff, P1 ;  /* 0xffffffff05057807 */ /* 0x000fe20000800000 */
[----:B------:R-:W-:Y:S06]  /*18e0*/  RET.REL.NODEC R8 `(_Z20acceleration_w_stackP7OcttreeP8EntitiesiPiPdm) ;  /* 0xffffffe408c47950 */ /* 0x000fec0003c3ffff */
        .weak           $__internal_2_$__cuda_sm20_dsqrt_rn_f64_mediumpath_v1
        .type           $__internal_2_$__cuda_sm20_dsqrt_rn_f64_mediumpath_v1,@function
        .size           $__internal_2_$__cuda_sm20_dsqrt_rn_f64_mediumpath_v1,($_Z20acceleration_w_stackP7OcttreeP8EntitiesiPiPdm$__internal_accurate_pow - $__internal_2_$__cuda_sm20_dsqrt_rn_f64_mediumpath_v1)
$__internal_2_$__cuda_sm20_dsqrt_rn_f64_mediumpath_v1:
[----:B------:R-:W-:Y:S01]  /*18f0*/  ISETP.GE.U32.AND P0, PT, R30, -0x3400000, PT ;  /* 0xfcc000001e00780c */ /* 0x000fe20003f06070 */
[----:B------:R-:W-:Y:S01]  /*1900*/  BSSY.RECONVERGENT B1, `(.L_x_78) ;  /* 0x0000028000017945 */ /* 0x000fe20003800200 */
[----:B------:R-:W-:Y:S02]  /*1910*/  IMAD.MOV.U32 R34, RZ, RZ, R36 ;  /* 0x000000ffff227224 */ /* 0x000fe400078e0024 */
[----:B------:R-:W-:Y:S02]  /*1920*/  IMAD.MOV.U32 R30, RZ, RZ, R40 ;  /* 0x000000ffff1e7224 */ /* 0x000fe400078e0028 */
[----:B------:R-:W-:Y:S02]  /*1930*/  IMAD.MOV.U32 R31, RZ, RZ, R41 ;  /* 0x000000ffff1f7224 */ /* 0x000fe400078e0029 */
[----:B------:R-:W-:Y:S02]  /*1940*/  IMAD.MOV.U32 R32, RZ, RZ, R26 ;  /* 0x000000ffff207224 */ /* 0x000fe400078e001a */
[----:B------:R-:W-:-:S03]  /*1950*/  IMAD.MOV.U32 R33, RZ, RZ, R27 ;  /* 0x000000ffff217224 */ /* 0x000fc600078e001b */
[----:B------:R-:W-:Y:S05]  /*1960*/  @!P0 BRA `(.L_x_79) ;  /* 0x0000000000208947 */ /* 0x000fea0003800000 */
[----:B------:R-:W-:-:S10]  /*1970*/  DFMA.RM R30, R30, R34, R38 ;  /* 0x000000221e1e722b */ /* 0x000fd40000004026 */
[----:B------:R-:W-:-:S05]  /*1980*/  IADD3 R34, P0, PT, R30, 0x1, RZ ;  /* 0x000000011e227810 */ /* 0x000fca0007f1e0ff */
[----:B------:R-:W-:-:S06]  /*1990*/  IMAD.X R35, RZ, RZ, R31, P0 ;  /* 0x000000ffff237224 */ /* 0x000fcc00000e061f */
[----:B------:R-:W-:-:S08]  /*19a0*/  DFMA.RP R32, -R30, R34, R32 ;  /* 0x000000221e20722b */ /* 0x000fd00000008120 */
[----:B------:R-:W-:-:S06]  /*19b0*/  DSETP.GT.AND P0, PT, R32, RZ, PT ;  /* 0x000000ff2000722a */ /* 0x000fcc0003f04000 */
[----:B------:R-:W-:Y:S02]  /*19c0*/  FSEL R30, R34, R30, P0 ;  /* 0x0000001e221e7208 */ /* 0x000fe40000000000 */
[----:B------:R-:W-:Y:S01]  /*19d0*/  FSEL R31, R35, R31, P0 ;  /* 0x0000001f231f7208 */ /* 0x000fe20000000000 */
[----:B------:R-:W-:Y:S06]  /*19e0*/  BRA `(.L_x_80) ;  /* 0x0000000000647947 */ /* 0x000fec0003800000 */
.L_x_79:
[----:B------:R-:W-:-:S14]  /*19f0*/  DSETP.NE.AND P0, PT, R32, RZ, PT ;  /* 0x000000ff2000722a */ /* 0x000fdc0003f05000 */
[----:B------:R-:W-:Y:S05]  /*1a00*/  @!P0 BRA `(.L_x_81) ;  /* 0x0000000000588947 */ /* 0x000fea0003800000 */
[----:B------:R-:W-:-:S13]  /*1a10*/  ISETP.GE.AND P0, PT, R33, RZ, PT ;  /* 0x000000ff2100720c */ /* 0x000fda0003f06270 */
[----:B------:R-:W-:Y:S01]  /*1a20*/  @!P0 MOV R30, 0x0 ;  /* 0x00000000001e8802 */ /* 0x000fe20000000f00 */
[----:B------:R-:W-:Y:S01]  /*1a30*/  @!P0 IMAD.MOV.U32 R31, RZ, RZ, -0x80000 ;  /* 0xfff80000ff1f8424 */ /* 0x000fe200078e00ff */
[----:B------:R-:W-:Y:S06]  /*1a40*/  @!P0 BRA `(.L_x_80) ;  /* 0x00000000004c8947 */ /* 0x000fec0003800000 */
[----:B------:R-:W-:-:S13]  /*1a50*/  ISETP.GT.AND P0, PT, R33, 0x7fefffff, PT ;  /* 0x7fefffff2100780c */ /* 0x000fda0003f04270 */
[----:B------:R-:W-:Y:S05]  /*1a60*/  @P0 BRA `(.L_x_81) ;  /* 0x0000000000400947 */ /* 0x000fea0003800000 */
[----:B------:R-:W-:Y:S01]  /*1a70*/  DMUL R30, R32, 8.11296384146066816958e+31 ;  /* 0x46900000201e7828 */ /* 0x000fe20000000000 */
[----:B------:R-:W-:Y:S02]  /*1a80*/  IMAD.MOV.U32 R36, RZ, RZ, 0x0 ;  /* 0x00000000ff247424 */ /* 0x000fe400078e00ff */
[----:B------:R-:W-:Y:S02]  /*1a90*/  IMAD.MOV.U32 R32, RZ, RZ, RZ ;  /* 0x000000ffff207224 */ /* 0x000fe400078e00ff */
[----:B------:R-:W-:Y:S01]  /*1aa0*/  IMAD.MOV.U32 R37, RZ, RZ, 0x3fd80000 ;  /* 0x3fd80000ff257424 */ /* 0x000fe200078e00ff */
[----:B------:R-:W0:Y:S03]  /*1ab0*/  MUFU.RSQ64H R33, R31 ;  /* 0x0000001f00217308 */ /* 0x000e260000001c00 */
[----:B0-----:R-:W-:-:S08]  /*1ac0*/  DMUL R34, R32, R32 ;  /* 0x0000002020227228 */ /* 0x001fd00000000000 */
[----:B------:R-:W-:-:S08]  /*1ad0*/  DFMA R34, R30, -R34, 1 ;  /* 0x3ff000001e22742b */ /* 0x000fd00000000822 */
[----:B------:R-:W-:Y:S02]  /*1ae0*/  DFMA R36, R34, R36, 0.5 ;  /* 0x3fe000002224742b */ /* 0x000fe40000000024 */
[----:B------:R-:W-:-:S08]  /*1af0*/  DMUL R34, R32, R34 ;  /* 0x0000002220227228 */ /* 0x000fd00000000000 */
[----:B------:R-:W-:-:S08]  /*1b00*/  DFMA R34, R36, R34, R32 ;  /* 0x000000222422722b */ /* 0x000fd00000000020 */
[----:B------:R-:W-:Y:S02]  /*1b10*/  DMUL R32, R30, R34 ;  /* 0x000000221e207228 */ /* 0x000fe40000000000 */
[----:B------:R-:W-:-:S06]  /*1b20*/  VIADD R35, R35, 0xfff00000 ;  /* 0xfff0000023237836 */ /* 0x000fcc0000000000 */
[----:B------:R-:W-:-:S08]  /*1b30*/  DFMA R36, R32, -R32, R30 ;  /* 0x800000202024722b */ /* 0x000fd0000000001e */
[----:B------:R-:W-:-:S10]  /*1b40*/  DFMA R30, R34, R36, R32 ;  /* 0x00000024221e722b */ /* 0x000fd40000000020 */
[----:B------:R-:W-:Y:S01]  /*1b50*/  VIADD R31, R31, 0xfcb00000 ;  /* 0xfcb000001f1f7836 */ /* 0x000fe20000000000 */
[----:B------:R-:W-:Y:S06]  /*1b60*/  BRA `(.L_x_80) ;  /* 0x0000000000047947 */ /* 0x000fec0003800000 */
.L_x_81:
[----:B------:R-:W-:-:S11]  /*1b70*/  DADD R30, R32, R32 ;  /* 0x00000000201e7229 */ /* 0x000fd60000000020 */
.L_x_80:
[----:B------:R-:W-:Y:S05]  /*1b80*/  BSYNC.RECONVERGENT B1 ;  /* 0x0000000000017941 */ /* 0x000fea0003800200 */
.L_x_78:
[----:B------:R-:W-:Y:S01]  /*1b90*/  MOV R23, 0x0 ;  /* 0x0000000000177802 */ /* 0x000fe20000000f00 */
[----:B------:R-:W-:Y:S02]  /*1ba0*/  IMAD.MOV.U32 R32, RZ, RZ, R30 ;  /* 0x000000ffff207224 */ /* 0x000fe400078e001e */
[----:B------:R-:W-:Y:S01]  /*1bb0*/  IMAD.MOV.U32 R33, RZ, RZ, R31 ;  /* 0x000000ffff217224 */ /* 0x000fe200078e001f */
[----:B------:R-:W-:Y:S06]  /*1bc0*/  RET.REL.NODEC R22 `(_Z20acceleration_w_stackP7OcttreeP8EntitiesiPiPdm) ;  /* 0xffffffe4160c7950 */ /* 0x000fec0003c3ffff */
        .type           $_Z20acceleration_w_stackP7OcttreeP8EntitiesiPiPdm$__internal_accurate_pow,@function
        .size           $_Z20acceleration_w_stackP7OcttreeP8EntitiesiPiPdm$__internal_accurate_pow,(.L_x_305 - $_Z20acceleration_w_stackP7OcttreeP8EntitiesiPiPdm$__internal_accurate_pow)
$_Z20acceleration_w_stackP7OcttreeP8EntitiesiPiPdm$__internal_accurate_pow:
[----:B------:R-:W-:Y:S01]  /*1bd0*/  ISETP.GT.U32.AND P0, PT, R29, 0xfffff, PT ;  /* 0x000fffff1d00780c */ /* 0x000fe20003f04070 */
[----:B------:R-:W-:Y:S01]  /*1be0*/  IMAD.MOV.U32 R30, RZ, RZ, R29 ;  /* 0x000000ffff1e7224 */ /* 0x000fe200078e001d */
[----:B------:R-:W-:Y:S01]  /*1bf0*/  MOV R35, 0x3ed0f5d2 ;  /* 0x3ed0f5d200237802 */ /* 0x000fe20000000f00 */
[----:B------:R-:W-:Y:S01]  /*1c00*/  IMAD.MOV.U32 R44, RZ, RZ, RZ ;  /* 0x000000ffff2c7224 */ /* 0x000fe200078e00ff */
[----:B------:R-:W-:Y:S01]  /*1c10*/  UMOV UR6, 0x7d2cafe2 ;  /* 0x7d2cafe200067882 */ /* 0x000fe20000000000 */
[----:B------:R-:W-:Y:S01]  /*1c20*/  IMAD.MOV.U32 R34, RZ, RZ, 0x41ad3b5a ;  /* 0x41ad3b5aff227424 */ /* 0x000fe200078e00ff */
[----:B------:R-:W-:Y:S01]  /*1c30*/  UMOV UR7, 0x3eb0f5ff ;  /* 0x3eb0f5ff00077882 */ /* 0x000fe20000000000 */
[----:B------:R-:W-:Y:S01]  /*1c40*/  UMOV UR8, 0x3b39803f ;  /* 0x3b39803f00087882 */ /* 0x000fe20000000000 */
[----:B------:R-:W-:-:S05]  /*1c50*/  UMOV UR9, 0x3c7abc9e ;  /* 0x3c7abc9e00097882 */ /* 0x000fca0000000000 */
[----:B------:R-:W-:-:S10]  /*1c60*/  @!P0 DMUL R48, R28, 1.80143985094819840000e+16 ;  /* 0x435000001c308828 */ /* 0x000fd40000000000 */
[----:B------:R-:W-:Y:S02]  /*1c70*/  @!P0 IMAD.MOV.U32 R30, RZ, RZ, R49 ;  /* 0x000000ffff1e8224 */ /* 0x000fe400078e0031 */
[----:B------:R-:W-:-:S03]  /*1c80*/  @!P0 IMAD.MOV.U32 R28, RZ, RZ, R48 ;  /* 0x000000ffff1c8224 */ /* 0x000fc600078e0030 */
[----:B------:R-:W-:Y:S01]  /*1c90*/  LOP3.LUT R30, R30, 0x800fffff, RZ, 0xc0, !PT ;  /* 0x800fffff1e1e7812 */ /* 0x000fe200078ec0ff */
[----:B------:R-:W-:Y:S01]  /*1ca0*/  IMAD.MOV.U32 R36, RZ, RZ, R28 ;  /* 0x000000ffff247224 */ /* 0x000fe200078e001c */
[----:B------:R-:W-:Y:S02]  /*1cb0*/  SHF.R.U32.HI R28, RZ, 0x14, R29 ;  /* 0x00000014ff1c7819 */ /* 0x000fe4000001161d */
[----:B------:R-:W-:Y:S02]  /*1cc0*/  LOP3.LUT R37, R30, 0x3ff00000, RZ, 0xfc, !PT ;  /* 0x3ff000001e257812 */ /* 0x000fe400078efcff */
[----:B------:R-:W-:Y:S02]  /*1cd0*/  @!P0 LEA.HI R28, R49, 0xffffffca, RZ, 0xc ;  /* 0xffffffca311c8811 */ /* 0x000fe400078f60ff */
[----:B------:R-:W-:-:S03]  /*1ce0*/  ISETP.GE.U32.AND P1, PT, R37, 0x3ff6a09f, PT ;  /* 0x3ff6a09f2500780c */ /* 0x000fc60003f26070 */
[----:B------:R-:W-:-:S10]  /*1cf0*/  VIADD R29, R28, 0xfffffc01 ;  /* 0xfffffc011c1d7836 */ /* 0x000fd40000000000 */
[----:B------:R-:W-:Y:S02]  /*1d00*/  @P1 VIADD R31, R37, 0xfff00000 ;  /* 0xfff00000251f1836 */ /* 0x000fe40000000000 */
[----:B------:R-:W-:Y:S02]  /*1d10*/  @P1 VIADD R29, R28, 0xfffffc02 ;  /* 0xfffffc021c1d1836 */ /* 0x000fe40000000000 */
[----:B------:R-:W-:-:S06]  /*1d20*/  @P1 IMAD.MOV.U32 R37, RZ, RZ, R31 ;  /* 0x000000ffff251224 */ /* 0x000fcc00078e001f */
[C---:B------:R-:W-:Y:S02]  /*1d30*/  DADD R32, R36.reuse, 1 ;  /* 0x3ff0000024207429 */ /* 0x040fe40000000000 */
[----:B------:R-:W-:-:S04]  /*1d40*/  DADD R36, R36, -1 ;  /* 0xbff0000024247429 */ /* 0x000fc80000000000 */
[----:B------:R-:W0:Y:S02]  /*1d50*/  MUFU.RCP64H R45, R33 ;  /* 0x00000021002d7308 */ /* 0x000e240000001800 */
[----:B0-----:R-:W-:-:S08]  /*1d60*/  DFMA R30, -R32, R44, 1 ;  /* 0x3ff00000201e742b */ /* 0x001fd0000000012c */
[----:B------:R-:W-:-:S08]  /*1d70*/  DFMA R30, R30, R30, R30 ;  /* 0x0000001e1e1e722b */ /* 0x000fd0000000001e */
[----:B------:R-:W-:-:S08]  /*1d80*/  DFMA R44, R44, R30, R44 ;  /* 0x0000001e2c2c722b */ /* 0x000fd0000000002c */
[----:B------:R-:W-:-:S08]  /*1d90*/  DMUL R30, R36, R44 ;  /* 0x0000002c241e7228 */ /* 0x000fd00000000000 */
[----:B------:R-:W-:-:S08]  /*1da0*/  DFMA R30, R36, R44, R30 ;  /* 0x0000002c241e722b */ /* 0x000fd0000000001e */
[----:B------:R-:W-:-:S08]  /*1db0*/  DMUL R38, R30, R30 ;  /* 0x0000001e1e267228 */ /* 0x000fd00000000000 */
[----:B------:R-:W-:Y:S01]  /*1dc0*/  DFMA R32, R38, UR6, R34 ;  /* 0x0000000626207c2b */ /* 0x000fe20008000022 */
[----:B------:R-:W-:Y:S01]  /*1dd0*/  UMOV UR6, 0x75488a3f ;  /* 0x75488a3f00067882 */ /* 0x000fe20000000000 */
[----:B------:R-:W-:Y:S01]  /*1de0*/  UMOV UR7, 0x3ef3b20a ;  /* 0x3ef3b20a00077882 */ /* 0x000fe20000000000 */
[----:B------:R-:W-:-:S05]  /*1df0*/  DADD R34, R36, -R30 ;  /* 0x0000000024227229 */ /* 0x000fca000000081e */
[----:B------:R-:W-:Y:S01]  /*1e00*/  DFMA R32, R38, R32, UR6 ;  /* 0x0000000626207e2b */ /* 0x000fe20008000020 */
[----:B------:R-:W-:Y:S01]  /*1e10*/  UMOV UR6, 0xe4faecd5 ;  /* 0xe4faecd500067882 */ /* 0x000fe20000000000 */
[----:B------:R-:W-:Y:S01]  /*1e20*/  UMOV UR7, 0x3f1745cd ;  /* 0x3f1745cd00077882 */ /* 0x000fe20000000000 */
[----:B------:R-:W-:-:S05]  /*1e30*/  DADD R34, R34, R34 ;  /* 0x0000000022227229 */ /* 0x000fca0000000022 */
[----:B------:R-:W-:Y:S01]  /*1e40*/  DFMA R32, R38, R32, UR6 ;  /* 0x0000000626207e2b */ /* 0x000fe20008000020 */
[----:B------:R-:W-:Y:S01]  /*1e50*/  UMOV UR6, 0x258a578b ;  /* 0x258a578b00067882 */ /* 0x000fe20000000000 */
[----:B------:R-:W-:Y:S01]  /*1e60*/  UMOV UR7, 0x3f3c71c7 ;  /* 0x3f3c71c700077882 */ /* 0x000fe20000000000 */
[-C--:B------:R-:W-:Y:S02]  /*1e70*/  DFMA R36, R36, -R30.reuse, R34 ;  /* 0x8000001e2424722b */ /* 0x080fe40000000022 */
[----:B------:R-:W-:-:S03]  /*1e80*/  DMUL R34, R30, R30 ;  /* 0x0000001e1e227228 */ /* 0x000fc60000000000 */
[----:B------:R-:W-:Y:S01]  /*1e90*/  DFMA R32, R38, R32, UR6 ;  /* 0x0000000626207e2b */ /* 0x000fe20008000020 */
[----:B------:R-:W-:Y:S01]  /*1ea0*/  UMOV UR6, 0x9242b910 ;  /* 0x9242b91000067882 */ /* 0x000fe20000000000 */
[----:B------:R-:W-:Y:S01]  /*1eb0*/  UMOV UR7, 0x3f624924 ;  /* 0x3f62492400077882 */ /* 0x000fe20000000000 */
[----:B------:R-:W-:-:S05]  /*1ec0*/  DMUL R36, R44, R36 ;  /* 0x000000242c247228 */ /* 0x000fca0000000000 */
[----:B------:R-:W-:Y:S01]  /*1ed0*/  DFMA R32, R38, R32, UR6 ;  /* 0x0000000626207e2b */ /* 0x000fe20008000020 */
[----:B------:R-:W-:Y:S01]  /*1ee0*/  UMOV UR6, 0x99999dfb ;  /* 0x99999dfb00067882 */ /* 0x000fe20000000000 */
[----:B------:R-:W-:-:S03]  /*1ef0*/  UMOV UR7, 0x3f899999 ;  /* 0x3f89999900077882 */ /* 0x000fc60000000000 */
[----:B------:R-:W-:Y:S02]  /*1f00*/  VIADD R47, R37, 0x100000 ;  /* 0x00100000252f7836 */ /* 0x000fe40000000000 */
[----:B------:R-:W-:Y:S01]  /*1f10*/  IMAD.MOV.U32 R46, RZ, RZ, R36 ;  /* 0x000000ffff2e7224 */ /* 0x000fe200078e0024 */
[----:B------:R-:W-:Y:S01]  /*1f20*/  DFMA R40, R38, R32, UR6 ;  /* 0x0000000626287e2b */ /* 0x000fe20008000020 */
[----:B------:R-:W-:Y:S01]  /*1f30*/  UMOV UR6, 0x55555555 ;  /* 0x5555555500067882 */ /* 0x000fe20000000000 */
[----:B------:R-:W-:-:S06]  /*1f40*/  UMOV UR7, 0x3fb55555 ;  /* 0x3fb5555500077882 */ /* 0x000fcc0000000000 */
[----:B------:R-:W-:-:S08]  /*1f50*/  DFMA R32, R38, R40, UR6 ;  /* 0x0000000626207e2b */ /* 0x000fd00008000028 */
[----:B------:R-:W-:Y:S01]  /*1f60*/  DADD R42, -R32, UR6 ;  /* 0x00000006202a7e29 */ /* 0x000fe20008000100 */
[----:B------:R-:W-:Y:S01]  /*1f70*/  UMOV UR6, 0xb9e7b0 ;  /* 0x00b9e7b000067882 */ /* 0x000fe20000000000 */
[----:B------:R-:W-:-:S06]  /*1f80*/  UMOV UR7, 0x3c46a4cb ;  /* 0x3c46a4cb00077882 */ /* 0x000fcc0000000000 */
[----:B------:R-:W-:Y:S02]  /*1f90*/  DFMA R42, R38, R40, R42 ;  /* 0x00000028262a722b */ /* 0x000fe4000000002a */
[C---:B------:R-:W-:Y:S02]  /*1fa0*/  DMUL R38, R30.reuse, R34 ;  /* 0x000000221e267228 */ /* 0x040fe40000000000 */
[----:B------:R-:W-:-:S04]  /*1fb0*/  DFMA R40, R30, R30, -R34 ;  /* 0x0000001e1e28722b */ /* 0x000fc80000000822 */
[----:B------:R-:W-:Y:S01]  /*1fc0*/  DADD R42, R42, -UR6 ;  /* 0x800000062a2a7e29 */ /* 0x000fe20008000000 */
[----:B------:R-:W-:Y:S01]  /*1fd0*/  UMOV UR6, 0x80000000 ;  /* 0x8000000000067882 */ /* 0x000fe20000000000 */
[C---:B------:R-:W-:Y:S01]  /*1fe0*/  DFMA R44, R30.reuse, R34, -R38 ;  /* 0x000000221e2c722b */ /* 0x040fe20000000826 */
[----:B------:R-:W-:Y:S01]  /*1ff0*/  UMOV UR7, 0x43300000 ;  /* 0x4330000000077882 */ /* 0x000fe20000000000 */
[----:B------:R-:W-:-:S06]  /*2000*/  DFMA R40, R30, R46, R40 ;  /* 0x0000002e1e28722b */ /* 0x000fcc0000000028 */
[----:B------:R-:W-:Y:S02]  /*2010*/  DFMA R44, R36, R34, R44 ;  /* 0x00000022242c722b */ /* 0x000fe4000000002c */
[----:B------:R-:W-:-:S06]  /*2020*/  DADD R34, R32, R42 ;  /* 0x0000000020227229 */ /* 0x000fcc000000002a */
[----:B------:R-:W-:Y:S02]  /*2030*/  DFMA R44, R30, R40, R44 ;  /* 0x000000281e2c722b */ /* 0x000fe4000000002c */
[----:B------:R-:W-:Y:S02]  /*2040*/  DMUL R40, R34, R38 ;  /* 0x0000002622287228 */ /* 0x000fe40000000000 */
[----:B------:R-:W-:-:S06]  /*2050*/  DADD R46, R32, -R34 ;  /* 0x00000000202e7229 */ /* 0x000fcc0000000822 */
[----:B------:R-:W-:Y:S02]  /*2060*/  DFMA R32, R34, R38, -R40 ;  /* 0x000000262220722b */ /* 0x000fe40000000828 */
[----:B------:R-:W-:-:S06]  /*2070*/  DADD R46, R42, R46 ;  /* 0x000000002a2e7229 */ /* 0x000fcc000000002e */
[----:B------:R-:W-:-:S08]  /*2080*/  DFMA R32, R34, R44, R32 ;  /* 0x0000002c2220722b */ /* 0x000fd00000000020 */
[----:B------:R-:W-:-:S08]  /*2090*/  DFMA R38, R46, R38, R32 ;  /* 0x000000262e26722b */ /* 0x000fd00000000020 */
[----:B------:R-:W-:-:S08]  /*20a0*/  DADD R34, R40, R38 ;  /* 0x0000000028227229 */ /* 0x000fd00000000026 */
[--C-:B------:R-:W-:Y:S02]  /*20b0*/  DADD R32, R30, R34.reuse ;  /* 0x000000001e207229 */ /* 0x100fe40000000022 */
[----:B------:R-:W-:-:S06]  /*20c0*/  DADD R40, R40, -R34 ;  /* 0x0000000028287229 */ /* 0x000fcc0000000822 */
[----:B------:R-:W-:Y:S02]  /*20d0*/  DADD R30, R30, -R32 ;  /* 0x000000001e1e7229 */ /* 0x000fe40000000820 */
[----:B------:R-:W-:-:S06]  /*20e0*/  DADD R40, R38, R40 ;  /* 0x0000000026287229 */ /* 0x000fcc0000000028 */
[----:B------:R-:W-:-:S08]  /*20f0*/  DADD R30, R34, R30 ;  /* 0x00000000221e7229 */ /* 0x000fd0000000001e */
[----:B------:R-:W-:-:S08]  /*2100*/  DADD R30, R40, R30 ;  /* 0x00000000281e7229 */ /* 0x000fd0000000001e */
[----:B------:R-:W-:Y:S01]  /*2110*/  DADD R36, R36, R30 ;  /* 0x0000000024247229 */ /* 0x000fe2000000001e */
[----:B------:R-:W-:Y:S01]  /*2120*/  LOP3.LUT R30, R29, 0x80000000, RZ, 0x3c, !PT ;  /* 0x800000001d1e7812 */ /* 0x000fe200078e3cff */
[----:B------:R-:W-:-:S06]  /*2130*/  IMAD.MOV.U32 R31, RZ, RZ, 0x43300000 ;  /* 0x43300000ff1f7424 */ /* 0x000fcc00078e00ff */
[----:B------:R-:W-:Y:S02]  /*2140*/  DADD R34, R32, R36 ;  /* 0x0000000020227229 */ /* 0x000fe40000000024 */
[----:B------:R-:W-:Y:S01]  /*2150*/  DADD R30, R30, -UR6 ;  /* 0x800000061e1e7e29 */ /* 0x000fe20008000000 */
[----:B------:R-:W-:Y:S01]  /*2160*/  UMOV UR6, 0xfefa39ef ;  /* 0xfefa39ef00067882 */ /* 0x000fe20000000000 */
[----:B------:R-:W-:-:S04]  /*2170*/  UMOV UR7, 0x3fe62e42 ;  /* 0x3fe62e4200077882 */ /* 0x000fc80000000000 */
[--C-:B------:R-:W-:Y:S02]  /*2180*/  DADD R32, R32, -R34.reuse ;  /* 0x0000000020207229 */ /* 0x100fe40000000822 */
[----:B------:R-:W-:-:S06]  /*2190*/  DFMA R28, R30, UR6, R34 ;  /* 0x000000061e1c7c2b */ /* 0x000fcc0008000022 */
[----:B------:R-:W-:Y:S02]  /*21a0*/  DADD R32, R36, R32 ;  /* 0x0000000024207229 */ /* 0x000fe40000000020 */
[----:B------:R-:W-:-:S08]  /*21b0*/  DFMA R38, R30, -UR6, R28 ;  /* 0x800000061e267c2b */ /* 0x000fd0000800001c */
[----:B------:R-:W-:-:S08]  /*21c0*/  DADD R38, -R34, R38 ;  /* 0x0000000022267229 */ /* 0x000fd00000000126 */
[----:B------:R-:W-:-:S08]  /*21d0*/  DADD R32, R32, -R38 ;  /* 0x0000000020207229 */ /* 0x000fd00000000826 */
[----:B------:R-:W-:-:S08]  /*21e0*/  DFMA R32, R30, UR8, R32 ;  /* 0x000000081e207c2b */ /* 0x000fd00008000020 */
[----:B------:R-:W-:-:S08]  /*21f0*/  DADD R30, R28, R32 ;  /* 0x000000001c1e7229 */ /* 0x000fd00000000020 */
[----:B------:R-:W-:Y:S02]  /*2200*/  DADD R34, R28, -R30 ;  /* 0x000000001c227229 */ /* 0x000fe4000000081e */
[----:B------:R-:W-:-:S06]  /*2210*/  DMUL R28, R30, -1.5 ;  /* 0xbff800001e1c7828 */ /* 0x000fcc0000000000 */
[----:B------:R-:W-:Y:S02]  /*2220*/  DADD R34, R32, R34 ;  /* 0x0000000020227229 */ /* 0x000fe40000000022 */
[----:B------:R-:W-:Y:S01]  /*2230*/  DFMA R30, R30, -1.5, -R28 ;  /* 0xbff800001e1e782b */ /* 0x000fe2000000081c */
[----:B------:R-:W-:Y:S02]  /*2240*/  IMAD.MOV.U32 R32, RZ, RZ, 0x652b82fe ;  /* 0x652b82feff207424 */ /* 0x000fe400078e00ff */
[----:B------:R-:W-:-:S05]  /*2250*/  IMAD.MOV.U32 R33, RZ, RZ, 0x3ff71547 ;  /* 0x3ff71547ff217424 */ /* 0x000fca00078e00ff */
[----:B------:R-:W-:-:S08]  /*2260*/  DFMA R34, R34, -1.5, R30 ;  /* 0xbff800002222782b */ /* 0x000fd0000000001e */
[----:B------:R-:W-:-:S08]  /*2270*/  DADD R30, R28, R34 ;  /* 0x000000001c1e7229 */ /* 0x000fd00000000022 */
[----:B------:R-:W-:Y:S02]  /*2280*/  DFMA R32, R30, R32, 6.75539944105574400000e+15 ;  /* 0x433800001e20742b */ /* 0x000fe40000000020 */
[----:B------:R-:W-:Y:S01]  /*2290*/  FSETP.GEU.AND P0, PT, |R31|, 4.1917929649353027344, PT ;  /* 0x4086232b1f00780b */ /* 0x000fe20003f0e200 */
[----:B------:R-:W-:-:S05]  /*22a0*/  DADD R28, R28, -R30 ;  /* 0x000000001c1c7229 */ /* 0x000fca000000081e */
[----:B------:R-:W-:-:S03]  /*22b0*/  DADD R36, R32, -6.75539944105574400000e+15 ;  /* 0xc338000020247429 */ /* 0x000fc60000000000 */
[----:B------:R-:W-:-:S05]  /*22c0*/  DADD R34, R34, R28 ;  /* 0x0000000022227229 */ /* 0x000fca000000001c */
[----:B------:R-:W-:Y:S01]  /*22d0*/  DFMA R38, R36, -UR6, R30 ;  /* 0x8000000624267c2b */ /* 0x000fe2000800001e */
[----:B------:R-:W-:Y:S01]  /*22e0*/  UMOV UR6, 0x3b39803f ;  /* 0x3b39803f00067882 */ /* 0x000fe20000000000 */
[----:B------:R-:W-:-:S06]  /*22f0*/  UMOV UR7, 0x3c7abc9e ;  /* 0x3c7abc9e00077882 */ /* 0x000fcc0000000000 */
[----:B------:R-:W-:Y:S01]  /*2300*/  DFMA R36, R36, -UR6, R38 ;  /* 0x8000000624247c2b */ /* 0x000fe20008000026 */
[----:B------:R-:W-:Y:S01]  /*2310*/  UMOV UR6, 0x69ce2bdf ;  /* 0x69ce2bdf00067882 */ /* 0x000fe20000000000 */
[----:B------:R-:W-:Y:S01]  /*2320*/  IMAD.MOV.U32 R38, RZ, RZ, -0x35dec16 ;  /* 0xfca213eaff267424 */ /* 0x000fe200078e00ff */
[----:B------:R-:W-:Y:S01]  /*2330*/  MOV R39, 0x3e928af3 ;  /* 0x3e928af300277802 */ /* 0x000fe20000000f00 */
[----:B------:R-:W-:-:S05]  /*2340*/  UMOV UR7, 0x3e5ade15 ;  /* 0x3e5ade1500077882 */ /* 0x000fca0000000000 */
[----:B------:R-:W-:Y:S01]  /*2350*/  DFMA R38, R36, UR6, R38 ;  /* 0x0000000624267c2b */ /* 0x000fe20008000026 */
[----:B------:R-:W-:Y:S01]  /*2360*/  UMOV UR6, 0x62401315 ;  /* 0x6240131500067882 */ /* 0x000fe20000000000 */
[----:B------:R-:W-:-:S06]  /*2370*/  UMOV UR7, 0x3ec71dee ;  /* 0x3ec71dee00077882 */ /* 0x000fcc0000000000 */
[----:B------:R-:W-:Y:S01]  /*2380*/  DFMA R38, R36, R38, UR6 ;  /* 0x0000000624267e2b */ /* 0x000fe20008000026 */
        /* <DEDUP_REMOVED lines=20> */
[----:B------:R-:W-:-:S08]  /*24d0*/  DFMA R38, R36, R38, UR6 ;  /* 0x0000000624267e2b */ /* 0x000fd00008000026 */
[----:B------:R-:W-:-:S08]  /*24e0*/  DFMA R38, R36, R38, 1 ;  /* 0x3ff000002426742b */ /* 0x000fd00000000026 */
[----:B------:R-:W-:-:S10]  /*24f0*/  DFMA R36, R36, R38, 1 ;  /* 0x3ff000002424742b */ /* 0x000fd40000000026 */
[----:B------:R-:W-:Y:S02]  /*2500*/  IMAD R29, R32, 0x100000, R37 ;  /* 0x00100000201d7824 */ /* 0x000fe400078e0225 */
[----:B------:R-:W-:Y:S01]  /*2510*/  IMAD.MOV.U32 R28, RZ, RZ, R36 ;  /* 0x000000ffff1c7224 */ /* 0x000fe200078e0024 */
[----:B------:R-:W-:Y:S06]  /*2520*/  @!P0 BRA `(.L_x_82) ;  /* 0x0000000000308947 */ /* 0x000fec0003800000 */
[----:B------:R-:W-:Y:S01]  /*2530*/  FSETP.GEU.AND P1, PT, |R31|, 4.2275390625, PT ;  /* 0x408748001f00780b */ /* 0x000fe20003f2e200 */
[C---:B------:R-:W-:Y:S02]  /*2540*/  DADD R38, R30.reuse, +INF ;  /* 0x7ff000001e267429 */ /* 0x040fe40000000000 */
[----:B------:R-:W-:-:S08]  /*2550*/  DSETP.GEU.AND P0, PT, R30, RZ, PT ;  /* 0x000000ff1e00722a */ /* 0x000fd00003f0e000 */
[----:B------:R-:W-:Y:S02]  /*2560*/  FSEL R29, R39, RZ, P0 ;  /* 0x000000ff271d7208 */ /* 0x000fe40000000000 */
[----:B------:R-:W-:-:S04]  /*2570*/  @!P1 LEA.HI R28, R32, R32, RZ, 0x1 ;  /* 0x00000020201c9211 */ /* 0x000fc800078f08ff */
[----:B------:R-:W-:Y:S02]  /*2580*/  @!P1 SHF.R.S32.HI R31, RZ, 0x1, R28 ;  /* 0x00000001ff1f9819 */ /* 0x000fe4000001141c */
[----:B------:R-:W-:-:S03]  /*2590*/  FSEL R28, R38, RZ, P0 ;  /* 0x000000ff261c7208 */ /* 0x000fc60000000000 */
[----:B------:R-:W-:Y:S02]  /*25a0*/  @!P1 IMAD.IADD R30, R32, 0x1, -R31 ;  /* 0x00000001201e9824 */ /* 0x000fe400078e0a1f */
[----:B------:R-:W-:-:S03]  /*25b0*/  @!P1 IMAD R37, R31, 0x100000, R37 ;  /* 0x001000001f259824 */ /* 0x000fc600078e0225 */
[----:B------:R-:W-:Y:S01]  /*25c0*/  @!P1 LEA R31, R30, 0x3ff00000, 0x14 ;  /* 0x3ff000001e1f9811 */ /* 0x000fe200078ea0ff */
[----:B------:R-:W-:-:S06]  /*25d0*/  @!P1 IMAD.MOV.U32 R30, RZ, RZ, RZ ;  /* 0x000000ffff1e9224 */ /* 0x000fcc00078e00ff */
[----:B------:R-:W-:-:S11]  /*25e0*/  @!P1 DMUL R28, R36, R30 ;  /* 0x0000001e241c9228 */ /* 0x000fd60000000000 */
.L_x_82:
[----:B------:R-:W-:Y:S01]  /*25f0*/  DFMA R34, R34, R28, R28 ;  /* 0x0000001c2222722b */ /* 0x000fe2000000001c */
[----:B------:R-:W-:Y:S01]  /*2600*/  IMAD.MOV.U32 R51, RZ, RZ, 0x0 ;  /* 0x00000000ff337424 */ /* 0x000fe200078e00ff */
[----:B------:R-:W-:-:S08]  /*2610*/  DSETP.NEU.AND P0, PT, |R28|, +INF , PT ;  /* 0x7ff000001c00742a */ /* 0x000fd00003f0d200 */
[----:B------:R-:W-:Y:S02]  /*2620*/  FSEL R30, R28, R34, !P0 ;  /* 0x000000221c1e7208 */ /* 0x000fe40004000000 */
[----:B------:R-:W-:Y:S01]  /*2630*/  FSEL R28, R29, R35, !P0 ;  /* 0x000000231d1c7208 */ /* 0x000fe20004000000 */
[----:B------:R-:W-:Y:S06]  /*2640*/  RET.REL.NODEC R50 `(_Z20acceleration_w_stackP7OcttreeP8EntitiesiPiPdm) ;  /* 0xffffffd8326c7950 */ /* 0x000fec0003c3ffff */
.L_x_83:
        /* <DEDUP_REMOVED lines=11> */
.L_x_305:


//--------------------- .text._Z9sort_entsP7OcttreePi --------------------------
	.section	.text._Z9sort_entsP7OcttreePi,"ax",@progbits
	.align	128
        .global         _Z9sort_entsP7OcttreePi
        .type           _Z9sort_entsP7OcttreePi,@function
        .size           _Z9sort_entsP7OcttreePi,(.L_x_314 - _Z9sort_entsP7OcttreePi)
        .other          _Z9sort_entsP7OcttreePi,@"STO_CUDA_ENTRY STV_DEFAULT"
_Z9sort_entsP7OcttreePi:
.text._Z9sort_entsP7OcttreePi:
[----:B------:R-:W-:Y:S08]  /*0000*/  LDC R1, c[0x0][0x37c] ;  /* 0x0000df00ff017b82 */ /* 0x000ff00000000800 */
[----:B------:R-:W0:Y:S01]  /*0010*/  LDC.64 R2, c[0x0][0x380] ;  /* 0x0000e000ff027b82 */ /* 0x000e220000000a00 */
[----:B------:R-:W0:Y:S02]  /*0020*/  LDCU.64 UR4, c[0x0][0x358] ;  /* 0x00006b00ff0477ac */ /* 0x000e240008000a00 */
[----:B0-----:R-:W2:Y:S01]  /*0030*/  LDG.E R5, desc[UR4][R2.64+0x4] ;  /* 0x0000040402057981 */ /* 0x001ea2000c1e1900 */
[----:B------:R-:W0:Y:S01]  /*0040*/  LDCU UR6, c[0x0][0x360] ;  /* 0x00006c00ff0677ac */ /* 0x000e220008000800 */
[----:B------:R-:W0:Y:S01]  /*0050*/  S2R R0, SR_CTAID.X ;  /* 0x0000000000007919 */ /* 0x000e220000002500 */
[----:B------:R-:W0:Y:S02]  /*0060*/  S2R R7, SR_TID.X ;  /* 0x0000000000077919 */ /* 0x000e240000002100 */
[----:B0-----:R-:W-:-:S05]  /*0070*/  IMAD R0, R0, UR6, R7 ;  /* 0x0000000600007c24 */ /* 0x001fca000f8e0207 */
[----:B--2---:R-:W-:-:S13]  /*0080*/  ISETP.GE.AND P0, PT, R0, R5, PT ;  /* 0x000000050000720c */ /* 0x004fda0003f06270 */
[----:B------:R-:W-:Y:S05]  /*0090*/  @P0 EXIT ;  /* 0x000000000000094d */ /* 0x000fea0003800000 */
[----:B------:R-:W2:Y:S01]  /*00a0*/  LDG.E.64 R2, desc[UR4][R2.64+0x10] ;  /* 0x0000100402027981 */ /* 0x000ea2000c1e1b00 */
[----:B------:R-:W-:-:S05]  /*00b0*/  MOV R13, R5 ;  /* 0x00000005000d7202 */ /* 0x000fca0000000f00 */
[----:B--2---:R-:W-:-:S06]  /*00c0*/  IMAD.WIDE R4, R13, 0x4, R2 ;  /* 0x000000040d047825 */ /* 0x004fcc00078e0202 */
[----:B------:R-:W2:Y:S02]  /*00d0*/  LDG.E R4, desc[UR4][R4.64] ;  /* 0x0000000404047981 */ /* 0x000ea4000c1e1900 */
[----:B--2---:R-:W-:-:S13]  /*00e0*/  ISETP.GE.U32.AND P0, PT, R4, 0x2, PT ;  /* 0x000000020400780c */ /* 0x004fda0003f06070 */
[----:B------:R-:W-:Y:S05]  /*00f0*/  @!P0 BRA `(.L_x_84) ;  /* 0x0000000000548947 */ /* 0x000fea0003800000 */
[----:B------:R-:W-:-:S07]  /*0100*/  HFMA2 R12, -RZ, RZ, 0, 0 ;  /* 0x00000000ff0c7431 */ /* 0x000fce00000001ff */
.L_x_86:
[----:B0-----:R-:W0:Y:S02]  /*0110*/  LDC.64 R10, c[0x0][0x380] ;  /* 0x0000e000ff0a7b82 */ /* 0x001e240000000a00 */
[----:B0-----:R0:W5:Y:S01]  /*0120*/  LDG.E.64 R4, desc[UR4][R10.64+0x30] ;  /* 0x000030040a047981 */ /* 0x001162000c1e1b00 */
[----:B------:R-:W-:-:S07]  /*0130*/  CS2R R14, SRZ ;  /* 0x00000000000e7805 */ /* 0x000fce000001ff00 */
.L_x_85:
[----:B------:R-:W-:-:S04]  /*0140*/  IMAD R7, R13, 0x8, R14 ;  /* 0x000000080d077824 */ /* 0x000fc800078e020e */
[----:B-----5:R-:W-:-:S06]  /*0150*/  IMAD.WIDE R6, R7, 0x4, R4 ;  /* 0x0000000407067825 */ /* 0x020fcc00078e0204 */
[----:B------:R-:W2:Y:S01]  /*0160*/  LDG.E R7, desc[UR4][R6.64] ;  /* 0x0000000406077981 */ /* 0x000ea2000c1e1900 */
[----:B------:R-:W-:Y:S01]  /*0170*/  IADD3 R12, PT, PT, R15, R12, RZ ;  /* 0x0000000c0f0c7210 */ /* 0x000fe20007ffe0ff */
[----:B--2---:R-:W-:-:S05]  /*0180*/  IMAD.WIDE R8, R7, 0x4, R2 ;  /* 0x0000000407087825 */ /* 0x004fca00078e0202 */
[----:B------:R-:W2:Y:S01]  /*0190*/  LDG.E R15, desc[UR4][R8.64] ;  /* 0x00000004080f7981 */ /* 0x000ea2000c1e1900 */
[----:B------:R-:W-:Y:S01]  /*01a0*/  IADD3 R14, PT, PT, R14, 0x1, RZ ;  /* 0x000000010e0e7810 */ /* 0x000fe20007ffe0ff */
[----:B--2---:R-:W-:-:S05]  /*01b0*/  IMAD.IADD R17, R12, 0x1, R15 ;  /* 0x000000010c117824 */ /* 0x004fca00078e020f */
[----:B------:R-:W-:-:S13]  /*01c0*/  ISETP.GE.AND P0, PT, R0, R17, PT ;  /* 0x000000110000720c */ /* 0x000fda0003f06270 */
[----:B------:R-:W-:Y:S05]  /*01d0*/  @P0 BRA `(.L_x_85) ;  /* 0xfffffffc00d80947 */ /* 0x000fea000383ffff */
[----:B------:R-:W-:Y:S05]  /*01e0*/  WARPSYNC.ALL ;  /* 0x0000000000007948 */ /* 0x000fea0003800000 */
[----:B------:R-:W2:Y:S02]  /*01f0*/  LDG.E.64 R2, desc[UR4][R10.64+0x10] ;  /* 0x000010040a027981 */ /* 0x000ea4000c1e1b00 */
[----:B--2---:R-:W-:-:S06]  /*0200*/  IMAD.WIDE R4, R7, 0x4, R2 ;  /* 0x0000000407047825 */ /* 0x004fcc00078e0202 */
[----:B------:R-:W2:Y:S01]  /*0210*/  LDG.E R4, desc[UR4][R4.64] ;  /* 0x0000000404047981 */ /* 0x000ea2000c1e1900 */
[----:B------:R-:W-:Y:S01]  /*0220*/  IMAD.MOV.U32 R13, RZ, RZ, R7 ;  /* 0x000000ffff0d7224 */ /* 0x000fe200078e0007 */
[----:B--2---:R-:W-:-:S13]  /*0230*/  ISETP.GT.U32.AND P0, PT, R4, 0x1, PT ;  /* 0x000000010400780c */ /* 0x004fda0003f04070 */
[----:B------:R-:W-:Y:S05]  /*0240*/  @P0 BRA `(.L_x_86) ;  /* 0xfffffffc00b00947 */ /* 0x000fea000383ffff */
.L_x_84:
[----:B------:R-:W1:Y:S02]  /*0250*/  LDC.64 R2, c[0x0][0x388] ;  /* 0x0000e200ff027b82 */ /* 0x000e640000000a00 */
[----:B-1----:R-:W-:-:S05]  /*0260*/  IMAD.WIDE R2, R0, 0x4, R2 ;  /* 0x0000000400027825 */ /* 0x002fca00078e0202 */
[----:B------:R-:W-:Y:S01]  /*0270*/  STG.E desc[UR4][R2.64], R13 ;  /* 0x0000000d02007986 */ /* 0x000fe2000c101904 */
[----:B------:R-:W-:Y:S05]  /*0280*/  EXIT ;  /* 0x000000000000794d */ /* 0x000fea0003800000 */
.L_x_87:
        /* <DEDUP_REMOVED lines=15> */
.L_x_314:


//--------------------- .text._Z14center_of_massP7Octtree --------------------------
	.section	.text._Z14center_of_massP7Octtree,"ax",@progbits
	.align	128
        .global         _Z14center_of_massP7Octtree
        .type           _Z14center_of_massP7Octtree,@function
        .size           _Z14center_of_massP7Octtree,(.L_x_306 - _Z14center_of_massP7Octtree)
        .other          _Z14center_of_massP7Octtree,@"STO_CUDA_ENTRY STV_DEFAULT"
_Z14center_of_massP7Octtree:
.text._Z14center_of_massP7Octtree:
[----:B------:R-:W-:Y:S08]  /*0000*/  LDC R1, c[0x0][0x37c] ;  /* 0x0000df00ff017b82 */ /* 0x000ff00000000800 */
[----:B------:R-:W0:Y:S01]  /*0010*/  LDC.64 R2, c[0x0][0x380] ;  /* 0x0000e000ff027b82 */ /* 0x000e220000000a00 */
[----:B------:R-:W0:Y:S02]  /*0020*/  LDCU.64 UR4, c[0x0][0x358] ;  /* 0x00006b00ff0477ac */ /* 0x000e240008000a00 */
[----:B0-----:R-:W2:Y:S01]  /*0030*/  LDG.E.64 R2, desc[UR4][R2.64] ;  /* 0x0000000402027981 */ /* 0x001ea2000c1e1b00 */
[----:B------:R-:W0:Y:S01]  /*0040*/  LDCU UR6, c[0x0][0x360] ;  /* 0x00006c00ff0677ac */ /* 0x000e220008000800 */
[----:B------:R-:W0:Y:S01]  /*0050*/  S2R R0, SR_CTAID.X ;  /* 0x0000000000007919 */ /* 0x000e220000002500 */
[----:B------:R-:W0:Y:S02]  /*0060*/  S2R R5, SR_TID.X ;  /* 0x0000000000057919 */ /* 0x000e240000002100 */
[----:B0-----:R-:W-:-:S05]  /*0070*/  IMAD R0, R0, UR6, R5 ;  /* 0x0000000600007c24 */ /* 0x001fca000f8e0205 */
[----:B------:R-:W-:-:S05]  /*0080*/  LOP3.LUT R5, RZ, R0, RZ, 0x33, !PT ;  /* 0x00000000ff057212 */ /* 0x000fca00078e33ff */
[----:B--2---:R-:W-:-:S05]  /*0090*/  IMAD.IADD R14, R2, 0x1, R5 ;  /* 0x00000001020e7824 */ /* 0x004fca00078e0205 */
[----:B------:R-:W-:-:S13]  /*00a0*/  ISETP.GE.AND P0, PT, R14, R3, PT ;  /* 0x000000030e00720c */ /* 0x000fda0003f06270 */
[----:B------:R-:W-:Y:S05]  /*00b0*/  @!P0 EXIT ;  /* 0x000000000000894d */ /* 0x000fea0003800000 */
.L_x_266:
[----:B------:R-:W0:Y:S02]  /*00c0*/  LDC.64 R26, c[0x0][0x380] ;  /* 0x0000e000ff1a7b82 */ /* 0x000e240000000a00 */
[----:B0-----:R-:W2:Y:S01]  /*00d0*/  LDG.E.64 R4, desc[UR4][R26.64+0x30] ;  /* 0x000030041a047981 */ /* 0x001ea2000c1e1b00 */
[----:B-----5:R-:W-:-:S04]  /*00e0*/  IMAD.SHL.U32 R34, R14, 0x8, RZ ;  /* 0x000000080e227824 */ /* 0x020fc800078e00ff */
[----:B--2---:R-:W-:-:S05]  /*00f0*/  IMAD.WIDE R2, R34, 0x4, R4 ;  /* 0x0000000422027825 */ /* 0x004fca00078e0204 */
[----:B------:R-:W2:Y:S01]  /*0100*/  LDG.E R15, desc[UR4][R2.64] ;  /* 0x00000004020f7981 */ /* 0x000ea2000c1e1900 */
[----:B------:R-:W-:Y:S01]  /*0110*/  BSSY.RECONVERGENT B1, `(.L_x_88) ;  /* 0x0000071000017945 */ /* 0x000fe20003800200 */
[----:B------:R-:W-:Y:S02]  /*0120*/  HFMA2 R35, -RZ, RZ, 0, 5.9604644775390625e-08 ;  /* 0x00000001ff237431 */ /* 0x000fe400000001ff */
[----:B------:R-:W-:Y:S01]  /*0130*/  IMAD.MOV.U32 R13, RZ, RZ, RZ ;  /* 0x000000ffff0d7224 */ /* 0x000fe200078e00ff */
[----:B------:R-:W-:Y:S02]  /*0140*/  CS2R R24, SRZ ;  /* 0x0000000000187805 */ /* 0x000fe4000001ff00 */
[----:B------:R-:W-:Y:S02]  /*0150*/  CS2R R22, SRZ ;  /* 0x0000000000167805 */ /* 0x000fe4000001ff00 */
[----:B------:R-:W-:Y:S02]  /*0160*/  CS2R R20, SRZ ;  /* 0x0000000000147805 */ /* 0x000fe4000001ff00 */
[----:B------:R-:W-:-:S02]  /*0170*/  CS2R R36, SRZ ;  /* 0x0000000000247805 */ /* 0x000fc4000001ff00 */
[----:B------:R-:W-:Y:S02]  /*0180*/  SHF.R.S32.HI R43, RZ, 0x1f, R34 ;  /* 0x0000001fff2b7819 */ /* 0x000fe40000011422 */
[----:B--2---:R-:W-:-:S13]  /*0190*/  ISETP.NE.AND P0, PT, R15, -0x1, PT ;  /* 0xffffffff0f00780c */ /* 0x004fda0003f05270 */
[----:B------:R-:W-:Y:S05]  /*01a0*/  @!P0 BRA `(.L_x_89) ;  /* 0x00000004009c8947 */ /* 0x000fea0003800000 */
[----:B------:R-:W2:Y:S02]  /*01b0*/  LDG.E.64 R16, desc[UR4][R26.64+0x18] ;  /* 0x000018041a107981 */ /* 0x000ea4000c1e1b00 */
[----:B--2---:R-:W-:-:S05]  /*01c0*/  IMAD.WIDE R16, R15, 0x8, R16 ;  /* 0x000000080f107825 */ /* 0x004fca00078e0210 */
[----:B------:R-:W2:Y:S02]  /*01d0*/  LDG.E.64 R36, desc[UR4][R16.64] ;  /* 0x0000000410247981 */ /* 0x000ea4000c1e1b00 */
[----:B--2---:R-:W-:-:S14]  /*01e0*/  DSETP.NEU.AND P0, PT, R36, RZ, PT ;  /* 0x000000ff2400722a */ /* 0x004fdc0003f0d000 */
[----:B------:R-:W-:Y:S01]  /*01f0*/  @!P0 IMAD.MOV.U32 R12, RZ, RZ, R15 ;  /* 0x000000ffff0c8224 */ /* 0x000fe200078e000f */
[----:B------:R-:W-:Y:S01]  /*0200*/  @!P0 CS2R R36, SRZ ;  /* 0x0000000000248805 */ /* 0x000fe2000001ff00 */
[----:B------:R-:W-:Y:S01]  /*0210*/  @!P0 IMAD.MOV.U32 R13, RZ, RZ, 0x1 ;  /* 0x00000001ff0d8424 */ /* 0x000fe200078e00ff */
[----:B------:R-:W-:Y:S01]  /*0220*/  @!P0 CS2R R22, SRZ ;  /* 0x0000000000168805 */ /* 0x000fe2000001ff00 */
[----:B------:R-:W-:Y:S01]  /*0230*/  @!P0 IMAD.MOV.U32 R35, RZ, RZ, RZ ;  /* 0x000000ffff238224 */ /* 0x000fe200078e00ff */
[----:B------:R-:W-:Y:S01]  /*0240*/  @!P0 CS2R R20, SRZ ;  /* 0x0000000000148805 */ /* 0x000fe2000001ff00 */
[----:B------:R-:W-:Y:S06]  /*0250*/  @!P0 BRA `(.L_x_89) ;  /* 0x0000000400708947 */ /* 0x000fec0003800000 */
[----:B------:R-:W2:Y:S01]  /*0260*/  LDG.E.64 R22, desc[UR4][R26.64+0x20] ;  /* 0x000020041a167981 */ /* 0x000ea2000c1e1b00 */
[----:B------:R-:W-:Y:S01]  /*0270*/  IMAD R13, R15, 0x3, RZ ;  /* 0x000000030f0d7824 */ /* 0x000fe200078e02ff */
[----:B------:R-:W0:Y:S01]  /*0280*/  MUFU.RCP64H R19, R37 ;  /* 0x0000002500137308 */ /* 0x000e220000001800 */
[----:B------:R-:W-:-:S06]  /*0290*/  MOV R18, 0x1 ;  /* 0x0000000100127802 */ /* 0x000fcc0000000f00 */
[----:B0-----:R-:W-:Y:S01]  /*02a0*/  DFMA R20, -R36, R18, 1 ;  /* 0x3ff000002414742b */ /* 0x001fe20000000112 */
[----:B--2---:R-:W-:-:S05]  /*02b0*/  IMAD.WIDE R22, R13, 0x8, R22 ;  /* 0x000000080d167825 */ /* 0x004fca00078e0216 */
[----:B------:R-:W2:Y:S02]  /*02c0*/  LDG.E.64 R16, desc[UR4][R22.64] ;  /* 0x0000000416107981 */ /* 0x000ea4000c1e1b00 */
[----:B------:R-:W-:Y:S01]  /*02d0*/  DFMA R20, R20, R20, R20 ;  /* 0x000000141414722b */ /* 0x000fe20000000014 */
[----:B------:R-:W-:Y:S07]  /*02e0*/  BSSY.RECONVERGENT B2, `(.L_x_90) ;  /* 0x0000014000027945 */ /* 0x000fee0003800200 */
[----:B------:R-:W-:-:S08]  /*02f0*/  DFMA R20, R18, R20, R18 ;  /* 0x000000141214722b */ /* 0x000fd00000000012 */
[----:B------:R-:W-:-:S08]  /*0300*/  DFMA R18, -R36, R20, 1 ;  /* 0x3ff000002412742b */ /* 0x000fd00000000114 */
[----:B------:R-:W-:Y:S02]  /*0310*/  DFMA R18, R20, R18, R20 ;  /* 0x000000121412722b */ /* 0x000fe40000000014 */
[----:B--2---:R-:W-:-:S08]  /*0320*/  DMUL R24, R36, R16 ;  /* 0x0000001024187228 */ /* 0x004fd00000000000 */
[----:B------:R-:W-:Y:S02]  /*0330*/  DMUL R20, R24, R18 ;  /* 0x0000001218147228 */ /* 0x000fe40000000000 */
[----:B------:R-:W-:-:S06]  /*0340*/  FSETP.GEU.AND P1, PT, |R25|, 6.5827683646048100446e-37, PT ;  /* 0x036000001900780b */ /* 0x000fcc0003f2e200 */
[----:B------:R-:W-:-:S08]  /*0350*/  DFMA R16, -R36, R20, R24 ;  /* 0x000000142410722b */ /* 0x000fd00000000118 */
[----:B------:R-:W-:-:S10]  /*0360*/  DFMA R20, R18, R16, R20 ;  /* 0x000000101214722b */ /* 0x000fd40000000014 */
[----:B------:R-:W-:-:S05]  /*0370*/  FFMA R13, RZ, R37, R21 ;  /* 0x00000025ff0d7223 */ /* 0x000fca0000000015 */
[----:B------:R-:W-:-:S13]  /*0380*/  FSETP.GT.AND P0, PT, |R13|, 1.469367938527859385e-39, PT ;  /* 0x001000000d00780b */ /* 0x000fda0003f04200 */
[----:B------:R-:W-:Y:S05]  /*0390*/  @P0 BRA P1, `(.L_x_91) ;  /* 0x0000000000200947 */ /* 0x000fea0000800000 */
[----:B------:R-:W-:Y:S01]  /*03a0*/  IMAD.MOV.U32 R18, RZ, RZ, R24 ;  /* 0x000000ffff127224 */ /* 0x000fe200078e0018 */
[----:B------:R-:W-:Y:S01]  /*03b0*/  MOV R29, R37 ;  /* 0x00000025001d7202 */ /* 0x000fe20000000f00 */
[----:B------:R-:W-:Y:S01]  /*03c0*/  IMAD.MOV.U32 R19, RZ, RZ, R25 ;  /* 0x000000ffff137224 */ /* 0x000fe200078e0019 */
[----:B------:R-:W-:Y:S01]  /*03d0*/  MOV R16, 0x400 ;  /* 0x0000040000107802 */ /* 0x000fe20000000f00 */
[----:B------:R-:W-:-:S07]  /*03e0*/  IMAD.MOV.U32 R28, RZ, RZ, R36 ;  /* 0x000000ffff1c7224 */ /* 0x000fce00078e0024 */
[----:B------:R-:W-:Y:S05]  /*03f0*/  CALL.REL.NOINC `($__internal_3_$__cuda_sm20_div_rn_f64_full) ;  /* 0x0000008400647944 */ /* 0x000fea0003c00000 */
[----:B------:R-:W-:Y:S02]  /*0400*/  IMAD.MOV.U32 R20, RZ, RZ, R18 ;  /* 0x000000ffff147224 */ /* 0x000fe400078e0012 */
[----:B------:R-:W-:-:S07]  /*0410*/  IMAD.MOV.U32 R21, RZ, RZ, R15 ;  /* 0x000000ffff157224 */ /* 0x000fce00078e000f */
.L_x_91:
[----:B------:R-:W-:Y:S05]  /*0420*/  BSYNC.RECONVERGENT B2 ;  /* 0x0000000000027941 */ /* 0x000fea0003800200 */
.L_x_90:
[----:B------:R-:W-:Y:S01]  /*0430*/  CS2R R18, SRZ ;  /* 0x0000000000127805 */ /* 0x000fe2000001ff00 */
[----:B------:R-:W-:Y:S01]  /*0440*/  IMAD.MOV.U32 R28, RZ, RZ, R36 ;  /* 0x000000ffff1c7224 */ /* 0x000fe200078e0024 */
[----:B------:R-:W-:Y:S02]  /*0450*/  MOV R29, R37 ;  /* 0x00000025001d7202 */ /* 0x000fe40000000f00 */
[----:B------:R-:W-:-:S07]  /*0460*/  MOV R16, 0x480 ;  /* 0x0000048000107802 */ /* 0x000fce0000000f00 */
[----:B------:R-:W-:Y:S05]  /*0470*/  CALL.REL.NOINC `($__internal_3_$__cuda_sm20_div_rn_f64_full) ;  /* 0x0000008400447944 */ /* 0x000fea0003c00000 */
[----:B------:R-:W2:Y:S01]  /*0480*/  LDG.E.64 R26, desc[UR4][R22.64+0x8] ;  /* 0x00000804161a7981 */ /* 0x000ea2000c1e1b00 */
[----:B------:R-:W0:Y:S01]  /*0490*/  MUFU.RCP64H R17, R37 ;  /* 0x0000002500117308 */ /* 0x000e220000001800 */
[----:B------:R-:W-:Y:S01]  /*04a0*/  IMAD.MOV.U32 R16, RZ, RZ, 0x1 ;  /* 0x00000001ff107424 */ /* 0x000fe200078e00ff */
[----:B------:R-:W-:Y:S05]  /*04b0*/  BSSY.RECONVERGENT B2, `(.L_x_92) ;  /* 0x0000019000027945 */ /* 0x000fea0003800200 */
[----:B0-----:R-:W-:-:S08]  /*04c0*/  DFMA R24, -R36, R16, 1 ;  /* 0x3ff000002418742b */ /* 0x001fd00000000110 */
[----:B------:R-:W-:-:S08]  /*04d0*/  DFMA R24, R24, R24, R24 ;  /* 0x000000181818722b */ /* 0x000fd00000000018 */
[----:B------:R-:W-:-:S08]  /*04e0*/  DFMA R24, R16, R24, R16 ;  /* 0x000000181018722b */ /* 0x000fd00000000010 */
[----:B------:R-:W-:-:S08]  /*04f0*/  DFMA R16, -R36, R24, 1 ;  /* 0x3ff000002410742b */ /* 0x000fd00000000118 */
[----:B------:R-:W-:Y:S02]  /*0500*/  DFMA R28, R24, R16, R24 ;  /* 0x00000010181c722b */ /* 0x000fe40000000018 */
[----:B--2---:R-:W-:-:S08]  /*0510*/  DMUL R26, R36, R26 ;  /* 0x0000001a241a7228 */ /* 0x004fd00000000000 */
[----:B------:R-:W-:Y:S02]  /*0520*/  DMUL R16, R28, R26 ;  /* 0x0000001a1c107228 */ /* 0x000fe40000000000 */
[----:B------:R-:W-:-:S06]  /*0530*/  FSETP.GEU.AND P1, PT, |R27|, 6.5827683646048100446e-37, PT ;  /* 0x036000001b00780b */ /* 0x000fcc0003f2e200 */
[----:B------:R-:W-:-:S08]  /*0540*/  DFMA R24, -R36, R16, R26 ;  /* 0x000000102418722b */ /* 0x000fd0000000011a */
[----:B------:R-:W-:Y:S01]  /*0550*/  DFMA R16, R28, R24, R16 ;  /* 0x000000181c10722b */ /* 0x000fe20000000010 */
[----:B------:R-:W-:Y:S02]  /*0560*/  IMAD.MOV.U32 R24, RZ, RZ, R18 ;  /* 0x000000ffff187224 */ /* 0x000fe400078e0012 */
[----:B------:R-:W-:-:S07]  /*0570*/  IMAD.MOV.U32 R25, RZ, RZ, R15 ;  /* 0x000000ffff197224 */ /* 0x000fce00078e000f */
[----:B------:R-:W-:Y:S01]  /*0580*/  FFMA R13, RZ, R37, R17 ;  /* 0x00000025ff0d7223 */ /* 0x000fe20000000011 */
[----:B------:R-:W-:-:S04]  /*0590*/  DADD R20, R24, R20 ;  /* 0x0000000018147229 */ /* 0x000fc80000000014 */
[----:B------:R-:W-:-:S13]  /*05a0*/  FSETP.GT.AND P0, PT, |R13|, 1.469367938527859385e-39, PT ;  /* 0x001000000d00780b */ /* 0x000fda0003f04200 */
[----:B------:R-:W-:Y:S05]  /*05b0*/  @P0 BRA P1, `(.L_x_93) ;  /* 0x0000000000200947 */ /* 0x000fea0000800000 */
[----:B------:R-:W-:Y:S01]  /*05c0*/  MOV R18, R26 ;  /* 0x0000001a00127202 */ /* 0x000fe20000000f00 */
[----:B------:R-:W-:Y:S01]  /*05d0*/  IMAD.MOV.U32 R19, RZ, RZ, R27 ;  /* 0x000000ffff137224 */ /* 0x000fe200078e001b */
[----:B------:R-:W-:Y:S01]  /*05e0*/  MOV R16, 0x620 ;  /* 0x0000062000107802 */ /* 0x000fe20000000f00 */
[----:B------:R-:W-:Y:S02]  /*05f0*/  IMAD.MOV.U32 R28, RZ, RZ, R36 ;  /* 0x000000ffff1c7224 */ /* 0x000fe400078e0024 */
[----:B------:R-:W-:-:S07]  /*0600*/  IMAD.MOV.U32 R29, RZ, RZ, R37 ;  /* 0x000000ffff1d7224 */ /* 0x000fce00078e0025 */
[----:B------:R-:W-:Y:S05]  /*0610*/  CALL.REL.NOINC `($__internal_3_$__cuda_sm20_div_rn_f64_full) ;  /* 0x0000008000dc7944 */ /* 0x000fea0003c00000 */
[----:B------:R-:W-:Y:S01]  /*0620*/  MOV R16, R18 ;  /* 0x0000001200107202 */ /* 0x000fe20000000f00 */
[----:B------:R-:W-:-:S07]  /*0630*/  IMAD.MOV.U32 R17, RZ, RZ, R15 ;  /* 0x000000ffff117224 */ /* 0x000fce00078e000f */
.L_x_93:
[----:B------:R-:W-:Y:S05]  /*0640*/  BSYNC.RECONVERGENT B2 ;  /* 0x0000000000027941 */ /* 0x000fea0003800200 */
.L_x_92:
[----:B------:R0:W2:Y:S01]  /*0650*/  LDG.E.64 R26, desc[UR4][R22.64+0x10] ;  /* 0x00001004161a7981 */ /* 0x0000a2000c1e1b00 */
[----:B------:R-:W1:Y:S01]  /*0660*/  MUFU.RCP64H R19, R37 ;  /* 0x0000002500137308 */ /* 0x000e620000001800 */
[----:B------:R-:W-:Y:S01]  /*0670*/  IMAD.MOV.U32 R18, RZ, RZ, 0x1 ;  /* 0x00000001ff127424 */ /* 0x000fe200078e00ff */
[----:B------:R-:W-:Y:S01]  /*0680*/  BSSY.RECONVERGENT B2, `(.L_x_94) ;  /* 0x0000016000027945 */ /* 0x000fe20003800200 */
[----:B0-----:R-:W-:-:S04]  /*0690*/  DADD R22, R24, R16 ;  /* 0x0000000018167229 */ /* 0x001fc80000000010 */
[----:B-1----:R-:W-:-:S08]  /*06a0*/  DFMA R28, -R36, R18, 1 ;  /* 0x3ff00000241c742b */ /* 0x002fd00000000112 */
        /* <DEDUP_REMOVED lines=18> */
[----:B------:R-:W-:-:S07]  /*07d0*/  IMAD.MOV.U32 R19, RZ, RZ, R15 ;  /* 0x000000ffff137224 */ /* 0x000fce00078e000f */
.L_x_95:
[----:B------:R-:W-:Y:S05]  /*07e0*/  BSYNC.RECONVERGENT B2 ;  /* 0x0000000000027941 */ /* 0x000fea0003800200 */
.L_x_94:
[----:B------:R-:W-:Y:S01]  /*07f0*/  DADD R24, R24, R18 ;  /* 0x0000000018187229 */ /* 0x000fe20000000012 */
[----:B------:R-:W-:Y:S01]  /*0800*/  MOV R35, RZ ;  /* 0x000000ff00237202 */ /* 0x000fe20000000f00 */
[----:B------:R-:W-:-:S09]  /*0810*/  IMAD.MOV.U32 R13, RZ, RZ, RZ ;  /* 0x000000ffff0d7224 */ /* 0x000fd200078e00ff */
.L_x_89:
[----:B------:R-:W-:Y:S05]  /*0820*/  BSYNC.RECONVERGENT B1 ;  /* 0x0000000000017941 */ /* 0x000fea0003800200 */
.L_x_88:
[----:B------:R-:W2:Y:S01]  /*0830*/  LDG.E R15, desc[UR4][R2.64+0x4] ;  /* 0x00000404020f7981 */ /* 0x000ea2000c1e1900 */
[----:B------:R-:W-:Y:S01]  /*0840*/  BSSY.RECONVERGENT B1, `(.L_x_96) ;  /* 0x00000c2000017945 */ /* 0x000fe20003800200 */
[----:B--2---:R-:W-:-:S13]  /*0850*/  ISETP.NE.AND P0, PT, R15, -0x1, PT ;  /* 0xffffffff0f00780c */ /* 0x004fda0003f05270 */
[----:B------:R-:W-:Y:S05]  /*0860*/  @!P0 BRA `(.L_x_97) ;  /* 0x0000000800f08947 */ /* 0x000fea0003800000 */
[----:B------:R-:W0:Y:S01]  /*0870*/  LDC.64 R30, c[0x0][0x380] ;  /* 0x0000e000ff1e7b82 */ /* 0x000e220000000a00 */
[----:B------:R-:W-:-:S04]  /*0880*/  IADD3 R3, P0, PT, R34, -R35, RZ ;  /* 0x8000002322037210 */ /* 0x000fc80007f1e0ff */
[----:B------:R-:W-:Y:S02]  /*0890*/  IADD3.X R2, PT, PT, R43, -0x1, RZ, P0, !PT ;  /* 0xffffffff2b027810 */ /* 0x000fe400007fe4ff */
[----:B------:R-:W-:-:S04]  /*08a0*/  LEA R16, P0, R3, R4, 0x2 ;  /* 0x0000000403107211 */ /* 0x000fc800078010ff */
[----:B------:R-:W-:-:S05]  /*08b0*/  LEA.HI.X R17, R3, R5, R2, 0x2, P0 ;  /* 0x0000000503117211 */ /* 0x000fca00000f1402 */
[----:B------:R1:W-:Y:S04]  /*08c0*/  STG.E desc[UR4][R16.64+0x4], R15 ;  /* 0x0000040f10007986 */ /* 0x0003e8000c101904 */
[----:B0-----:R-:W2:Y:S02]  /*08d0*/  LDG.E.64 R2, desc[UR4][R30.64+0x18] ;  /* 0x000018041e027981 */ /* 0x001ea4000c1e1b00 */
[----:B--2---:R-:W-:-:S05]  /*08e0*/  IMAD.WIDE R2, R15, 0x8, R2 ;  /* 0x000000080f027825 */ /* 0x004fca00078e0202 */
[----:B------:R-:W2:Y:S02]  /*08f0*/  LDG.E.64 R4, desc[UR4][R2.64] ;  /* 0x0000000402047981 */ /* 0x000ea4000c1e1b00 */
[----:B--2---:R-:W-:-:S14]  /*0900*/  DSETP.NEU.AND P0, PT, R4, RZ, PT ;  /* 0x000000ff0400722a */ /* 0x004fdc0003f0d000 */
[----:B-1----:R-:W-:Y:S05]  /*0910*/  @!P0 BRA `(.L_x_98) ;  /* 0x0000000800708947 */ /* 0x002fea0003800000 */
[----:B------:R-:W2:Y:S01]  /*0920*/  LDG.E.64 R2, desc[UR4][R30.64+0x20] ;  /* 0x000020041e027981 */ /* 0x000ea2000c1e1b00 */
[----:B------:R-:W-:Y:S01]  /*0930*/  IMAD R15, R15, 0x3, RZ ;  /* 0x000000030f0f7824 */ /* 0x000fe200078e02ff */
[----:B------:R-:W-:-:S06]  /*0940*/  DADD R28, R4, R36 ;  /* 0x00000000041c7229 */ /* 0x000fcc0000000024 */
[----:B------:R-:W0:Y:S01]  /*0950*/  MUFU.RCP64H R17, R29 ;  /* 0x0000001d00117308 */ /* 0x000e220000001800 */
[----:B------:R-:W-:-:S06]  /*0960*/  IMAD.MOV.U32 R16, RZ, RZ, 0x1 ;  /* 0x00000001ff107424 */ /* 0x000fcc00078e00ff */
[----:B0-----:R-:W-:Y:S01]  /*0970*/  DFMA R26, -R28, R16, 1 ;  /* 0x3ff000001c1a742b */ /* 0x001fe20000000110 */
[----:B--2---:R-:W-:-:S05]  /*0980*/  IMAD.WIDE R2, R15, 0x8, R2 ;  /* 0x000000080f027825 */ /* 0x004fca00078e0202 */
[----:B------:R-:W2:Y:S02]  /*0990*/  LDG.E.64 R18, desc[UR4][R2.64] ;  /* 0x0000000402127981 */ /* 0x000ea4000c1e1b00 */
[----:B------:R-:W-:Y:S01]  /*09a0*/  DFMA R26, R26, R26, R26 ;  /* 0x0000001a1a1a722b */ /* 0x000fe2000000001a */
[----:B------:R-:W-:Y:S01]  /*09b0*/  BSSY.RECONVERGENT B2, `(.L_x_99) ;  /* 0x0000012000027945 */ /* 0x000fe20003800200 */
[----:B------:R-:W-:Y:S01]  /*09c0*/  IMAD.MOV.U32 R44, RZ, RZ, R28 ;  /* 0x000000ffff2c7224 */ /* 0x000fe200078e001c */
[----:B------:R-:W-:-:S05]  /*09d0*/  MOV R45, R29 ;  /* 0x0000001d002d7202 */ /* 0x000fca0000000f00 */
        /* <DEDUP_REMOVED lines=11> */
[----:B------:R-:W-:-:S07]  /*0a90*/  MOV R16, 0xab0 ;  /* 0x00000ab000107802 */ /* 0x000fce0000000f00 */
[----:B------:R-:W-:Y:S05]  /*0aa0*/  CALL.REL.NOINC `($__internal_3_$__cuda_sm20_div_rn_f64_full) ;  /* 0x0000007c00b87944 */ /* 0x000fea0003c00000 */
[----:B------:R-:W-:Y:S02]  /*0ab0*/  IMAD.MOV.U32 R32, RZ, RZ, R18 ;  /* 0x000000ffff207224 */ /* 0x000fe400078e0012 */
[----:B------:R-:W-:-:S07]  /*0ac0*/  IMAD.MOV.U32 R33, RZ, RZ, R15 ;  /* 0x000000ffff217224 */ /* 0x000fce00078e000f */
.L_x_100:
[----:B------:R-:W-:Y:S05]  /*0ad0*/  BSYNC.RECONVERGENT B2 ;  /* 0x0000000000027941 */ /* 0x000fea0003800200 */
.L_x_99:
[----:B------:R-:W0:Y:S01]  /*0ae0*/  MUFU.RCP64H R17, R45 ;  /* 0x0000002d00117308 */ /* 0x000e220000001800 */
[----:B------:R-:W-:Y:S01]  /*0af0*/  IMAD.MOV.U32 R16, RZ, RZ, 0x1 ;  /* 0x00000001ff107424 */ /* 0x000fe200078e00ff */
[----:B------:R-:W-:Y:S01]  /*0b00*/  DMUL R20, R20, R36 ;  /* 0x0000002414147228 */ /* 0x000fe20000000000 */
[----:B------:R-:W-:Y:S09]  /*0b10*/  BSSY.RECONVERGENT B2, `(.L_x_101) ;  /* 0x0000014000027945 */ /* 0x000ff20003800200 */
[----:B------:R-:W-:Y:S01]  /*0b20*/  FSETP.GEU.AND P1, PT, |R21|, 6.5827683646048100446e-37, PT ;  /* 0x036000001500780b */ /* 0x000fe20003f2e200 */
[----:B0-----:R-:W-:-:S08]  /*0b30*/  DFMA R18, -R44, R16, 1 ;  /* 0x3ff000002c12742b */ /* 0x001fd00000000110 */
[----:B------:R-:W-:-:S08]  /*0b40*/  DFMA R18, R18, R18, R18 ;  /* 0x000000121212722b */ /* 0x000fd00000000012 */
[----:B------:R-:W-:-:S08]  /*0b50*/  DFMA R18, R16, R18, R16 ;  /* 0x000000121012722b */ /* 0x000fd00000000010 */
[----:B------:R-:W-:-:S08]  /*0b60*/  DFMA R16, -R44, R18, 1 ;  /* 0x3ff000002c10742b */ /* 0x000fd00000000112 */
[----:B------:R-:W-:-:S08]  /*0b70*/  DFMA R16, R18, R16, R18 ;  /* 0x000000101210722b */ /* 0x000fd00000000012 */
[----:B------:R-:W-:-:S08]  /*0b80*/  DMUL R18, R20, R16 ;  /* 0x0000001014127228 */ /* 0x000fd00000000000 */
[----:B------:R-:W-:-:S08]  /*0b90*/  DFMA R26, -R44, R18, R20 ;  /* 0x000000122c1a722b */ /* 0x000fd00000000114 */
[----:B------:R-:W-:-:S10]  /*0ba0*/  DFMA R18, R16, R26, R18 ;  /* 0x0000001a1012722b */ /* 0x000fd40000000012 */
[----:B------:R-:W-:-:S05]  /*0bb0*/  FFMA R15, RZ, R45, R19 ;  /* 0x0000002dff0f7223 */ /* 0x000fca0000000013 */
        /* <DEDUP_REMOVED lines=8> */
[----:B------:R-:W-:-:S07]  /*0c40*/  MOV R19, R15 ;  /* 0x0000000f00137202 */ /* 0x000fce0000000f00 */
.L_x_102:
[----:B------:R-:W-:Y:S05]  /*0c50*/  BSYNC.RECONVERGENT B2 ;  /* 0x0000000000027941 */ /* 0x000fea0003800200 */
.L_x_101:
        /* <DEDUP_REMOVED lines=13> */
[----:B------:R-:W-:Y:S02]  /*0d30*/  DFMA R30, R26, R20, R30 ;  /* 0x000000141a1e722b */ /* 0x000fe4000000001e */
[----:B------:R-:W-:-:S08]  /*0d40*/  DADD R20, R18, R32 ;  /* 0x0000000012147229 */ /* 0x000fd00000000020 */
        /* <DEDUP_REMOVED lines=11> */
.L_x_104:
[----:B------:R-:W-:Y:S05]  /*0e00*/  BSYNC.RECONVERGENT B2 ;  /* 0x0000000000027941 */ /* 0x000fea0003800200 */
.L_x_103:
[----:B------:R-:W0:Y:S01]  /*0e10*/  MUFU.RCP64H R17, R45 ;  /* 0x0000002d00117308 */ /* 0x000e220000001800 */
[----:B------:R-:W-:Y:S01]  /*0e20*/  MOV R16, 0x1 ;  /* 0x0000000100107802 */ /* 0x000fe20000000f00 */
        /* <DEDUP_REMOVED lines=21> */
.L_x_106:
[----:B------:R-:W-:Y:S05]  /*0f80*/  BSYNC.RECONVERGENT B2 ;  /* 0x0000000000027941 */ /* 0x000fea0003800200 */
.L_x_105:
        /* <DEDUP_REMOVED lines=24> */
[----:B------:R-:W-:Y:S01]  /*1110*/  IMAD.MOV.U32 R2, RZ, RZ, R18 ;  /* 0x000000ffff027224 */ /* 0x000fe200078e0012 */
[----:B------:R-:W-:-:S07]  /*1120*/  MOV R3, R15 ;  /* 0x0000000f00037202 */ /* 0x000fce0000000f00 */
.L_x_108:
[----:B------:R-:W-:Y:S05]  /*1130*/  BSYNC.RECONVERGENT B2 ;  /* 0x0000000000027941 */ /* 0x000fea0003800200 */
.L_x_107:
        /* <DEDUP_REMOVED lines=23> */
.L_x_110:
[----:B------:R-:W-:Y:S05]  /*12b0*/  BSYNC.RECONVERGENT B2 ;  /* 0x0000000000027941 */ /* 0x000fea0003800200 */
.L_x_109:
[----:B------:R-:W-:Y:S01]  /*12c0*/  DADD R24, R18, R2 ;  /* 0x0000000012187229 */ /* 0x000fe20000000002 */
[----:B------:R-:W-:Y:S10]  /*12d0*/  BRA `(.L_x_111) ;  /* 0x0000000000607947 */ /* 0x000ff40003800000 */
.L_x_98:
[C---:B------:R-:W-:Y:S01]  /*12e0*/  IMAD.SHL.U32 R2, R13.reuse, 0x4, RZ ;  /* 0x000000040d027824 */ /* 0x040fe200078e00ff */
[----:B------:R-:W-:Y:S01]  /*12f0*/  MOV R44, R36 ;  /* 0x00000024002c7202 */ /* 0x000fe20000000f00 */
[----:B------:R-:W-:Y:S02]  /*1300*/  IMAD.MOV.U32 R45, RZ, RZ, R37 ;  /* 0x000000ffff2d7224 */ /* 0x000fe400078e0025 */
[----:B------:R-:W-:Y:S01]  /*1310*/  VIADD R13, R13, 0x1 ;  /* 0x000000010d0d7836 */ /* 0x000fe20000000000 */
[C---:B------:R-:W-:Y:S02]  /*1320*/  ISETP.EQ.AND P6, PT, R2.reuse, RZ, PT ;  /* 0x000000ff0200720c */ /* 0x040fe40003fc2270 */
[C---:B------:R-:W-:Y:S02]  /*1330*/  ISETP.EQ.AND P5, PT, R2.reuse, 0x4, PT ;  /* 0x000000040200780c */ /* 0x040fe40003fa2270 */
[C---:B------:R-:W-:Y:S02]  /*1340*/  ISETP.EQ.AND P4, PT, R2.reuse, 0x8, PT ;  /* 0x000000080200780c */ /* 0x040fe40003f82270 */
[----:B------:R-:W-:-:S02]  /*1350*/  ISETP.EQ.AND P3, PT, R2, 0xc, PT ;  /* 0x0000000c0200780c */ /* 0x000fc40003f62270 */
[C---:B------:R-:W-:Y:S02]  /*1360*/  ISETP.EQ.AND P2, PT, R2.reuse, 0x10, PT ;  /* 0x000000100200780c */ /* 0x040fe40003f42270 */
[C---:B------:R-:W-:Y:S02]  /*1370*/  ISETP.EQ.AND P1, PT, R2.reuse, 0x14, PT ;  /* 0x000000140200780c */ /* 0x040fe40003f22270 */
[C---:B------:R-:W-:Y:S02]  /*1380*/  ISETP.EQ.AND P0, PT, R2.reuse, 0x18, PT ;  /* 0x000000180200780c */ /* 0x040fe40003f02270 */
[----:B------:R-:W-:Y:S01]  /*1390*/  @P6 MOV R12, R15 ;  /* 0x0000000f000c6202 */ /* 0x000fe20000000f00 */
[--C-:B------:R-:W-:Y:S01]  /*13a0*/  @P5 IMAD.MOV.U32 R11, RZ, RZ, R15.reuse ;  /* 0x000000ffff0b5224 */ /* 0x100fe200078e000f */
[----:B------:R-:W-:Y:S01]  /*13b0*/  ISETP.EQ.AND P6, PT, R2, 0x1c, PT ;  /* 0x0000001c0200780c */ /* 0x000fe20003fc2270 */
[--C-:B------:R-:W-:Y:S02]  /*13c0*/  @P4 IMAD.MOV.U32 R10, RZ, RZ, R15.reuse ;  /* 0x000000ffff0a4224 */ /* 0x100fe400078e000f */
[----:B------:R-:W-:-:S02]  /*13d0*/  @P3 IMAD.MOV.U32 R9, RZ, RZ, R15 ;  /* 0x000000ffff093224 */ /* 0x000fc400078e000f */
[----:B------:R-:W-:Y:S02]  /*13e0*/  @P2 MOV R8, R15 ;  /* 0x0000000f00082202 */ /* 0x000fe40000000f00 */
[--C-:B------:R-:W-:Y:S02]  /*13f0*/  @P1 IMAD.MOV.U32 R7, RZ, RZ, R15.reuse ;  /* 0x000000ffff071224 */ /* 0x100fe400078e000f */
[----:B------:R-:W-:-:S04]  /*1400*/  @P0 IMAD.MOV.U32 R6, RZ, RZ, R15 ;  /* 0x000000ffff060224 */ /* 0x000fc800078e000f */
[----:B------:R-:W-:Y:S01]  /*1410*/  @P6 IMAD.MOV.U32 R0, RZ, RZ, R15 ;  /* 0x000000ffff006224 */ /* 0x000fe200078e000f */
[----:B------:R-:W-:Y:S06]  /*1420*/  BRA `(.L_x_111) ;  /* 0x00000000000c7947 */ /* 0x000fec0003800000 */
.L_x_97:
[----:B------:R-:W-:Y:S01]  /*1430*/  VIADD R35, R35, 0x1 ;  /* 0x0000000123237836 */ /* 0x000fe20000000000 */
[----:B------:R-:W-:Y:S01]  /*1440*/  MOV R44, R36 ;  /* 0x00000024002c7202 */ /* 0x000fe20000000f00 */
[----:B------:R-:W-:-:S07]  /*1450*/  IMAD.MOV.U32 R45, RZ, RZ, R37 ;  /* 0x000000ffff2d7224 */ /* 0x000fce00078e0025 */
.L_x_111:
[----:B------:R-:W-:Y:S05]  /*1460*/  BSYNC.RECONVERGENT B1 ;  /* 0x0000000000017941 */ /* 0x000fea0003800200 */
.L_x_96:
[----:B------:R-:W0:Y:S02]  /*1470*/  LDC.64 R16, c[0x0][0x380] ;  /* 0x0000e000ff107b82 */ /* 0x000e240000000a00 */
[----:B0-----:R-:W2:Y:S01]  /*1480*/  LDG.E.64 R2, desc[UR4][R16.64+0x30] ;  /* 0x0000300410027981 */ /* 0x001ea2000c1e1b00 */
[C---:B------:R-:W-:Y:S01]  /*1490*/  IMAD.SHL.U32 R37, R34.reuse, 0x4, RZ ;  /* 0x0000000422257824 */ /* 0x040fe200078e00ff */
[----:B------:R-:W-:-:S04]  /*14a0*/  SHF.L.U64.HI R36, R34, 0x2, R43 ;  /* 0x0000000222247819 */ /* 0x000fc8000001022b */
[----:B--2---:R-:W-:-:S05]  /*14b0*/  IADD3 R4, P0, PT, R2, R37, RZ ;  /* 0x0000002502047210 */ /* 0x004fca0007f1e0ff */
[----:B------:R-:W-:-:S05]  /*14c0*/  IMAD.X R5, R3, 0x1, R36, P0 ;  /* 0x0000000103057824 */ /* 0x000fca00000e0624 */
[----:B------:R-:W2:Y:S01]  /*14d0*/  LDG.E R15, desc[UR4][R4.64+0x8] ;  /* 0x00000804040f7981 */ /* 0x000ea2000c1e1900 */
[----:B------:R-:W-:Y:S01]  /*14e0*/  BSSY.RECONVERGENT B1, `(.L_x_112) ;  /* 0x00000be000017945 */ /* 0x000fe20003800200 */
[----:B--2---:R-:W-:-:S13]  /*14f0*/  ISETP.NE.AND P0, PT, R15, -0x1, PT ;  /* 0xffffffff0f00780c */ /* 0x004fda0003f05270 */
[----:B------:R-:W-:Y:S05]  /*1500*/  @!P0 BRA `(.L_x_113) ;  /* 0x0000000800e08947 */ /* 0x000fea0003800000 */
[----:B------:R-:W-:-:S04]  /*1510*/  IADD3 R5, P0, PT, R34, -R35, RZ ;  /* 0x8000002322057210 */ /* 0x000fc80007f1e0ff */
[----:B------:R-:W-:Y:S02]  /*1520*/  IADD3.X R4, PT, PT, R43, -0x1, RZ, P0, !PT ;  /* 0xffffffff2b047810 */ /* 0x000fe400007fe4ff */
[----:B------:R-:W-:-:S04]  /*1530*/  LEA R18, P0, R5, R2, 0x2 ;  /* 0x0000000205127211 */ /* 0x000fc800078010ff */
[----:B------:R-:W-:-:S05]  /*1540*/  LEA.HI.X R19, R5, R3, R4, 0x2, P0 ;  /* 0x0000000305137211 */ /* 0x000fca00000f1404 */
[----:B------:R0:W-:Y:S04]  /*1550*/  STG.E desc[UR4][R18.64+0x8], R15 ;  /* 0x0000080f12007986 */ /* 0x0001e8000c101904 */
[----:B------:R-:W2:Y:S02]  /*1560*/  LDG.E.64 R2, desc[UR4][R16.64+0x18] ;  /* 0x0000180410027981 */ /* 0x000ea4000c1e1b00 */
[----:B--2---:R-:W-:-:S05]  /*1570*/  IMAD.WIDE R2, R15, 0x8, R2 ;  /* 0x000000080f027825 */ /* 0x004fca00078e0202 */
[----:B------:R-:W2:Y:S02]  /*1580*/  LDG.E.64 R4, desc[UR4][R2.64] ;  /* 0x0000000402047981 */ /* 0x000ea4000c1e1b00 */
[----:B--2---:R-:W-:-:S14]  /*1590*/  DSETP.NEU.AND P0, PT, R4, RZ, PT ;  /* 0x000000ff0400722a */ /* 0x004fdc0003f0d000 */
[----:B0-----:R-:W-:Y:S05]  /*15a0*/  @!P0 BRA `(.L_x_114) ;  /* 0x0000000800648947 */ /* 0x001fea0003800000 */
[----:B------:R-:W2:Y:S01]  /*15b0*/  LDG.E.64 R2, desc[UR4][R16.64+0x20] ;  /* 0x0000200410027981 */ /* 0x000ea2000c1e1b00 */
[----:B------:R-:W-:Y:S01]  /*15c0*/  IMAD R15, R15, 0x3, RZ ;  /* 0x000000030f0f7824 */ /* 0x000fe200078e02ff */
[----:B------:R-:W-:-:S06]  /*15d0*/  DADD R28, R4, R44 ;  /* 0x00000000041c7229 */ /* 0x000fcc000000002c */
[----:B------:R-:W0:Y:S01]  /*15e0*/  MUFU.RCP64H R27, R29 ;  /* 0x0000001d001b7308 */ /* 0x000e220000001800 */
[----:B------:R-:W-:-:S06]  /*15f0*/  MOV R26, 0x1 ;  /* 0x00000001001a7802 */ /* 0x000fcc0000000f00 */
[----:B0-----:R-:W-:Y:S01]  /*1600*/  DFMA R30, -R28, R26, 1 ;  /* 0x3ff000001c1e742b */ /* 0x001fe2000000011a */
[----:B--2---:R-:W-:-:S05]  /*1610*/  IMAD.WIDE R2, R15, 0x8, R2 ;  /* 0x000000080f027825 */ /* 0x004fca00078e0202 */
[----:B------:R-:W2:Y:S02]  /*1620*/  LDG.E.64 R18, desc[UR4][R2.64] ;  /* 0x0000000402127981 */ /* 0x000ea4000c1e1b00 */
[----:B------:R-:W-:Y:S01]  /*1630*/  DFMA R30, R30, R30, R30 ;  /* 0x0000001e1e1e722b */ /* 0x000fe2000000001e */
[----:B------:R-:W-:Y:S01]  /*1640*/  BSSY.RECONVERGENT B2, `(.L_x_115) ;  /* 0x0000012000027945 */ /* 0x000fe20003800200 */
[----:B------:R-:W-:Y:S02]  /*1650*/  IMAD.MOV.U32 R38, RZ, RZ, R28 ;  /* 0x000000ffff267224 */ /* 0x000fe400078e001c */
[----:B------:R-:W-:-:S04]  /*1660*/  IMAD.MOV.U32 R39, RZ, RZ, R29 ;  /* 0x000000ffff277224 */ /* 0x000fc800078e001d */
        /* <DEDUP_REMOVED lines=13> */
[----:B------:R-:W-:Y:S01]  /*1740*/  IMAD.MOV.U32 R32, RZ, RZ, R18 ;  /* 0x000000ffff207224 */ /* 0x000fe200078e0012 */
[----:B------:R-:W-:-:S07]  /*1750*/  MOV R33, R15 ;  /* 0x0000000f00217202 */ /* 0x000fce0000000f00 */
.L_x_116:
[----:B------:R-:W-:Y:S05]  /*1760*/  BSYNC.RECONVERGENT B2 ;  /* 0x0000000000027941 */ /* 0x000fea0003800200 */
.L_x_115:
[----:B------:R-:W0:Y:S01]  /*1770*/  MUFU.RCP64H R17, R39 ;  /* 0x0000002700117308 */ /* 0x000e220000001800 */
[----:B------:R-:W-:Y:S01]  /*1780*/  IMAD.MOV.U32 R16, RZ, RZ, 0x1 ;  /* 0x00000001ff107424 */ /* 0x000fe200078e00ff */
[----:B------:R-:W-:Y:S05]  /*1790*/  BSSY.RECONVERGENT B2, `(.L_x_117) ;  /* 0x0000014000027945 */ /* 0x000fea0003800200 */
[----:B0-----:R-:W-:-:S08]  /*17a0*/  DFMA R18, -R38, R16, 1 ;  /* 0x3ff000002612742b */ /* 0x001fd00000000110 */
[----:B------:R-:W-:-:S08]  /*17b0*/  DFMA R18, R18, R18, R18 ;  /* 0x000000121212722b */ /* 0x000fd00000000012 */
[----:B------:R-:W-:Y:S02]  /*17c0*/  DFMA R16, R16, R18, R16 ;  /* 0x000000121010722b */ /* 0x000fe40000000010 */
[----:B------:R-:W-:-:S06]  /*17d0*/  DMUL R18, R20, R44 ;  /* 0x0000002c14127228 */ /* 0x000fcc0000000000 */
[----:B------:R-:W-:-:S04]  /*17e0*/  DFMA R26, -R38, R16, 1 ;  /* 0x3ff00000261a742b */ /* 0x000fc80000000110 */
[----:B------:R-:W-:-:S04]  /*17f0*/  FSETP.GEU.AND P1, PT, |R19|, 6.5827683646048100446e-37, PT ;  /* 0x036000001300780b */ /* 0x000fc80003f2e200 */
        /* <DEDUP_REMOVED lines=8> */
[----:B------:R-:W-:Y:S01]  /*1880*/  MOV R16, 0x18b0 ;  /* 0x000018b000107802 */ /* 0x000fe20000000f00 */
[----:B------:R-:W-:-:S07]  /*1890*/  IMAD.MOV.U32 R29, RZ, RZ, R39 ;  /* 0x000000ffff1d7224 */ /* 0x000fce00078e0027 */
[----:B------:R-:W-:Y:S05]  /*18a0*/  CALL.REL.NOINC `($__internal_3_$__cuda_sm20_div_rn_f64_full) ;  /* 0x0000007000387944 */ /* 0x000fea0003c00000 */
[----:B------:R-:W-:Y:S01]  /*18b0*/  MOV R20, R18 ;  /* 0x0000001200147202 */ /* 0x000fe20000000f00 */
[----:B------:R-:W-:-:S07]  /*18c0*/  IMAD.MOV.U32 R21, RZ, RZ, R15 ;  /* 0x000000ffff157224 */ /* 0x000fce00078e000f */
.L_x_118:
[----:B------:R-:W-:Y:S05]  /*18d0*/  BSYNC.RECONVERGENT B2 ;  /* 0x0000000000027941 */ /* 0x000fea0003800200 */
.L_x_117:
[----:B------:R-:W2:Y:S01]  /*18e0*/  LDG.E.64 R18, desc[UR4][R2.64+0x8] ;  /* 0x0000080402127981 */ /* 0x000ea2000c1e1b00 */
[----:B------:R-:W0:Y:S01]  /*18f0*/  MUFU.RCP64H R31, R39 ;  /* 0x00000027001f7308 */ /* 0x000e220000001800 */
[----:B------:R-:W-:Y:S01]  /*1900*/  IMAD.MOV.U32 R30, RZ, RZ, 0x1 ;  /* 0x00000001ff1e7424 */ /* 0x000fe200078e00ff */
[----:B------:R-:W-:Y:S01]  /*1910*/  BSSY.RECONVERGENT B2, `(.L_x_119) ;  /* 0x0000015000027945 */ /* 0x000fe20003800200 */
[----:B------:R-:W-:-:S04]  /*1920*/  DADD R20, R20, R32 ;  /* 0x0000000014147229 */ /* 0x000fc80000000020 */
        /* <DEDUP_REMOVED lines=14> */
[----:B------:R-:W-:Y:S02]  /*1a10*/  MOV R29, R39 ;  /* 0x00000027001d7202 */ /* 0x000fe40000000f00 */
[----:B------:R-:W-:-:S07]  /*1a20*/  MOV R16, 0x1a40 ;  /* 0x00001a4000107802 */ /* 0x000fce0000000f00 */
[----:B------:R-:W-:Y:S05]  /*1a30*/  CALL.REL.NOINC `($__internal_3_$__cuda_sm20_div_rn_f64_full) ;  /* 0x0000006c00d47944 */ /* 0x000fea0003c00000 */
[----:B------:R-:W-:Y:S02]  /*1a40*/  IMAD.MOV.U32 R30, RZ, RZ, R18 ;  /* 0x000000ffff1e7224 */ /* 0x000fe400078e0012 */
[----:B------:R-:W-:-:S07]  /*1a50*/  IMAD.MOV.U32 R31, RZ, RZ, R15 ;  /* 0x000000ffff1f7224 */ /* 0x000fce00078e000f */
.L_x_120:
[----:B------:R-:W-:Y:S05]  /*1a60*/  BSYNC.RECONVERGENT B2 ;  /* 0x0000000000027941 */ /* 0x000fea0003800200 */
.L_x_119:
        /* <DEDUP_REMOVED lines=23> */
.L_x_122:
[----:B------:R-:W-:Y:S05]  /*1be0*/  BSYNC.RECONVERGENT B2 ;  /* 0x0000000000027941 */ /* 0x000fea0003800200 */
.L_x_121:
        /* <DEDUP_REMOVED lines=26> */
.L_x_124:
[----:B------:R-:W-:Y:S05]  /*1d90*/  BSYNC.RECONVERGENT B2 ;  /* 0x0000000000027941 */ /* 0x000fea0003800200 */
.L_x_123:
        /* <DEDUP_REMOVED lines=23> */
.L_x_126:
[----:B------:R-:W-:Y:S05]  /*1f10*/  BSYNC.RECONVERGENT B2 ;  /* 0x0000000000027941 */ /* 0x000fea0003800200 */
.L_x_125:
[----:B------:R-:W-:Y:S01]  /*1f20*/  DADD R24, R18, R2 ;  /* 0x0000000012187229 */ /* 0x000fe20000000002 */
[----:B------:R-:W-:Y:S10]  /*1f30*/  BRA `(.L_x_127) ;  /* 0x0000000000607947 */ /* 0x000ff40003800000 */
.L_x_114:
        /* <DEDUP_REMOVED lines=10> */
[C---:B------:R-:W-:Y:S01]  /*1fe0*/  ISETP.EQ.AND P0, PT, R2.reuse, 0x18, PT ;  /* 0x000000180200780c */ /* 0x040fe20003f02270 */
[--C-:B------:R-:W-:Y:S01]  /*1ff0*/  @P6 IMAD.MOV.U32 R12, RZ, RZ, R15.reuse ;  /* 0x000000ffff0c6224 */ /* 0x100fe200078e000f */
[----:B------:R-:W-:Y:S02]  /*2000*/  ISETP.EQ.AND P6, PT, R2, 0x1c, PT ;  /* 0x0000001c0200780c */ /* 0x000fe40003fc2270 */
[----:B------:R-:W-:Y:S01]  /*2010*/  @P5 MOV R11, R15 ;  /* 0x0000000f000b5202 */ /* 0x000fe20000000f00 */
[--C-:B------:R-:W-:Y:S02]  /*2020*/  @P4 IMAD.MOV.U32 R10, RZ, RZ, R15.reuse ;  /* 0x000000ffff0a4224 */ /* 0x100fe400078e000f */
[----:B------:R-:W-:-:S02]  /*2030*/  @P3 IMAD.MOV.U32 R9, RZ, RZ, R15 ;  /* 0x000000ffff093224 */ /* 0x000fc400078e000f */
[--C-:B------:R-:W-:Y:S02]  /*2040*/  @P2 IMAD.MOV.U32 R8, RZ, RZ, R15.reuse ;  /* 0x000000ffff082224 */ /* 0x100fe400078e000f */
[----:B------:R-:W-:Y:S02]  /*2050*/  @P1 MOV R7, R15 ;  /* 0x0000000f00071202 */ /* 0x000fe40000000f00 */
[--C-:B------:R-:W-:Y:S02]  /*2060*/  @P0 IMAD.MOV.U32 R6, RZ, RZ, R15.reuse ;  /* 0x000000ffff060224 */ /* 0x100fe400078e000f */
[----:B------:R-:W-:Y:S01]  /*2070*/  @P6 IMAD.MOV.U32 R0, RZ, RZ, R15 ;  /* 0x000000ffff006224 */ /* 0x000fe200078e000f */
[----:B------:R-:W-:Y:S06]  /*2080*/  BRA `(.L_x_127) ;  /* 0x00000000000c7947 */ /* 0x000fec0003800000 */
.L_x_113:
[----:B------:R-:W-:Y:S01]  /*2090*/  VIADD R35, R35, 0x1 ;  /* 0x0000000123237836 */ /* 0x000fe20000000000 */
[----:B------:R-:W-:Y:S01]  /*20a0*/  MOV R39, R45 ;  /* 0x0000002d00277202 */ /* 0x000fe20000000f00 */
[----:B------:R-:W-:-:S07]  /*20b0*/  IMAD.MOV.U32 R38, RZ, RZ, R44 ;  /* 0x000000ffff267224 */ /* 0x000fce00078e002c */
.L_x_127:
[----:B------:R-:W-:Y:S05]  /*20c0*/  BSYNC.RECONVERGENT B1 ;  /* 0x0000000000017941 */ /* 0x000fea0003800200 */
.L_x_112:
[----:B------:R-:W0:Y:S02]  /*20d0*/  LDC.64 R16, c[0x0][0x380] ;  /* 0x0000e000ff107b82 */ /* 0x000e240000000a00 */
[----:B0-----:R-:W2:Y:S02]  /*20e0*/  LDG.E.64 R2, desc[UR4][R16.64+0x30] ;  /* 0x0000300410027981 */ /* 0x001ea4000c1e1b00 */
        /* <DEDUP_REMOVED lines=43> */
.L_x_132:
[----:B------:R-:W-:Y:S05]  /*23a0*/  BSYNC.RECONVERGENT B2 ;  /* 0x0000000000027941 */ /* 0x000fea0003800200 */
.L_x_131:
        /* <DEDUP_REMOVED lines=18> */
[----:B------:R-:W-:-:S07]  /*24d0*/  MOV R16, 0x24f0 ;  /* 0x000024f000107802 */ /* 0x000fce0000000f00 */
[----:B------:R-:W-:Y:S05]  /*24e0*/  CALL.REL.NOINC `($__internal_3_$__cuda_sm20_div_rn_f64_full) ;  /* 0x0000006400287944 */ /* 0x000fea0003c00000 */
[----:B------:R-:W-:Y:S02]  /*24f0*/  IMAD.MOV.U32 R20, RZ, RZ, R18 ;  /* 0x000000ffff147224 */ /* 0x000fe400078e0012 */
[----:B------:R-:W-:-:S07]  /*2500*/  IMAD.MOV.U32 R21, RZ, RZ, R15 ;  /* 0x000000ffff157224 */ /* 0x000fce00078e000f */
.L_x_134:
[----:B------:R-:W-:Y:S05]  /*2510*/  BSYNC.RECONVERGENT B2 ;  /* 0x0000000000027941 */ /* 0x000fea0003800200 */
.L_x_133:
[----:B------:R-:W2:Y:S01]  /*2520*/  LDG.E.64 R18, desc[UR4][R2.64+0x8] ;  /* 0x0000080402127981 */ /* 0x000ea2000c1e1b00 */
[----:B------:R-:W0:Y:S01]  /*2530*/  MUFU.RCP64H R31, R45 ;  /* 0x0000002d001f7308 */ /* 0x000e220000001800 */
[----:B------:R-:W-:Y:S01]  /*2540*/  MOV R30, 0x1 ;  /* 0x00000001001e7802 */ /* 0x000fe20000000f00 */
        /* <DEDUP_REMOVED lines=19> */
[----:B------:R-:W-:Y:S01]  /*2680*/  IMAD.MOV.U32 R30, RZ, RZ, R18 ;  /* 0x000000ffff1e7224 */ /* 0x000fe200078e0012 */
[----:B------:R-:W-:-:S07]  /*2690*/  MOV R31, R15 ;  /* 0x0000000f001f7202 */ /* 0x000fce0000000f00 */
.L_x_136:
[----:B------:R-:W-:Y:S05]  /*26a0*/  BSYNC.RECONVERGENT B2 ;  /* 0x0000000000027941 */ /* 0x000fea0003800200 */
.L_x_135:
        /* <DEDUP_REMOVED lines=23> */
.L_x_138:
[----:B------:R-:W-:Y:S05]  /*2820*/  BSYNC.RECONVERGENT B2 ;  /* 0x0000000000027941 */ /* 0x000fea0003800200 */
.L_x_137:
        /* <DEDUP_REMOVED lines=26> */
.L_x_140:
[----:B------:R-:W-:Y:S05]  /*29d0*/  BSYNC.RECONVERGENT B2 ;  /* 0x0000000000027941 */ /* 0x000fea0003800200 */
.L_x_139:
        /* <DEDUP_REMOVED lines=23> */
.L_x_142:
[----:B------:R-:W-:Y:S05]  /*2b50*/  BSYNC.RECONVERGENT B2 ;  /* 0x0000000000027941 */ /* 0x000fea0003800200 */
.L_x_141:
[----:B------:R-:W-:Y:S01]  /*2b60*/  DADD R24, R18, R2 ;  /* 0x0000000012187229 */ /* 0x000fe20000000002 */
[----:B------:R-:W-:Y:S10]  /*2b70*/  BRA `(.L_x_143) ;  /* 0x0000000000607947 */ /* 0x000ff40003800000 */
.L_x_130:
[C---:B------:R-:W-:Y:S01]  /*2b80*/  SHF.L.U32 R2, R13.reuse, 0x2, RZ ;  /* 0x000000020d027819 */ /* 0x040fe200000006ff */
[----:B------:R-:W-:Y:S02]  /*2b90*/  IMAD.MOV.U32 R44, RZ, RZ, R38 ;  /* 0x000000ffff2c7224 */ /* 0x000fe400078e0026 */
[----:B------:R-:W-:Y:S01]  /*2ba0*/  IMAD.MOV.U32 R45, RZ, RZ, R39 ;  /* 0x000000ffff2d7224 */ /* 0x000fe200078e0027 */
[C---:B------:R-:W-:Y:S01]  /*2bb0*/  ISETP.EQ.AND P6, PT, R2.reuse, RZ, PT ;  /* 0x000000ff0200720c */ /* 0x040fe20003fc2270 */
[----:B------:R-:W-:Y:S01]  /*2bc0*/  VIADD R13, R13, 0x1 ;  /* 0x000000010d0d7836 */ /* 0x000fe20000000000 */
[C---:B------:R-:W-:Y:S02]  /*2bd0*/  ISETP.EQ.AND P5, PT, R2.reuse, 0x4, PT ;  /* 0x000000040200780c */ /* 0x040fe40003fa2270 */
[C---:B------:R-:W-:Y:S02]  /*2be0*/  ISETP.EQ.AND P4, PT, R2.reuse, 0x8, PT ;  /* 0x000000080200780c */ /* 0x040fe40003f82270 */
[----:B------:R-:W-:-:S02]  /*2bf0*/  ISETP.EQ.AND P3, PT, R2, 0xc, PT ;  /* 0x0000000c0200780c */ /* 0x000fc40003f62270 */
[C---:B------:R-:W-:Y:S02]  /*2c00*/  ISETP.EQ.AND P2, PT, R2.reuse, 0x10, PT ;  /* 0x000000100200780c */ /* 0x040fe40003f42270 */
[C---:B------:R-:W-:Y:S02]  /*2c10*/  ISETP.EQ.AND P1, PT, R2.reuse, 0x14, PT ;  /* 0x000000140200780c */ /* 0x040fe40003f22270 */
[C---:B------:R-:W-:Y:S01]  /*2c20*/  ISETP.EQ.AND P0, PT, R2.reuse, 0x18, PT ;  /* 0x000000180200780c */ /* 0x040fe20003f02270 */
[--C-:B------:R-:W-:Y:S01]  /*2c30*/  @P6 IMAD.MOV.U32 R12, RZ, RZ, R15.reuse ;  /* 0x000000ffff0c6224 */ /* 0x100fe200078e000f */
[----:B------:R-:W-:Y:S01]  /*2c40*/  ISETP.EQ.AND P6, PT, R2, 0x1c, PT ;  /* 0x0000001c0200780c */ /* 0x000fe20003fc2270 */
[--C-:B------:R-:W-:Y:S02]  /*2c50*/  @P5 IMAD.MOV.U32 R11, RZ, RZ, R15.reuse ;  /* 0x000000ffff0b5224 */ /* 0x100fe400078e000f */
[----:B------:R-:W-:Y:S02]  /*2c60*/  @P4 IMAD.MOV.U32 R10, RZ, RZ, R15 ;  /* 0x000000ffff0a4224 */ /* 0x000fe400078e000f */
[----:B------:R-:W-:-:S02]  /*2c70*/  @P3 MOV R9, R15 ;  /* 0x0000000f00093202 */ /* 0x000fc40000000f00 */
[--C-:B------:R-:W-:Y:S02]  /*2c80*/  @P2 IMAD.MOV.U32 R8, RZ, RZ, R15.reuse ;  /* 0x000000ffff082224 */ /* 0x100fe400078e000f */
[--C-:B------:R-:W-:Y:S02]  /*2c90*/  @P1 IMAD.MOV.U32 R7, RZ, RZ, R15.reuse ;  /* 0x000000ffff071224 */ /* 0x100fe400078e000f */
[----:B------:R-:W-:Y:S02]  /*2ca0*/  @P0 IMAD.MOV.U32 R6, RZ, RZ, R15 ;  /* 0x000000ffff060224 */ /* 0x000fe400078e000f */
[----:B------:R-:W-:Y:S01]  /*2cb0*/  @P6 MOV R0, R15 ;  /* 0x0000000f00006202 */ /* 0x000fe20000000f00 */
[----:B------:R-:W-:Y:S06]  /*2cc0*/  BRA `(.L_x_143) ;  /* 0x00000000000c7947 */ /* 0x000fec0003800000 */
.L_x_129:
[----:B------:R-:W-:Y:S01]  /*2cd0*/  IADD3 R35, PT, PT, R35, 0x1, RZ ;  /* 0x0000000123237810 */ /* 0x000fe20007ffe0ff */
[----:B------:R-:W-:Y:S02]  /*2ce0*/  IMAD.MOV.U32 R44, RZ, RZ, R38 ;  /* 0x000000ffff2c7224 */ /* 0x000fe400078e0026 */
[----:B------:R-:W-:-:S07]  /*2cf0*/  IMAD.MOV.U32 R45, RZ, RZ, R39 ;  /* 0x000000ffff2d7224 */ /* 0x000fce00078e0027 */
.L_x_143:
[----:B------:R-:W-:Y:S05]  /*2d00*/  BSYNC.RECONVERGENT B1 ;  /* 0x0000000000017941 */ /* 0x000fea0003800200 */
.L_x_128:
        /* <DEDUP_REMOVED lines=45> */
.L_x_148:
[----:B------:R-:W-:Y:S05]  /*2fe0*/  BSYNC.RECONVERGENT B2 ;  /* 0x0000000000027941 */ /* 0x000fea0003800200 */
.L_x_147:
        /* <DEDUP_REMOVED lines=22> */
.L_x_150:
[----:B------:R-:W-:Y:S05]  /*3150*/  BSYNC.RECONVERGENT B2 ;  /* 0x0000000000027941 */ /* 0x000fea0003800200 */
.L_x_149:
        /* <DEDUP_REMOVED lines=24> */
.L_x_152:
[----:B------:R-:W-:Y:S05]  /*32e0*/  BSYNC.RECONVERGENT B2 ;  /* 0x0000000000027941 */ /* 0x000fea0003800200 */
.L_x_151:
        /* <DEDUP_REMOVED lines=23> */
.L_x_154:
[----:B------:R-:W-:Y:S05]  /*3460*/  BSYNC.RECONVERGENT B2 ;  /* 0x0000000000027941 */ /* 0x000fea0003800200 */
.L_x_153:
        /* <DEDUP_REMOVED lines=26> */
.L_x_156:
[----:B------:R-:W-:Y:S05]  /*3610*/  BSYNC.RECONVERGENT B2 ;  /* 0x0000000000027941 */ /* 0x000fea0003800200 */
.L_x_155:
        /* <DEDUP_REMOVED lines=23> */
.L_x_158:
[----:B------:R-:W-:Y:S05]  /*3790*/  BSYNC.RECONVERGENT B2 ;  /* 0x0000000000027941 */ /* 0x000fea0003800200 */
.L_x_157:
[----:B------:R-:W-:Y:S01]  /*37a0*/  DADD R24, R18, R2 ;  /* 0x0000000012187229 */ /* 0x000fe20000000002 */
[----:B------:R-:W-:Y:S10]  /*37b0*/  BRA `(.L_x_159) ;  /* 0x0000000000607947 */ /* 0x000ff40003800000 */
.L_x_146:
        /* <DEDUP_REMOVED lines=21> */
.L_x_145:
[----:B------:R-:W-:Y:S01]  /*3910*/  VIADD R35, R35, 0x1 ;  /* 0x0000000123237836 */ /* 0x000fe20000000000 */
[----:B------:R-:W-:Y:S01]  /*3920*/  MOV R39, R45 ;  /* 0x0000002d00277202 */ /* 0x000fe20000000f00 */
[----:B------:R-:W-:-:S07]  /*3930*/  IMAD.MOV.U32 R38, RZ, RZ, R44 ;  /* 0x000000ffff267224 */ /* 0x000fce00078e002c */
.L_x_159:
[----:B------:R-:W-:Y:S05]  /*3940*/  BSYNC.RECONVERGENT B1 ;  /* 0x0000000000017941 */ /* 0x000fea0003800200 */
.L_x_144:
        /* <DEDUP_REMOVED lines=45> */
.L_x_164:
[----:B------:R-:W-:Y:S05]  /*3c20*/  BSYNC.RECONVERGENT B2 ;  /* 0x0000000000027941 */ /* 0x000fea0003800200 */
.L_x_163:
        /* <DEDUP_REMOVED lines=22> */
.L_x_166:
[----:B------:R-:W-:Y:S05]  /*3d90*/  BSYNC.RECONVERGENT B2 ;  /* 0x0000000000027941 */ /* 0x000fea0003800200 */
.L_x_165:
        /* <DEDUP_REMOVED lines=24> */
.L_x_168:
[----:B------:R-:W-:Y:S05]  /*3f20*/  BSYNC.RECONVERGENT B2 ;  /* 0x0000000000027941 */ /* 0x000fea0003800200 */
.L_x_167:
        /* <DEDUP_REMOVED lines=23> */
.L_x_170:
[----:B------:R-:W-:Y:S05]  /*40a0*/  BSYNC.RECONVERGENT B2 ;  /* 0x0000000000027941 */ /* 0x000fea0003800200 */
.L_x_169:
        /* <DEDUP_REMOVED lines=26> */
.L_x_172:
[----:B------:R-:W-:Y:S05]  /*4250*/  BSYNC.RECONVERGENT B2 ;  /* 0x0000000000027941 */ /* 0x000fea0003800200 */
.L_x_171:
        /* <DEDUP_REMOVED lines=23> */
.L_x_174:
[----:B------:R-:W-:Y:S05]  /*43d0*/  BSYNC.RECONVERGENT B2 ;  /* 0x0000000000027941 */ /* 0x000fea0003800200 */
.L_x_173:
[----:B------:R-:W-:Y:S01]  /*43e0*/  DADD R24, R18, R2 ;  /* 0x0000000012187229 */ /* 0x000fe20000000002 */
[----:B------:R-:W-:Y:S10]  /*43f0*/  BRA `(.L_x_175) ;  /* 0x0000000000607947 */ /* 0x000ff40003800000 */
.L_x_162:
        /* <DEDUP_REMOVED lines=21> */
.L_x_161:
[----:B------:R-:W-:Y:S01]  /*4550*/  IADD3 R35, PT, PT, R35, 0x1, RZ ;  /* 0x0000000123237810 */ /* 0x000fe20007ffe0ff */
[----:B------:R-:W-:Y:S02]  /*4560*/  IMAD.MOV.U32 R44, RZ, RZ, R38 ;  /* 0x000000ffff2c7224 */ /* 0x000fe400078e0026 */
[----:B------:R-:W-:-:S07]  /*4570*/  IMAD.MOV.U32 R45, RZ, RZ, R39 ;  /* 0x000000ffff2d7224 */ /* 0x000fce00078e0027 */
.L_x_175:
[----:B------:R-:W-:Y:S05]  /*4580*/  BSYNC.RECONVERGENT B1 ;  /* 0x0000000000017941 */ /* 0x000fea0003800200 */
.L_x_160:
        /* <DEDUP_REMOVED lines=20> */
[----:B------:R-:W-:Y:S01]  /*46d0*/  DADD R28, R30, R44 ;  /* 0x000000001e1c7229 */ /* 0x000fe2000000002c */
[----:B------:R-:W-:Y:S02]  /*46e0*/  MOV R4, 0x1 ;  /* 0x0000000100047802 */ /* 0x000fe40000000f00 */
[----:B--2---:R-:W-:-:S05]  /*46f0*/  IMAD.WIDE R32, R5, 0x8, R32 ;  /* 0x0000000805207825 */ /* 0x004fca00078e0220 */
[----:B------:R-:W2:Y:S01]  /*4700*/  LDG.E.64 R18, desc[UR4][R32.64] ;  /* 0x0000000420127981 */ /* 0x000ea2000c1e1b00 */
[----:B------:R-:W0:Y:S01]  /*4710*/  MUFU.RCP64H R5, R29 ;  /* 0x0000001d00057308 */ /* 0x000e220000001800 */
[----:B------:R-:W-:Y:S01]  /*4720*/  BSSY.RECONVERGENT B2, `(.L_x_179) ;  /* 0x0000014000027945 */ /* 0x000fe20003800200 */
        /* <DEDUP_REMOVED lines=12> */
[----:B------:R-:W-:-:S05]  /*47f0*/  FFMA R2, RZ, R29, R39 ;  /* 0x0000001dff027223 */ /* 0x000fca0000000027 */
[----:B------:R-:W-:-:S13]  /*4800*/  FSETP.GT.AND P0, PT, |R2|, 1.469367938527859385e-39, PT ;  /* 0x001000000200780b */ /* 0x000fda0003f04200 */
[----:B------:R-:W-:Y:S05]  /*4810*/  @P0 BRA P1, `(.L_x_180) ;  /* 0x0000000000100947 */ /* 0x000fea0000800000 */
[----:B------:R-:W-:-:S07]  /*4820*/  MOV R16, 0x4840 ;  /* 0x0000484000107802 */ /* 0x000fce0000000f00 */
[----:B------:R-:W-:Y:S05]  /*4830*/  CALL.REL.NOINC `($__internal_3_$__cuda_sm20_div_rn_f64_full) ;  /* 0x0000004000547944 */ /* 0x000fea0003c00000 */
[----:B------:R-:W-:Y:S01]  /*4840*/  IMAD.MOV.U32 R38, RZ, RZ, R18 ;  /* 0x000000ffff267224 */ /* 0x000fe200078e0012 */
[----:B------:R-:W-:-:S07]  /*4850*/  MOV R39, R15 ;  /* 0x0000000f00277202 */ /* 0x000fce0000000f00 */
.L_x_180:
[----:B------:R-:W-:Y:S05]  /*4860*/  BSYNC.RECONVERGENT B2 ;  /* 0x0000000000027941 */ /* 0x000fea0003800200 */
.L_x_179:
        /* <DEDUP_REMOVED lines=22> */
.L_x_182:
[----:B------:R-:W-:Y:S05]  /*49d0*/  BSYNC.RECONVERGENT B2 ;  /* 0x0000000000027941 */ /* 0x000fea0003800200 */
.L_x_181:
        /* <DEDUP_REMOVED lines=24> */
.L_x_184:
[----:B------:R-:W-:Y:S05]  /*4b60*/  BSYNC.RECONVERGENT B2 ;  /* 0x0000000000027941 */ /* 0x000fea0003800200 */
.L_x_183:
        /* <DEDUP_REMOVED lines=23> */
.L_x_186:
[----:B------:R-:W-:Y:S05]  /*4ce0*/  BSYNC.RECONVERGENT B2 ;  /* 0x0000000000027941 */ /* 0x000fea0003800200 */
.L_x_185:
        /* <DEDUP_REMOVED lines=26> */
.L_x_188:
[----:B------:R-:W-:Y:S05]  /*4e90*/  BSYNC.RECONVERGENT B2 ;  /* 0x0000000000027941 */ /* 0x000fea0003800200 */
.L_x_187:
        /* <DEDUP_REMOVED lines=23> */
.L_x_190:
[----:B------:R-:W-:Y:S05]  /*5010*/  BSYNC.RECONVERGENT B2 ;  /* 0x0000000000027941 */ /* 0x000fea0003800200 */
.L_x_189:
[----:B------:R-:W-:Y:S01]  /*5020*/  DADD R24, R18, R30 ;  /* 0x0000000012187229 */ /* 0x000fe2000000001e */
[----:B------:R-:W-:Y:S10]  /*5030*/  BRA `(.L_x_191) ;  /* 0x0000000000607947 */ /* 0x000ff40003800000 */
.L_x_178:
        /* <DEDUP_REMOVED lines=21> */
.L_x_177:
[----:B------:R-:W-:Y:S01]  /*5190*/  VIADD R35, R35, 0x1 ;  /* 0x0000000123237836 */ /* 0x000fe20000000000 */
[----:B------:R-:W-:Y:S01]  /*51a0*/  MOV R5, R45 ;  /* 0x0000002d00057202 */ /* 0x000fe20000000f00 */
[----:B------:R-:W-:-:S07]  /*51b0*/  IMAD.MOV.U32 R4, RZ, RZ, R44 ;  /* 0x000000ffff047224 */ /* 0x000fce00078e002c */
.L_x_191:
[----:B------:R-:W-:Y:S05]  /*51c0*/  BSYNC.RECONVERGENT B1 ;  /* 0x0000000000017941 */ /* 0x000fea0003800200 */
.L_x_176:
        /* <DEDUP_REMOVED lines=45> */
.L_x_196:
[----:B------:R-:W-:Y:S05]  /*54a0*/  BSYNC.RECONVERGENT B2 ;  /* 0x0000000000027941 */ /* 0x000fea0003800200 */
.L_x_195:
        /* <DEDUP_REMOVED lines=23> */
.L_x_198:
[----:B------:R-:W-:Y:S05]  /*5620*/  BSYNC.RECONVERGENT B2 ;  /* 0x0000000000027941 */ /* 0x000fea0003800200 */
.L_x_197:
        /* <DEDUP_REMOVED lines=26> */
.L_x_200:
[----:B------:R-:W-:Y:S05]  /*57d0*/  BSYNC.RECONVERGENT B2 ;  /* 0x0000000000027941 */ /* 0x000fea0003800200 */
.L_x_199:
        /* <DEDUP_REMOVED lines=23> */
.L_x_202:
[----:B------:R-:W-:Y:S05]  /*5950*/  BSYNC.RECONVERGENT B2 ;  /* 0x0000000000027941 */ /* 0x000fea0003800200 */
.L_x_201:
        /* <DEDUP_REMOVED lines=26> */
.L_x_204:
[----:B------:R-:W-:Y:S05]  /*5b00*/  BSYNC.RECONVERGENT B2 ;  /* 0x0000000000027941 */ /* 0x000fea0003800200 */
.L_x_203:
        /* <DEDUP_REMOVED lines=23> */
.L_x_206:
[----:B------:R-:W-:Y:S05]  /*5c80*/  BSYNC.RECONVERGENT B2 ;  /* 0x0000000000027941 */ /* 0x000fea0003800200 */
.L_x_205:
[----:B------:R-:W-:Y:S01]  /*5c90*/  DADD R24, R18, R2 ;  /* 0x0000000012187229 */ /* 0x000fe20000000002 */
[----:B------:R-:W-:Y:S10]  /*5ca0*/  BRA `(.L_x_207) ;  /* 0x0000000000607947 */ /* 0x000ff40003800000 */
.L_x_194:
        /* <DEDUP_REMOVED lines=21> */
.L_x_193:
[----:B------:R-:W-:Y:S01]  /*5e00*/  VIADD R35, R35, 0x1 ;  /* 0x0000000123237836 */ /* 0x000fe20000000000 */
[----:B------:R-:W-:Y:S01]  /*5e10*/  MOV R38, R4 ;  /* 0x0000000400267202 */ /* 0x000fe20000000f00 */
[----:B------:R-:W-:-:S07]  /*5e20*/  IMAD.MOV.U32 R39, RZ, RZ, R5 ;  /* 0x000000ffff277224 */ /* 0x000fce00078e0005 */
.L_x_207:
[----:B------:R-:W-:Y:S05]  /*5e30*/  BSYNC.RECONVERGENT B1 ;  /* 0x0000000000017941 */ /* 0x000fea0003800200 */
.L_x_192:
[----:B------:R-:W-:Y:S01]  /*5e40*/  ISETP.NE.AND P0, PT, R35, RZ, PT ;  /* 0x000000ff2300720c */ /* 0x000fe20003f05270 */
[----:B------:R-:W-:Y:S01]  /*5e50*/  BSSY.RECONVERGENT B0, `(.L_x_208) ;  /* 0x0000042000007945 */ /* 0x000fe20003800200 */
[----:B------:R-:W-:Y:S02]  /*5e60*/  IMAD.MOV.U32 R36, RZ, RZ, R38 ;  /* 0x000000ffff247224 */ /* 0x000fe400078e0026 */
[----:B------:R-:W-:-:S09]  /*5e70*/  IMAD.MOV.U32 R37, RZ, RZ, R39 ;  /* 0x000000ffff257224 */ /* 0x000fd200078e0027 */
[----:B------:R-:W-:Y:S05]  /*5e80*/  @!P0 BRA `(.L_x_209) ;  /* 0x0000000000f88947 */ /* 0x000fea0003800000 */
[----:B------:R-:W-:Y:S01]  /*5e90*/  LOP3.LUT P0, R18, R35, 0x3, RZ, 0xc0, !PT ;  /* 0x0000000323127812 */ /* 0x000fe2000780c0ff */
[----:B------:R-:W-:Y:S01]  /*5ea0*/  BSSY.RECONVERGENT B1, `(.L_x_210) ;  /* 0x000001c000017945 */ /* 0x000fe20003800200 */
[----:B------:R-:W-:-:S11]  /*5eb0*/  HFMA2 R15, -RZ, RZ, 0, 4.76837158203125e-07 ;  /* 0x00000008ff0f7431 */ /* 0x000fd600000001ff */
[----:B------:R-:W-:Y:S05]  /*5ec0*/  @!P0 BRA `(.L_x_211) ;  /* 0x0000000000648947 */ /* 0x000fea0003800000 */
[----:B------:R-:W0:Y:S02]  /*5ed0*/  LDC.64 R2, c[0x0][0x380] ;  /* 0x0000e000ff027b82 */ /* 0x000e240000000a00 */
[----:B0-----:R-:W2:Y:S01]  /*5ee0*/  LDG.E.64 R4, desc[UR4][R2.64+0x30] ;  /* 0x0000300402047981 */ /* 0x001ea2000c1e1b00 */
[----:B------:R-:W-:Y:S01]  /*5ef0*/  IADD3 R15, P0, PT, R34, -R35, RZ ;  /* 0x80000023220f7210 */ /* 0x000fe20007f1e0ff */
[----:B------:R-:W-:-:S03]  /*5f00*/  IMAD.MOV.U32 R17, RZ, RZ, -0x1 ;  /* 0xffffffffff117424 */ /* 0x000fc600078e00ff */
[----:B------:R-:W-:Y:S01]  /*5f10*/  IADD3.X R16, PT, PT, R43, -0x1, RZ, P0, !PT ;  /* 0xffffffff2b107810 */ /* 0x000fe200007fe4ff */
[----:B------:R-:W-:-:S03]  /*5f20*/  IMAD.SHL.U32 R27, R15, 0x4, RZ ;  /* 0x000000040f1b7824 */ /* 0x000fc600078e00ff */
[----:B------:R-:W-:Y:S02]  /*5f30*/  SHF.L.U64.HI R19, R15, 0x2, R16 ;  /* 0x000000020f137819 */ /* 0x000fe40000010210 */
[----:B------:R-:W-:Y:S02]  /*5f40*/  MOV R15, 0x9 ;  /* 0x00000009000f7802 */ /* 0x000fe40000000f00 */
[----:B--2---:R-:W-:-:S05]  /*5f50*/  IADD3 R4, P0, PT, R4, R27, RZ ;  /* 0x0000001b04047210 */ /* 0x004fca0007f1e0ff */
[----:B------:R-:W-:Y:S01]  /*5f60*/  IMAD.X R5, R5, 0x1, R19, P0 ;  /* 0x0000000105057824 */ /* 0x000fe200000e0613 */
[----:B------:R-:W-:-:S04]  /*5f70*/  ISETP.NE.AND P0, PT, R18, 0x1, PT ;  /* 0x000000011200780c */ /* 0x000fc80003f05270 */
[----:B------:R0:W-:Y:S09]  /*5f80*/  STG.E desc[UR4][R4.64+0x20], R17 ;  /* 0x0000201104007986 */ /* 0x0001f2000c101904 */
[----:B------:R-:W-:Y:S05]  /*5f90*/  @!P0 BRA `(.L_x_211) ;  /* 0x0000000000308947 */ /* 0x000fea0003800000 */
[----:B0-----:R-:W2:Y:S01]  /*5fa0*/  LDG.E.64 R4, desc[UR4][R2.64+0x30] ;  /* 0x0000300402047981 */ /* 0x001ea2000c1e1b00 */
[----:B------:R-:W-:Y:S01]  /*5fb0*/  IMAD.MOV.U32 R15, RZ, RZ, 0xa ;  /* 0x0000000aff0f7424 */ /* 0x000fe200078e00ff */
[----:B--2---:R-:W-:-:S05]  /*5fc0*/  IADD3 R4, P0, PT, R4, R27, RZ ;  /* 0x0000001b04047210 */ /* 0x004fca0007f1e0ff */
[----:B------:R-:W-:Y:S01]  /*5fd0*/  IMAD.X R5, R5, 0x1, R19, P0 ;  /* 0x0000000105057824 */ /* 0x000fe200000e0613 */
[----:B------:R-:W-:-:S04]  /*5fe0*/  ISETP.NE.AND P0, PT, R18, 0x2, PT ;  /* 0x000000021200780c */ /* 0x000fc80003f05270 */
[----:B------:R1:W-:Y:S09]  /*5ff0*/  STG.E desc[UR4][R4.64+0x24], R17 ;  /* 0x0000241104007986 */ /* 0x0003f2000c101904 */
[----:B------:R-:W-:Y:S05]  /*6000*/  @!P0 BRA `(.L_x_211) ;  /* 0x0000000000148947 */ /* 0x000fea0003800000 */
[----:B------:R-:W1:Y:S01]  /*6010*/  LDG.E.64 R2, desc[UR4][R2.64+0x30] ;  /* 0x0000300402027981 */ /* 0x000e62000c1e1b00 */
[----:B------:R-:W-:Y:S02]  /*6020*/  MOV R15, 0xb ;  /* 0x0000000b000f7802 */ /* 0x000fe40000000f00 */
[----:B-1----:R-:W-:-:S05]  /*6030*/  IADD3 R4, P0, PT, R2, R27, RZ ;  /* 0x0000001b02047210 */ /* 0x002fca0007f1e0ff */
[----:B------:R-:W-:-:S05]  /*6040*/  IMAD.X R5, R3, 0x1, R19, P0 ;  /* 0x0000000103057824 */ /* 0x000fca00000e0613 */
[----:B------:R2:W-:Y:S03]  /*6050*/  STG.E desc[UR4][R4.64+0x28], R17 ;  /* 0x0000281104007986 */ /* 0x0005e6000c101904 */
.L_x_211:
[----:B------:R-:W-:Y:S05]  /*6060*/  BSYNC.RECONVERGENT B1 ;  /* 0x0000000000017941 */ /* 0x000fea0003800200 */
.L_x_210:
[----:B------:R-:W-:Y:S01]  /*6070*/  ISETP.GE.U32.AND P0, PT, R35, 0x4, PT ;  /* 0x000000042300780c */ /* 0x000fe20003f06070 */
[----:B------:R-:W-:Y:S02]  /*6080*/  IMAD.MOV.U32 R36, RZ, RZ, R38 ;  /* 0x000000ffff247224 */ /* 0x000fe400078e0026 */
[----:B------:R-:W-:-:S10]  /*6090*/  IMAD.MOV.U32 R37, RZ, RZ, R39 ;  /* 0x000000ffff257224 */ /* 0x000fd400078e0027 */
[----:B------:R-:W-:Y:S05]  /*60a0*/  @!P0 BRA `(.L_x_209) ;  /* 0x0000000000708947 */ /* 0x000fea0003800000 */
[----:B------:R-:W3:Y:S01]  /*60b0*/  LDC.64 R2, c[0x0][0x380] ;  /* 0x0000e000ff027b82 */ /* 0x000ee20000000a00 */
[----:B012---:R-:W-:Y:S01]  /*60c0*/  VIADD R4, R15, 0x3 ;  /* 0x000000030f047836 */ /* 0x007fe20000000000 */
[----:B------:R-:W-:Y:S04]  /*60d0*/  BSSY.RECONVERGENT B1, `(.L_x_212) ;  /* 0x0000017000017945 */ /* 0x000fe80003800200 */
[----:B------:R-:W-:Y:S02]  /*60e0*/  IADD3 R15, PT, PT, -R35, R4, R34 ;  /* 0x00000004230f7210 */ /* 0x000fe40007ffe122 */
[----:B------:R-:W-:-:S07]  /*60f0*/  IADD3 R35, PT, PT, R4, -R35, RZ ;  /* 0x8000002304237210 */ /* 0x000fce0007ffe0ff */
.L_x_213:
[----:B0--3--:R-:W2:Y:S01]  /*6100*/  LDG.E.64 R4, desc[UR4][R2.64+0x30] ;  /* 0x0000300402047981 */ /* 0x009ea2000c1e1b00 */
[----:B------:R-:W-:Y:S02]  /*6110*/  VIADD R17, R15, 0xfffffffd ;  /* 0xfffffffd0f117836 */ /* 0x000fe40000000000 */
[----:B------:R-:W-:Y:S02]  /*6120*/  IMAD.MOV.U32 R29, RZ, RZ, -0x1 ;  /* 0xffffffffff1d7424 */ /* 0x000fe400078e00ff */
[----:B--2---:R-:W-:-:S05]  /*6130*/  IMAD.WIDE R4, R17, 0x4, R4 ;  /* 0x0000000411047825 */ /* 0x004fca00078e0204 */
[----:B------:R0:W-:Y:S04]  /*6140*/  STG.E desc[UR4][R4.64], R29 ;  /* 0x0000001d04007986 */ /* 0x0001e8000c101904 */
[----:B------:R-:W2:Y:S01]  /*6150*/  LDG.E.64 R16, desc[UR4][R2.64+0x30] ;  /* 0x0000300402107981 */ /* 0x000ea2000c1e1b00 */
[----:B------:R-:W-:-:S04]  /*6160*/  VIADD R19, R15, 0xfffffffe ;  /* 0xfffffffe0f137836 */ /* 0x000fc80000000000 */
[----:B--2---:R-:W-:-:S05]  /*6170*/  IMAD.WIDE R16, R19, 0x4, R16 ;  /* 0x0000000413107825 */ /* 0x004fca00078e0210 */
[----:B------:R0:W-:Y:S04]  /*6180*/  STG.E desc[UR4][R16.64], R29 ;  /* 0x0000001d10007986 */ /* 0x0001e8000c101904 */
[----:B------:R-:W2:Y:S01]  /*6190*/  LDG.E.64 R18, desc[UR4][R2.64+0x30] ;  /* 0x0000300402127981 */ /* 0x000ea2000c1e1b00 */
[----:B------:R-:W-:-:S05]  /*61a0*/  IADD3 R27, PT, PT, R15, -0x1, RZ ;  /* 0xffffffff0f1b7810 */ /* 0x000fca0007ffe0ff */
[----:B--2---:R-:W-:-:S05]  /*61b0*/  IMAD.WIDE R18, R27, 0x4, R18 ;  /* 0x000000041b127825 */ /* 0x004fca00078e0212 */
[----:B------:R0:W-:Y:S04]  /*61c0*/  STG.E desc[UR4][R18.64], R29 ;  /* 0x0000001d12007986 */ /* 0x0001e8000c101904 */
[----:B------:R-:W2:Y:S01]  /*61d0*/  LDG.E.64 R26, desc[UR4][R2.64+0x30] ;  /* 0x00003004021a7981 */ /* 0x000ea2000c1e1b00 */
[----:B------:R-:W-:-:S05]  /*61e0*/  VIADD R35, R35, 0x4 ;  /* 0x0000000423237836 */ /* 0x000fca0000000000 */
[----:B------:R-:W-:Y:S01]  /*61f0*/  ISETP.NE.AND P0, PT, R35, 0xb, PT ;  /* 0x0000000b2300780c */ /* 0x000fe20003f05270 */
[----:B--2---:R-:W-:-:S04]  /*6200*/  IMAD.WIDE R26, R15, 0x4, R26 ;  /* 0x000000040f1a7825 */ /* 0x004fc800078e021a */
[----:B------:R-:W-:Y:S01]  /*6210*/  VIADD R15, R15, 0x4 ;  /* 0x000000040f0f7836 */ /* 0x000fe20000000000 */
[----:B------:R0:W-:Y:S07]  /*6220*/  STG.E desc[UR4][R26.64], R29 ;  /* 0x0000001d1a007986 */ /* 0x0001ee000c101904 */
[----:B------:R-:W-:Y:S05]  /*6230*/  @P0 BRA `(.L_x_213) ;  /* 0xfffffffc00b00947 */ /* 0x000fea000383ffff */
[----:B------:R-:W-:Y:S05]  /*6240*/  BSYNC.RECONVERGENT B1 ;  /* 0x0000000000017941 */ /* 0x000fea0003800200 */
.L_x_212:
[----:B------:R-:W-:Y:S01]  /*6250*/  IMAD.MOV.U32 R36, RZ, RZ, R38 ;  /* 0x000000ffff247224 */ /* 0x000fe200078e0026 */
[----:B------:R-:W-:-:S07]  /*6260*/  MOV R37, R39 ;  /* 0x0000002700257202 */ /* 0x000fce0000000f00 */
.L_x_209:
[----:B------:R-:W-:Y:S05]  /*6270*/  BSYNC.RECONVERGENT B0 ;  /* 0x0000000000007941 */ /* 0x000fea0003800200 */
.L_x_208:
[----:B------:R-:W-:Y:S01]  /*6280*/  BSSY.RECONVERGENT B3, `(.L_x_214) ;  /* 0x0000267000037945 */ /* 0x000fe20003800200 */
.L_x_264:
[----:B------:R-:W-:Y:S01]  /*6290*/  ISETP.NE.AND P0, PT, R13, RZ, PT ;  /* 0x000000ff0d00720c */ /* 0x000fe20003f05270 */
[----:B------:R-:W-:Y:S01]  /*62a0*/  BSSY.RECONVERGENT B2, `(.L_x_215) ;  /* 0x0000250000027945 */ /* 0x000fe20003800200 */
[----:B------:R-:W-:-:S11]  /*62b0*/  IMAD.MOV.U32 R43, RZ, RZ, RZ ;  /* 0x000000ffff2b7224 */ /* 0x000fd600078e00ff */
[----:B-----5:R-:W-:Y:S05]  /*62c0*/  @!P0 BRA `(.L_x_216) ;  /* 0x0000002400348947 */ /* 0x020fea0003800000 */
[----:B------:R-:W3:Y:S02]  /*62d0*/  LDC.64 R34, c[0x0][0x380] ;  /* 0x0000e000ff227b82 */ /* 0x000ee40000000a00 */
[----:B---3--:R-:W5:Y:S01]  /*62e0*/  LDG.E.64 R34, desc[UR4][R34.64+0x18] ;  /* 0x0000180422227981 */ /* 0x008f62000c1e1b00 */
[----:B------:R-:W-:Y:S01]  /*62f0*/  ISETP.NE.AND P0, PT, R13, 0x1, PT ;  /* 0x000000010d00780c */ /* 0x000fe20003f05270 */
[----:B------:R-:W-:Y:S01]  /*6300*/  BSSY.RECONVERGENT B1, `(.L_x_217) ;  /* 0x0000187000017945 */ /* 0x000fe20003800200 */
[----:B------:R-:W-:-:S11]  /*6310*/  CS2R R42, SRZ ;  /* 0x00000000002a7805 */ /* 0x000fd6000001ff00 */
[----:B------:R-:W-:Y:S05]  /*6320*/  @!P0 BRA `(.L_x_218) ;  /* 0x0000001800108947 */ /* 0x000fea0003800000 */
[----:B------:R-:W-:Y:S01]  /*6330*/  LOP3.LUT R42, R13, 0x7ffffffe, RZ, 0xc0, !PT ;  /* 0x7ffffffe0d2a7812 */ /* 0x000fe200078ec0ff */
[----:B------:R-:W-:Y:S02]  /*6340*/  IMAD.MOV.U32 R44, RZ, RZ, RZ ;  /* 0x000000ffff2c7224 */ /* 0x000fe400078e00ff */
[----:B------:R-:W-:-:S07]  /*6350*/  IMAD.MOV.U32 R43, RZ, RZ, RZ ;  /* 0x000000ffff2b7224 */ /* 0x000fce00078e00ff */
.L_x_249:
[----:B------:R-:W-:-:S04]  /*6360*/  SHF.L.U32 R45, R44, 0x2, RZ ;  /* 0x000000022c2d7819 */ /* 0x000fc800000006ff */
[C---:B------:R-:W-:Y:S02]  /*6370*/  ISETP.EQ.AND P0, PT, R45.reuse, RZ, PT ;  /* 0x000000ff2d00720c */ /* 0x040fe40003f02270 */
[C---:B------:R-:W-:Y:S02]  /*6380*/  ISETP.EQ.AND P1, PT, R45.reuse, 0x8, PT ;  /* 0x000000082d00780c */ /* 0x040fe40003f22270 */
[C---:B------:R-:W-:Y:S02]  /*6390*/  ISETP.EQ.AND P2, PT, R45.reuse, 0x10, PT ;  /* 0x000000102d00780c */ /* 0x040fe40003f42270 */
[----:B------:R-:W-:-:S07]  /*63a0*/  ISETP.EQ.AND P3, PT, R45, 0x18, PT ;  /* 0x000000182d00780c */ /* 0x000fce0003f62270 */
[----:B------:R-:W-:Y:S02]  /*63b0*/  @P0 IMAD.MOV.U32 R3, RZ, RZ, R12 ;  /* 0x000000ffff030224 */ /* 0x000fe400078e000c */
[----:B------:R-:W-:Y:S02]  /*63c0*/  @P1 IMAD.MOV.U32 R3, RZ, RZ, R10 ;  /* 0x000000ffff031224 */ /* 0x000fe400078e000a */
[----:B------:R-:W-:Y:S02]  /*63d0*/  @P2 IMAD.MOV.U32 R3, RZ, RZ, R8 ;  /* 0x000000ffff032224 */ /* 0x000fe400078e0008 */
[----:B------:R-:W-:-:S05]  /*63e0*/  @P3 MOV R3, R6 ;  /* 0x0000000600033202 */ /* 0x000fca0000000f00 */
[----:B-----5:R-:W-:-:S06]  /*63f0*/  IMAD.WIDE R32, R3, 0x8, R34 ;  /* 0x0000000803207825 */ /* 0x020fcc00078e0222 */
[----:B------:R-:W3:Y:S01]  /*6400*/  LDG.E.64 R32, desc[UR4][R32.64] ;  /* 0x0000000420207981 */ /* 0x000ee2000c1e1b00 */
[----:B------:R-:W-:Y:S01]  /*6410*/  BSSY.RECONVERGENT B4, `(.L_x_219) ;  /* 0x00000b2000047945 */ /* 0x000fe20003800200 */
[----:B---3--:R-:W-:-:S14]  /*6420*/  DSETP.GT.AND P0, PT, R32, RZ, PT ;  /* 0x000000ff2000722a */ /* 0x008fdc0003f04000 */
[----:B------:R-:W-:Y:S05]  /*6430*/  @!P0 BRA `(.L_x_220) ;  /* 0x0000000800748947 */ /* 0x000fea0003800000 */
[----:B0-----:R-:W0:Y:S02]  /*6440*/  LDC.64 R18, c[0x0][0x380] ;  /* 0x0000e000ff127b82 */ /* 0x001e240000000a00 */
[----:B0-----:R-:W3:Y:S01]  /*6450*/  LDG.E.64 R30, desc[UR4][R18.64+0x20] ;  /* 0x00002004121e7981 */ /* 0x001ee2000c1e1b00 */
[----:B------:R-:W-:Y:S01]  /*6460*/  IMAD R3, R3, 0x3, RZ ;  /* 0x0000000303037824 */ /* 0x000fe200078e02ff */
[----:B------:R-:W-:-:S06]  /*6470*/  DADD R28, R38, R32 ;  /* 0x00000000261c7229 */ /* 0x000fcc0000000020 */
[----:B-12---:R-:W0:Y:S01]  /*6480*/  MUFU.RCP64H R5, R29 ;  /* 0x0000001d00057308 */ /* 0x006e220000001800 */
[----:B------:R-:W-:-:S06]  /*6490*/  IMAD.MOV.U32 R4, RZ, RZ, 0x1 ;  /* 0x00000001ff047424 */ /* 0x000fcc00078e00ff */
[----:B0-----:R-:W-:Y:S01]  /*64a0*/  DFMA R16, -R28, R4, 1 ;  /* 0x3ff000001c10742b */ /* 0x001fe20000000104 */
[----:B---3--:R-:W-:-:S05]  /*64b0*/  IMAD.WIDE R30, R3, 0x8, R30 ;  /* 0x00000008031e7825 */ /* 0x008fca00078e021e */
        /* <DEDUP_REMOVED lines=18> */
[----:B------:R-:W-:Y:S01]  /*65e0*/  MOV R4, R18 ;  /* 0x0000001200047202 */ /* 0x000fe20000000f00 */
[----:B------:R-:W-:-:S07]  /*65f0*/  IMAD.MOV.U32 R5, RZ, RZ, R15 ;  /* 0x000000ffff057224 */ /* 0x000fce00078e000f */
.L_x_222:
[----:B------:R-:W-:Y:S05]  /*6600*/  BSYNC.RECONVERGENT B5 ;  /* 0x0000000000057941 */ /* 0x000fea0003800200 */
.L_x_221:
        /* <DEDUP_REMOVED lines=22> */
.L_x_224:
[----:B------:R-:W-:Y:S05]  /*6770*/  BSYNC.RECONVERGENT B5 ;  /* 0x0000000000057941 */ /* 0x000fea0003800200 */
.L_x_223:
        /* <DEDUP_REMOVED lines=24> */
.L_x_226:
[----:B------:R-:W-:Y:S05]  /*6900*/  BSYNC.RECONVERGENT B5 ;  /* 0x0000000000057941 */ /* 0x000fea0003800200 */
.L_x_225:
        /* <DEDUP_REMOVED lines=23> */
.L_x_228:
[----:B------:R-:W-:Y:S05]  /*6a80*/  BSYNC.RECONVERGENT B5 ;  /* 0x0000000000057941 */ /* 0x000fea0003800200 */
.L_x_227:
        /* <DEDUP_REMOVED lines=26> */
.L_x_230:
[----:B------:R-:W-:Y:S05]  /*6c30*/  BSYNC.RECONVERGENT B5 ;  /* 0x0000000000057941 */ /* 0x000fea0003800200 */
.L_x_229:
        /* <DEDUP_REMOVED lines=23> */
.L_x_232:
[----:B------:R-:W-:Y:S05]  /*6db0*/  BSYNC.RECONVERGENT B5 ;  /* 0x0000000000057941 */ /* 0x000fea0003800200 */
.L_x_231:
[----:B------:R-:W-:Y:S01]  /*6dc0*/  DADD R24, R18, R4 ;  /* 0x0000000012187229 */ /* 0x000fe20000000004 */
[----:B------:R-:W-:Y:S01]  /*6dd0*/  VIADD R43, R43, 0x1 ;  /* 0x000000012b2b7836 */ /* 0x000fe20000000000 */
[----:B------:R-:W-:Y:S01]  /*6de0*/  MOV R36, R38 ;  /* 0x0000002600247202 */ /* 0x000fe20000000f00 */
[----:B------:R-:W-:Y:S01]  /*6df0*/  IMAD.MOV.U32 R37, RZ, RZ, R39 ;  /* 0x000000ffff257224 */ /* 0x000fe200078e0027 */
[----:B------:R-:W-:Y:S07]  /*6e00*/  BRA `(.L_x_233) ;  /* 0x0000000000487947 */ /* 0x000fee0003800000 */
.L_x_220:
[----:B------:R-:W-:-:S04]  /*6e10*/  IMAD.IADD R2, R44, 0x1, -R43 ;  /* 0x000000012c027824 */ /* 0x000fc800078e0a2b */
[----:B------:R-:W-:-:S05]  /*6e20*/  IMAD.SHL.U32 R2, R2, 0x4, RZ ;  /* 0x0000000402027824 */ /* 0x000fca00078e00ff */
[C---:B------:R-:W-:Y:S02]  /*6e30*/  ISETP.EQ.AND P6, PT, R2.reuse, RZ, PT ;  /* 0x000000ff0200720c */ /* 0x040fe40003fc2270 */
[C---:B------:R-:W-:Y:S02]  /*6e40*/  ISETP.EQ.AND P5, PT, R2.reuse, 0x4, PT ;  /* 0x000000040200780c */ /* 0x040fe40003fa2270 */
[C---:B------:R-:W-:Y:S02]  /*6e50*/  ISETP.EQ.AND P4, PT, R2.reuse, 0x8, PT ;  /* 0x000000080200780c */ /* 0x040fe40003f82270 */
[C---:B------:R-:W-:Y:S02]  /*6e60*/  ISETP.EQ.AND P3, PT, R2.reuse, 0xc, PT ;  /* 0x0000000c0200780c */ /* 0x040fe40003f62270 */
[C---:B------:R-:W-:Y:S02]  /*6e70*/  ISETP.EQ.AND P2, PT, R2.reuse, 0x10, PT ;  /* 0x000000100200780c */ /* 0x040fe40003f42270 */
[----:B------:R-:W-:-:S02]  /*6e80*/  ISETP.EQ.AND P1, PT, R2, 0x14, PT ;  /* 0x000000140200780c */ /* 0x000fc40003f22270 */
[C---:B------:R-:W-:Y:S02]  /*6e90*/  ISETP.EQ.AND P0, PT, R2.reuse, 0x18, PT ;  /* 0x000000180200780c */ /* 0x040fe40003f02270 */
[-C--:B------:R-:W-:Y:S01]  /*6ea0*/  @P6 MOV R12, R3.reuse ;  /* 0x00000003000c6202 */ /* 0x080fe20000000f00 */
[--C-:B------:R-:W-:Y:S01]  /*6eb0*/  @P5 IMAD.MOV.U32 R11, RZ, RZ, R3.reuse ;  /* 0x000000ffff0b5224 */ /* 0x100fe200078e0003 */
[----:B------:R-:W-:Y:S01]  /*6ec0*/  ISETP.EQ.AND P6, PT, R2, 0x1c, PT ;  /* 0x0000001c0200780c */ /* 0x000fe20003fc2270 */
[--C-:B------:R-:W-:Y:S02]  /*6ed0*/  @P4 IMAD.MOV.U32 R10, RZ, RZ, R3.reuse ;  /* 0x000000ffff0a4224 */ /* 0x100fe400078e0003 */
[--C-:B------:R-:W-:Y:S02]  /*6ee0*/  @P3 IMAD.MOV.U32 R9, RZ, RZ, R3.reuse ;  /* 0x000000ffff093224 */ /* 0x100fe400078e0003 */
[----:B------:R-:W-:Y:S02]  /*6ef0*/  @P2 MOV R8, R3 ;  /* 0x0000000300082202 */ /* 0x000fe40000000f00 */
[----:B------:R-:W-:-:S02]  /*6f00*/  @P1 IMAD.MOV.U32 R7, RZ, RZ, R3 ;  /* 0x000000ffff071224 */ /* 0x000fc400078e0003 */
[----:B------:R-:W-:-:S04]  /*6f10*/  @P0 IMAD.MOV.U32 R6, RZ, RZ, R3 ;  /* 0x000000ffff060224 */ /* 0x000fc800078e0003 */
[----:B------:R-:W-:-:S07]  /*6f20*/  @P6 IMAD.MOV.U32 R0, RZ, RZ, R3 ;  /* 0x000000ffff006224 */ /* 0x000fce00078e0003 */
.L_x_233:
[----:B------:R-:W-:Y:S05]  /*6f30*/  BSYNC.RECONVERGENT B4 ;  /* 0x0000000000047941 */ /* 0x000fea0003800200 */
.L_x_219:
[C---:B------:R-:W-:Y:S02]  /*6f40*/  ISETP.EQ.AND P0, PT, R45.reuse, RZ, PT ;  /* 0x000000ff2d00720c */ /* 0x040fe40003f02270 */
[C---:B------:R-:W-:Y:S02]  /*6f50*/  ISETP.EQ.AND P1, PT, R45.reuse, 0x8, PT ;  /* 0x000000082d00780c */ /* 0x040fe40003f22270 */
[C---:B------:R-:W-:Y:S02]  /*6f60*/  ISETP.EQ.AND P2, PT, R45.reuse, 0x10, PT ;  /* 0x000000102d00780c */ /* 0x040fe40003f42270 */
[----:B------:R-:W-:-:S07]  /*6f70*/  ISETP.EQ.AND P3, PT, R45, 0x18, PT ;  /* 0x000000182d00780c */ /* 0x000fce0003f62270 */
[----:B------:R-:W-:Y:S02]  /*6f80*/  @P0 MOV R15, R11 ;  /* 0x0000000b000f0202 */ /* 0x000fe40000000f00 */
[----:B------:R-:W-:Y:S02]  /*6f90*/  @P1 IMAD.MOV.U32 R15, RZ, RZ, R9 ;  /* 0x000000ffff0f1224 */ /* 0x000fe400078e0009 */
[----:B------:R-:W-:Y:S02]  /*6fa0*/  @P2 IMAD.MOV.U32 R15, RZ, RZ, R7 ;  /* 0x000000ffff0f2224 */ /* 0x000fe400078e0007 */
[----:B------:R-:W-:-:S04]  /*6fb0*/  @P3 IMAD.MOV.U32 R15, RZ, RZ, R0 ;  /* 0x000000ffff0f3224 */ /* 0x000fc800078e0000 */
[----:B012---:R-:W-:-:S06]  /*6fc0*/  IMAD.WIDE R4, R15, 0x8, R34 ;  /* 0x000000080f047825 */ /* 0x007fcc00078e0222 */
[----:B------:R-:W2:Y:S01]  /*6fd0*/  LDG.E.64 R4, desc[UR4][R4.64] ;  /* 0x0000000404047981 */ /* 0x000ea2000c1e1b00 */
[----:B------:R-:W-:Y:S01]  /*6fe0*/  BSSY.RECONVERGENT B4, `(.L_x_234) ;  /* 0x00000b5000047945 */ /* 0x000fe20003800200 */
[----:B--2---:R-:W-:-:S14]  /*6ff0*/  DSETP.GT.AND P0, PT, R4, RZ, PT ;  /* 0x000000ff0400722a */ /* 0x004fdc0003f04000 */
[----:B------:R-:W-:Y:S05]  /*7000*/  @P0 BRA `(.L_x_235) ;  /* 0x00000000004c0947 */ /* 0x000fea0003800000 */
[----:B------:R-:W-:-:S05]  /*7010*/  IADD3 R2, PT, PT, -R43, R44, RZ ;  /* 0x0000002c2b027210 */ /* 0x000fca0007ffe1ff */
[----:B------:R-:W-:-:S05]  /*7020*/  IMAD.SHL.U32 R2, R2, 0x4, RZ ;  /* 0x0000000402027824 */ /* 0x000fca00078e00ff */
[C---:B------:R-:W-:Y:S02]  /*7030*/  ISETP.EQ.AND P6, PT, R2.reuse, -0x4, PT ;  /* 0xfffffffc0200780c */ /* 0x040fe40003fc2270 */
[C---:B------:R-:W-:Y:S02]  /*7040*/  ISETP.EQ.AND P5, PT, R2.reuse, RZ, PT ;  /* 0x000000ff0200720c */ /* 0x040fe40003fa2270 */
[C---:B------:R-:W-:Y:S02]  /*7050*/  ISETP.EQ.AND P4, PT, R2.reuse, 0x4, PT ;  /* 0x000000040200780c */ /* 0x040fe40003f82270 */
[C---:B------:R-:W-:Y:S02]  /*7060*/  ISETP.EQ.AND P3, PT, R2.reuse, 0x8, PT ;  /* 0x000000080200780c */ /* 0x040fe40003f62270 */
[C---:B------:R-:W-:Y:S02]  /*7070*/  ISETP.EQ.AND P2, PT, R2.reuse, 0xc, PT ;  /* 0x0000000c0200780c */ /* 0x040fe40003f42270 */
[----:B------:R-:W-:-:S02]  /*7080*/  ISETP.EQ.AND P1, PT, R2, 0x10, PT ;  /* 0x000000100200780c */ /* 0x000fc40003f22270 */
[C---:B------:R-:W-:Y:S01]  /*7090*/  ISETP.EQ.AND P0, PT, R2.reuse, 0x14, PT ;  /* 0x000000140200780c */ /* 0x040fe20003f02270 */
[--C-:B------:R-:W-:Y:S01]  /*70a0*/  @P6 IMAD.MOV.U32 R12, RZ, RZ, R15.reuse ;  /* 0x000000ffff0c6224 */ /* 0x100fe200078e000f */
[----:B------:R-:W-:Y:S01]  /*70b0*/  ISETP.EQ.AND P6, PT, R2, 0x18, PT ;  /* 0x000000180200780c */ /* 0x000fe20003fc2270 */
[--C-:B------:R-:W-:Y:S02]  /*70c0*/  @P5 IMAD.MOV.U32 R11, RZ, RZ, R15.reuse ;  /* 0x000000ffff0b5224 */ /* 0x100fe400078e000f */
[----:B------:R-:W-:Y:S02]  /*70d0*/  @P4 MOV R10, R15 ;  /* 0x0000000f000a4202 */ /* 0x000fe40000000f00 */
[--C-:B------:R-:W-:Y:S02]  /*70e0*/  @P3 IMAD.MOV.U32 R9, RZ, RZ, R15.reuse ;  /* 0x000000ffff093224 */ /* 0x100fe400078e000f */
[--C-:B------:R-:W-:Y:S02]  /*70f0*/  @P2 IMAD.MOV.U32 R8, RZ, RZ, R15.reuse ;  /* 0x000000ffff082224 */ /* 0x100fe400078e000f */
[----:B------:R-:W-:-:S02]  /*7100*/  @P1 IMAD.MOV.U32 R7, RZ, RZ, R15 ;  /* 0x000000ffff071224 */ /* 0x000fc400078e000f */
[----:B------:R-:W-:Y:S02]  /*7110*/  @P0 MOV R6, R15 ;  /* 0x0000000f00060202 */ /* 0x000fe40000000f00 */
[----:B------:R-:W-:Y:S01]  /*7120*/  @P6 IMAD.MOV.U32 R0, RZ, RZ, R15 ;  /* 0x000000ffff006224 */ /* 0x000fe200078e000f */
[----:B------:R-:W-:Y:S06]  /*7130*/  BRA `(.L_x_236) ;  /* 0x00000008007c7947 */ /* 0x000fec0003800000 */
.L_x_235:
[----:B------:R-:W0:Y:S02]  /*7140*/  LDC.64 R32, c[0x0][0x380] ;  /* 0x0000e000ff207b82 */ /* 0x000e240000000a00 */
[----:B0-----:R-:W2:Y:S01]  /*7150*/  LDG.E.64 R2, desc[UR4][R32.64+0x20] ;  /* 0x0000200420027981 */ /* 0x001ea2000c1e1b00 */
        /* <DEDUP_REMOVED lines=26> */
.L_x_238:
[----:B------:R-:W-:Y:S05]  /*7300*/  BSYNC.RECONVERGENT B5 ;  /* 0x0000000000057941 */ /* 0x000fea0003800200 */
.L_x_237:
        /* <DEDUP_REMOVED lines=23> */
.L_x_240:
[----:B------:R-:W-:Y:S05]  /*7480*/  BSYNC.RECONVERGENT B5 ;  /* 0x0000000000057941 */ /* 0x000fea0003800200 */
.L_x_239:
        /* <DEDUP_REMOVED lines=26> */
.L_x_242:
[----:B------:R-:W-:Y:S05]  /*7630*/  BSYNC.RECONVERGENT B5 ;  /* 0x0000000000057941 */ /* 0x000fea0003800200 */
.L_x_241:
        /* <DEDUP_REMOVED lines=23> */
.L_x_244:
[----:B------:R-:W-:Y:S05]  /*77b0*/  BSYNC.RECONVERGENT B5 ;  /* 0x0000000000057941 */ /* 0x000fea0003800200 */
.L_x_243:
        /* <DEDUP_REMOVED lines=26> */
.L_x_246:
[----:B------:R-:W-:Y:S05]  /*7960*/  BSYNC.RECONVERGENT B5 ;  /* 0x0000000000057941 */ /* 0x000fea0003800200 */
.L_x_245:
        /* <DEDUP_REMOVED lines=23> */
.L_x_248:
[----:B------:R-:W-:Y:S05]  /*7ae0*/  BSYNC.RECONVERGENT B5 ;  /* 0x0000000000057941 */ /* 0x000fea0003800200 */
.L_x_247:
[----:B------:R-:W-:Y:S01]  /*7af0*/  DADD R24, R18, R2 ;  /* 0x0000000012187229 */ /* 0x000fe20000000002 */
[----:B------:R-:W-:Y:S01]  /*7b00*/  IADD3 R43, PT, PT, R43, 0x1, RZ ;  /* 0x000000012b2b7810 */ /* 0x000fe20007ffe0ff */
[----:B------:R-:W-:Y:S02]  /*7b10*/  IMAD.MOV.U32 R36, RZ, RZ, R38 ;  /* 0x000000ffff247224 */ /* 0x000fe400078e0026 */
[----:B------:R-:W-:-:S07]  /*7b20*/  IMAD.MOV.U32 R37, RZ, RZ, R39 ;  /* 0x000000ffff257224 */ /* 0x000fce00078e0027 */
.L_x_236:
[----:B------:R-:W-:Y:S05]  /*7b30*/  BSYNC.RECONVERGENT B4 ;  /* 0x0000000000047941 */ /* 0x000fea0003800200 */
.L_x_234:
[----:B------:R-:W-:-:S04]  /*7b40*/  IADD3 R44, PT, PT, R44, 0x2, RZ ;  /* 0x000000022c2c7810 */ /* 0x000fc80007ffe0ff */
[----:B------:R-:W-:-:S13]  /*7b50*/  ISETP.NE.AND P0, PT, R44, R42, PT ;  /* 0x0000002a2c00720c */ /* 0x000fda0003f05270 */
[----:B------:R-:W-:Y:S05]  /*7b60*/  @P0 BRA `(.L_x_249) ;  /* 0xffffffe400fc0947 */ /* 0x000fea000383ffff */
.L_x_218:
[----:B------:R-:W-:Y:S05]  /*7b70*/  BSYNC.RECONVERGENT B1 ;  /* 0x0000000000017941 */ /* 0x000fea0003800200 */
.L_x_217:
[----:B------:R-:W-:-:S04]  /*7b80*/  LOP3.LUT R2, R13, 0x1, RZ, 0xc0, !PT ;  /* 0x000000010d027812 */ /* 0x000fc800078ec0ff */
[----:B------:R-:W-:-:S13]  /*7b90*/  ISETP.NE.U32.AND P0, PT, R2, 0x1, PT ;  /* 0x000000010200780c */ /* 0x000fda0003f05070 */
[----:B------:R-:W-:Y:S05]  /*7ba0*/  @P0 BRA `(.L_x_216) ;  /* 0x0000000800fc0947 */ /* 0x000fea0003800000 */
[----:B------:R-:W-:-:S05]  /*7bb0*/  IMAD.SHL.U32 R2, R42, 0x4, RZ ;  /* 0x000000042a027824 */ /* 0x000fca00078e00ff */
[C---:B------:R-:W-:Y:S02]  /*7bc0*/  ISETP.EQ.AND P0, PT, R2.reuse, RZ, PT ;  /* 0x000000ff0200720c */ /* 0x040fe40003f02270 */
[C---:B------:R-:W-:Y:S02]  /*7bd0*/  ISETP.EQ.AND P1, PT, R2.reuse, 0x8, PT ;  /* 0x000000080200780c */ /* 0x040fe40003f22270 */
[C---:B------:R-:W-:Y:S02]  /*7be0*/  ISETP.EQ.AND P2, PT, R2.reuse, 0x10, PT ;  /* 0x000000100200780c */ /* 0x040fe40003f42270 */
[----:B------:R-:W-:-:S07]  /*7bf0*/  ISETP.EQ.AND P3, PT, R2, 0x18, PT ;  /* 0x000000180200780c */ /* 0x000fce0003f62270 */
[----:B------:R-:W-:Y:S02]  /*7c00*/  @P0 IMAD.MOV.U32 R15, RZ, RZ, R12 ;  /* 0x000000ffff0f0224 */ /* 0x000fe400078e000c */
[----:B------:R-:W-:Y:S02]  /*7c10*/  @P1 MOV R15, R10 ;  /* 0x0000000a000f1202 */ /* 0x000fe40000000f00 */
[----:B------:R-:W-:Y:S02]  /*7c20*/  @P2 IMAD.MOV.U32 R15, RZ, RZ, R8 ;  /* 0x000000ffff0f2224 */ /* 0x000fe400078e0008 */
[----:B------:R-:W-:-:S04]  /*7c30*/  @P3 IMAD.MOV.U32 R15, RZ, RZ, R6 ;  /* 0x000000ffff0f3224 */ /* 0x000fc800078e0006 */
[----:B-----5:R-:W-:-:S06]  /*7c40*/  IMAD.WIDE R2, R15, 0x8, R34 ;  /* 0x000000080f027825 */ /* 0x020fcc00078e0222 */
[----:B------:R-:W3:Y:S02]  /*7c50*/  LDG.E.64 R2, desc[UR4][R2.64] ;  /* 0x0000000402027981 */ /* 0x000ee4000c1e1b00 */
[----:B---3--:R-:W-:-:S14]  /*7c60*/  DSETP.GT.AND P0, PT, R2, RZ, PT ;  /* 0x000000ff0200722a */ /* 0x008fdc0003f04000 */
[----:B------:R-:W-:Y:S05]  /*7c70*/  @P0 BRA `(.L_x_250) ;  /* 0x00000000004c0947 */ /* 0x000fea0003800000 */
[----:B------:R-:W-:-:S05]  /*7c80*/  IADD3 R42, PT, PT, R42, -R43, RZ ;  /* 0x8000002b2a2a7210 */ /* 0x000fca0007ffe0ff */
[----:B------:R-:W-:-:S05]  /*7c90*/  IMAD.SHL.U32 R42, R42, 0x4, RZ ;  /* 0x000000042a2a7824 */ /* 0x000fca00078e00ff */
[C---:B------:R-:W-:Y:S02]  /*7ca0*/  ISETP.EQ.AND P6, PT, R42.reuse, RZ, PT ;  /* 0x000000ff2a00720c */ /* 0x040fe40003fc2270 */
[C---:B------:R-:W-:Y:S02]  /*7cb0*/  ISETP.EQ.AND P5, PT, R42.reuse, 0x4, PT ;  /* 0x000000042a00780c */ /* 0x040fe40003fa2270 */
[C---:B------:R-:W-:Y:S02]  /*7cc0*/  ISETP.EQ.AND P4, PT, R42.reuse, 0x8, PT ;  /* 0x000000082a00780c */ /* 0x040fe40003f82270 */
[C---:B------:R-:W-:Y:S02]  /*7cd0*/  ISETP.EQ.AND P3, PT, R42.reuse, 0xc, PT ;  /* 0x0000000c2a00780c */ /* 0x040fe40003f62270 */
[C---:B------:R-:W-:Y:S02]  /*7ce0*/  ISETP.EQ.AND P2, PT, R42.reuse, 0x10, PT ;  /* 0x000000102a00780c */ /* 0x040fe40003f42270 */
[----:B------:R-:W-:-:S02]  /*7cf0*/  ISETP.EQ.AND P1, PT, R42, 0x14, PT ;  /* 0x000000142a00780c */ /* 0x000fc40003f22270 */
[C---:B------:R-:W-:Y:S01]  /*7d00*/  ISETP.EQ.AND P0, PT, R42.reuse, 0x18, PT ;  /* 0x000000182a00780c */ /* 0x040fe20003f02270 */
[--C-:B------:R-:W-:Y:S01]  /*7d10*/  @P6 IMAD.MOV.U32 R12, RZ, RZ, R15.reuse ;  /* 0x000000ffff0c6224 */ /* 0x100fe200078e000f */
[----:B------:R-:W-:Y:S02]  /*7d20*/  ISETP.EQ.AND P6, PT, R42, 0x1c, PT ;  /* 0x0000001c2a00780c */ /* 0x000fe40003fc2270 */
[-C--:B------:R-:W-:Y:S01]  /*7d30*/  @P5 MOV R11, R15.reuse ;  /* 0x0000000f000b5202 */ /* 0x080fe20000000f00 */
[--C-:B------:R-:W-:Y:S02]  /*7d40*/  @P4 IMAD.MOV.U32 R10, RZ, RZ, R15.reuse ;  /* 0x000000ffff0a4224 */ /* 0x100fe400078e000f */
[--C-:B------:R-:W-:Y:S02]  /*7d50*/  @P3 IMAD.MOV.U32 R9, RZ, RZ, R15.reuse ;  /* 0x000000ffff093224 */ /* 0x100fe400078e000f */
[----:B------:R-:W-:Y:S02]  /*7d60*/  @P2 MOV R8, R15 ;  /* 0x0000000f00082202 */ /* 0x000fe40000000f00 */
[----:B------:R-:W-:-:S02]  /*7d70*/  @P1 IMAD.MOV.U32 R7, RZ, RZ, R15 ;  /* 0x000000ffff071224 */ /* 0x000fc400078e000f */
[----:B------:R-:W-:Y:S02]  /*7d80*/  @P0 IMAD.MOV.U32 R6, RZ, RZ, R15 ;  /* 0x000000ffff060224 */ /* 0x000fe400078e000f */
[----:B------:R-:W-:Y:S01]  /*7d90*/  @P6 MOV R0, R15 ;  /* 0x0000000f00006202 */ /* 0x000fe20000000f00 */
[----:B------:R-:W-:Y:S06]  /*7da0*/  BRA `(.L_x_216) ;  /* 0x00000008007c7947 */ /* 0x000fec0003800000 */
.L_x_250:
[----:B------:R-:W0:Y:S02]  /*7db0*/  LDC.64 R30, c[0x0][0x380] ;  /* 0x0000e000ff1e7b82 */ /* 0x000e240000000a00 */
[----:B012---:R-:W2:Y:S01]  /*7dc0*/  LDG.E.64 R4, desc[UR4][R30.64+0x20] ;  /* 0x000020041e047981 */ /* 0x007ea2000c1e1b00 */
        /* <DEDUP_REMOVED lines=26> */
.L_x_252:
[----:B------:R-:W-:Y:S05]  /*7f70*/  BSYNC.RECONVERGENT B1 ;  /* 0x0000000000017941 */ /* 0x000fea0003800200 */
.L_x_251:
        /* <DEDUP_REMOVED lines=23> */
.L_x_254:
[----:B------:R-:W-:Y:S05]  /*80f0*/  BSYNC.RECONVERGENT B1 ;  /* 0x0000000000017941 */ /* 0x000fea0003800200 */
.L_x_253:
[----:B------:R-:W2:Y:S01]  /*8100*/  LDG.E.64 R16, desc[UR4][R4.64+0x8] ;  /* 0x0000080404107981 */ /* 0x000ea2000c1e1b00 */
[----:B------:R-:W0:Y:S01]  /*8110*/  MUFU.RCP64H R21, R39 ;  /* 0x0000002700157308 */ /* 0x000e220000001800 */
[----:B------:R-:W-:Y:S01]  /*8120*/  MOV R20, 0x1 ;  /* 0x0000000100147802 */ /* 0x000fe20000000f00 */
        /* <DEDUP_REMOVED lines=23> */
.L_x_256:
[----:B------:R-:W-:Y:S05]  /*82a0*/  BSYNC.RECONVERGENT B1 ;  /* 0x0000000000017941 */ /* 0x000fea0003800200 */
.L_x_255:
        /* <DEDUP_REMOVED lines=22> */
[----:B------:R-:W-:-:S07]  /*8410*/  MOV R19, R15 ;  /* 0x0000000f00137202 */ /* 0x000fce0000000f00 */
.L_x_258:
[----:B------:R-:W-:Y:S05]  /*8420*/  BSYNC.RECONVERGENT B1 ;  /* 0x0000000000017941 */ /* 0x000fea0003800200 */
.L_x_257:
        /* <DEDUP_REMOVED lines=24> */
[----:B------:R-:W-:Y:S01]  /*85b0*/  MOV R2, R18 ;  /* 0x0000001200027202 */ /* 0x000fe20000000f00 */
[----:B------:R-:W-:-:S07]  /*85c0*/  IMAD.MOV.U32 R3, RZ, RZ, R15 ;  /* 0x000000ffff037224 */ /* 0x000fce00078e000f */
.L_x_260:
[----:B------:R-:W-:Y:S05]  /*85d0*/  BSYNC.RECONVERGENT B1 ;  /* 0x0000000000017941 */ /* 0x000fea0003800200 */
.L_x_259:
        /* <DEDUP_REMOVED lines=18> */
[----:B------:R-:W-:Y:S01]  /*8700*/  MOV R29, R39 ;  /* 0x00000027001d7202 */ /* 0x000fe20000000f00 */
[----:B------:R-:W-:Y:S01]  /*8710*/  IMAD.MOV.U32 R28, RZ, RZ, R38 ;  /* 0x000000ffff1c7224 */ /* 0x000fe200078e0026 */
[----:B------:R-:W-:-:S07]  /*8720*/  MOV R16, 0x8740 ;  /* 0x0000874000107802 */ /* 0x000fce0000000f00 */
[----:B------:R-:W-:Y:S05]  /*8730*/  CALL.REL.NOINC `($__internal_3_$__cuda_sm20_div_rn_f64_full) ;  /* 0x0000000000947944 */ /* 0x000fea0003c00000 */
[----:B------:R-:W-:-:S07]  /*8740*/  IMAD.MOV.U32 R19, RZ, RZ, R15 ;  /* 0x000000ffff137224 */ /* 0x000fce00078e000f */
.L_x_262:
[----:B------:R-:W-:Y:S05]  /*8750*/  BSYNC.RECONVERGENT B1 ;  /* 0x0000000000017941 */ /* 0x000fea0003800200 */
.L_x_261:
[----:B------:R-:W-:Y:S01]  /*8760*/  DADD R24, R18, R2 ;  /* 0x0000000012187229 */ /* 0x000fe20000000002 */
[----:B------:R-:W-:Y:S01]  /*8770*/  VIADD R43, R43, 0x1 ;  /* 0x000000012b2b7836 */ /* 0x000fe20000000000 */
[----:B------:R-:W-:Y:S01]  /*8780*/  MOV R36, R38 ;  /* 0x0000002600247202 */ /* 0x000fe20000000f00 */
[----:B------:R-:W-:-:S08]  /*8790*/  IMAD.MOV.U32 R37, RZ, RZ, R39 ;  /* 0x000000ffff257224 */ /* 0x000fd000078e0027 */
.L_x_216:
[----:B------:R-:W-:Y:S05]  /*87a0*/  BSYNC.RECONVERGENT B2 ;  /* 0x0000000000027941 */ /* 0x000fea0003800200 */
.L_x_215:
[----:B------:R-:W-:-:S05]  /*87b0*/  IMAD.IADD R13, R13, 0x1, -R43 ;  /* 0x000000010d0d7824 */ /* 0x000fca00078e0a2b */
[----:B------:R-:W-:-:S13]  /*87c0*/  ISETP.NE.AND P0, PT, R13, RZ, PT ;  /* 0x000000ff0d00720c */ /* 0x000fda0003f05270 */
[----:B------:R-:W-:Y:S05]  /*87d0*/  @!P0 BRA `(.L_x_263) ;  /* 0x00000000000c8947 */ /* 0x000fea0003800000 */
[----:B------:R-:W-:-:S13]  /*87e0*/  ISETP.GT.AND P0, PT, R13, RZ, PT ;  /* 0x000000ff0d00720c */ /* 0x000fda0003f04270 */
[----:B------:R-:W-:Y:S05]  /*87f0*/  @P0 BRA `(.L_x_264) ;  /* 0xffffffd800a40947 */ /* 0x000fea000383ffff */
[----:B------:R-:W-:Y:S05]  /*8800*/  BRA `(.L_x_265) ;  /* 0x0000000000387947 */ /* 0x000fea0003800000 */
.L_x_263:
[----:B012---:R-:W0:Y:S02]  /*8810*/  LDC.64 R16, c[0x0][0x380] ;  /* 0x0000e000ff107b82 */ /* 0x007e240000000a00 */
[----:B0-----:R-:W2:Y:S01]  /*8820*/  LDG.E.64 R2, desc[UR4][R16.64+0x20] ;  /* 0x0000200410027981 */ /* 0x001ea2000c1e1b00 */
[----:B------:R-:W-:-:S04]  /*8830*/  IMAD R5, R14, 0x3, RZ ;  /* 0x000000030e057824 */ /* 0x000fc800078e02ff */
[----:B--2---:R-:W-:-:S05]  /*8840*/  IMAD.WIDE R2, R5, 0x8, R2 ;  /* 0x0000000805027825 */ /* 0x004fca00078e0202 */
[----:B------:R3:W-:Y:S04]  /*8850*/  STG.E.64 desc[UR4][R2.64], R20 ;  /* 0x0000001402007986 */ /* 0x0007e8000c101b04 */
[----:B------:R3:W-:Y:S04]  /*8860*/  STG.E.64 desc[UR4][R2.64+0x8], R22 ;  /* 0x0000081602007986 */ /* 0x0007e8000c101b04 */
[----:B------:R3:W-:Y:S04]  /*8870*/  STG.E.64 desc[UR4][R2.64+0x10], R24 ;  /* 0x0000101802007986 */ /* 0x0007e8000c101b04 */
[----:B------:R-:W2:Y:S02]  /*8880*/  LDG.E.64 R4, desc[UR4][R16.64+0x18] ;  /* 0x0000180410047981 */ /* 0x000ea4000c1e1b00 */
[----:B--2---:R-:W-:-:S05]  /*8890*/  IMAD.WIDE R4, R14, 0x8, R4 ;  /* 0x000000080e047825 */ /* 0x004fca00078e0204 */
[----:B------:R3:W-:Y:S01]  /*88a0*/  STG.E.64 desc[UR4][R4.64], R36 ;  /* 0x0000002404007986 */ /* 0x0007e2000c101b04 */
[----:B------:R-:W-:Y:S06]  /*88b0*/  MEMBAR.SC.GPU ;  /* 0x0000000000007992 */ /* 0x000fec0000002000 */
[----:B------:R-:W-:-:S00]  /*88c0*/  ERRBAR ;  /* 0x00000000000079ab */ /* 0x000fc00000000000 */
[----:B------:R-:W-:Y:S06]  /*88d0*/  CGAERRBAR ;  /* 0x00000000000075ab */ /* 0x000fec0000000000 */
[----:B------:R-:W-:Y:S01]  /*88e0*/  CCTL.IVALL ;  /* 0x00000000ff00798f */ /* 0x000fe20002000000 */
.L_x_265:
[----:B------:R-:W-:Y:S05]  /*88f0*/  BSYNC.RECONVERGENT B3 ;  /* 0x0000000000037941 */ /* 0x000fea0003800200 */
.L_x_214:
[----:B---3--:R-:W3:Y:S02]  /*8900*/  LDC.64 R2, c[0x0][0x380] ;  /* 0x0000e000ff027b82 */ /* 0x008ee40000000a00 */
[----:B---3--:R-:W3:Y:S01]  /*8910*/  LDG.E R3, desc[UR4][R2.64+0x4] ;  /* 0x0000040402037981 */ /* 0x008ee2000c1e1900 */
[----:B------:R-:W0:Y:S01]  /*8920*/  LDCU UR6, c[0x0][0x370] ;  /* 0x00006e00ff0677ac */ /* 0x000e220008000800 */
[----:B------:R-:W4:Y:S01]  /*8930*/  LDCU UR7, c[0x0][0x360] ;  /* 0x00006c00ff0777ac */ /* 0x000f220008000800 */
[----:B012---:R-:W-:-:S05]  /*8940*/  IADD3 R5, PT, PT, RZ, -UR6, RZ ;  /* 0x80000006ff057c10 */ /* 0x007fca000fffe0ff */
[----:B----4-:R-:W-:-:S05]  /*8950*/  IMAD R14, R5, UR7, R14 ;  /* 0x00000007050e7c24 */ /* 0x010fca000f8e020e */
[----:B---3--:R-:W-:-:S13]  /*8960*/  ISETP.GE.AND P0, PT, R14, R3, PT ;  /* 0x000000030e00720c */ /* 0x008fda0003f06270 */
[----:B------:R-:W-:Y:S05]  /*8970*/  @P0 BRA `(.L_x_266) ;  /* 0xffffff7400d00947 */ /* 0x000fea000383ffff */
[----:B------:R-:W-:Y:S05]  /*8980*/  EXIT ;  /* 0x000000000000794d */ /* 0x000fea0003800000 */
        .weak           $__internal_3_$__cuda_sm20_div_rn_f64_full
        .type           $__internal_3_$__cuda_sm20_div_rn_f64_full,@function
        .size           $__internal_3_$__cuda_sm20_div_rn_f64_full,(.L_x_306 - $__internal_3_$__cuda_sm20_div_rn_f64_full)
$__internal_3_$__cuda_sm20_div_rn_f64_full:
[C---:B------:R-:W-:Y:S01]  /*8990*/  FSETP.GEU.AND P0, PT, |R29|.reuse, 1.469367938527859385e-39, PT ;  /* 0x001000001d00780b */ /* 0x040fe20003f0e200 */
[----:B------:R-:W-:Y:S01]  /*89a0*/  IMAD.MOV.U32 R46, RZ, RZ, 0x1 ;  /* 0x00000001ff2e7424 */ /* 0x000fe200078e00ff */
[----:B------:R-:W-:Y:S01]  /*89b0*/  LOP3.LUT R26, R29, 0x800fffff, RZ, 0xc0, !PT ;  /* 0x800fffff1d1a7812 */ /* 0x000fe200078ec0ff */
[----:B------:R-:W-:Y:S01]  /*89c0*/  IMAD.MOV.U32 R48, RZ, RZ, R18 ;  /* 0x000000ffff307224 */ /* 0x000fe200078e0012 */
[----:B------:R-:W-:Y:S01]  /*89d0*/  MOV R49, R19 ;  /* 0x0000001300317202 */ /* 0x000fe20000000f00 */
[----:B------:R-:W-:Y:S01]  /*89e0*/  IMAD.MOV.U32 R17, RZ, RZ, 0x1ca00000 ;  /* 0x1ca00000ff117424 */ /* 0x000fe200078e00ff */
[----:B------:R-:W-:Y:S01]  /*89f0*/  LOP3.LUT R27, R26, 0x3ff00000, RZ, 0xfc, !PT ;  /* 0x3ff000001a1b7812 */ /* 0x000fe200078efcff */
[----:B------:R-:W-:Y:S01]  /*8a00*/  IMAD.MOV.U32 R26, RZ, RZ, R28 ;  /* 0x000000ffff1a7224 */ /* 0x000fe200078e001c */
[C---:B------:R-:W-:Y:S01]  /*8a10*/  FSETP.GEU.AND P2, PT, |R49|.reuse, 1.469367938527859385e-39, PT ;  /* 0x001000003100780b */ /* 0x040fe20003f4e200 */
[----:B------:R-:W-:Y:S01]  /*8a20*/  BSSY.RECONVERGENT B0, `(.L_x_267) ;  /* 0x0000055000007945 */ /* 0x000fe20003800200 */
[----:B------:R-:W-:-:S02]  /*8a30*/  LOP3.LUT R15, R49, 0x7ff00000, RZ, 0xc0, !PT ;  /* 0x7ff00000310f7812 */ /* 0x000fc400078ec0ff */
[----:B------:R-:W-:Y:S01]  /*8a40*/  LOP3.LUT R19, R29, 0x7ff00000, RZ, 0xc0, !PT ;  /* 0x7ff000001d137812 */ /* 0x000fe200078ec0ff */
[----:B------:R-:W-:Y:S01]  /*8a50*/  @!P0 DMUL R26, R28, 8.98846567431157953865e+307 ;  /* 0x7fe000001c1a8828 */ /* 0x000fe20000000000 */
[----:B------:R-:W-:Y:S02]  /*8a60*/  MOV R50, R48 ;  /* 0x0000003000327202 */ /* 0x000fe40000000f00 */
[----:B------:R-:W-:-:S03]  /*8a70*/  ISETP.GE.U32.AND P1, PT, R15, R19, PT ;  /* 0x000000130f00720c */ /* 0x000fc60003f26070 */
[----:B------:R-:W0:Y:S02]  /*8a80*/  MUFU.RCP64H R47, R27 ;  /* 0x0000001b002f7308 */ /* 0x000e240000001800 */
[----:B------:R-:W-:Y:S02]  /*8a90*/  @!P2 LOP3.LUT R18, R29, 0x7ff00000, RZ, 0xc0, !PT ;  /* 0x7ff000001d12a812 */ /* 0x000fe400078ec0ff */
[----:B------:R-:W-:Y:S02]  /*8aa0*/  @!P0 LOP3.LUT R19, R27, 0x7ff00000, RZ, 0xc0, !PT ;  /* 0x7ff000001b138812 */ /* 0x000fe400078ec0ff */
[----:B------:R-:W-:Y:S02]  /*8ab0*/  @!P2 ISETP.GE.U32.AND P3, PT, R15, R18, PT ;  /* 0x000000120f00a20c */ /* 0x000fe40003f66070 */
[----:B------:R-:W-:-:S04]  /*8ac0*/  SEL R18, R17, 0x63400000, !P1 ;  /* 0x6340000011127807 */ /* 0x000fc80004800000 */
[----:B------:R-:W-:Y:S01]  /*8ad0*/  LOP3.LUT R51, R18, 0x800fffff, R49, 0xf8, !PT ;  /* 0x800fffff12337812 */ /* 0x000fe200078ef831 */
[----:B------:R-:W-:Y:S01]  /*8ae0*/  IMAD.MOV.U32 R18, RZ, RZ, R15 ;  /* 0x000000ffff127224 */ /* 0x000fe200078e000f */
[----:B0-----:R-:W-:-:S08]  /*8af0*/  DFMA R40, R46, -R26, 1 ;  /* 0x3ff000002e28742b */ /* 0x001fd0000000081a */
[----:B------:R-:W-:-:S08]  /*8b00*/  DFMA R40, R40, R40, R40 ;  /* 0x000000282828722b */ /* 0x000fd00000000028 */
[----:B------:R-:W-:Y:S01]  /*8b10*/  DFMA R46, R46, R40, R46 ;  /* 0x000000282e2e722b */ /* 0x000fe2000000002e */
[----:B------:R-:W-:-:S04]  /*8b20*/  @!P2 SEL R40, R17, 0x63400000, !P3 ;  /* 0x634000001128a807 */ /* 0x000fc80005800000 */
[----:B------:R-:W-:-:S03]  /*8b30*/  @!P2 LOP3.LUT R40, R40, 0x80000000, R49, 0xf8, !PT ;  /* 0x800000002828a812 */ /* 0x000fc600078ef831 */
[----:B------:R-:W-:Y:S01]  /*8b40*/  DFMA R52, R46, -R26, 1 ;  /* 0x3ff000002e34742b */ /* 0x000fe2000000081a */
[----:B------:R-:W-:Y:S01]  /*8b50*/  @!P2 LOP3.LUT R41, R40, 0x100000, RZ, 0xfc, !PT ;  /* 0x001000002829a812 */ /* 0x000fe200078efcff */
[----:B------:R-:W-:-:S06]  /*8b60*/  @!P2 IMAD.MOV.U32 R40, RZ, RZ, RZ ;  /* 0x000000ffff28a224 */ /* 0x000fcc00078e00ff */
[----:B------:R-:W-:Y:S02]  /*8b70*/  DFMA R52, R46, R52, R46 ;  /* 0x000000342e34722b */ /* 0x000fe4000000002e */
[----:B------:R-:W-:-:S08]  /*8b80*/  @!P2 DFMA R50, R50, 2, -R40 ;  /* 0x400000003232a82b */ /* 0x000fd00000000828 */
[----:B------:R-:W-:Y:S02]  /*8b90*/  DMUL R40, R52, R50 ;  /* 0x0000003234287228 */ /* 0x000fe40000000000 */
[----:B------:R-:W-:-:S06]  /*8ba0*/  @!P2 LOP3.LUT R18, R51, 0x7ff00000, RZ, 0xc0, !PT ;  /* 0x7ff000003312a812 */ /* 0x000fcc00078ec0ff */
[----:B------:R-:W-:-:S08]  /*8bb0*/  DFMA R46, R40, -R26, R50 ;  /* 0x8000001a282e722b */ /* 0x000fd00000000032 */
[----:B------:R-:W-:Y:S01]  /*8bc0*/  DFMA R46, R52, R46, R40 ;  /* 0x0000002e342e722b */ /* 0x000fe20000000028 */
[----:B------:R-:W-:Y:S01]  /*8bd0*/  IADD3 R40, PT, PT, R18, -0x1, RZ ;  /* 0xffffffff12287810 */ /* 0x000fe20007ffe0ff */
[----:B------:R-:W-:-:S03]  /*8be0*/  VIADD R41, R19, 0xffffffff ;  /* 0xffffffff13297836 */ /* 0x000fc60000000000 */
[----:B------:R-:W-:-:S04]  /*8bf0*/  ISETP.GT.U32.AND P0, PT, R40, 0x7feffffe, PT ;  /* 0x7feffffe2800780c */ /* 0x000fc80003f04070 */
[----:B------:R-:W-:-:S13]  /*8c00*/  ISETP.GT.U32.OR P0, PT, R41, 0x7feffffe, P0 ;  /* 0x7feffffe2900780c */ /* 0x000fda0000704470 */
[----:B------:R-:W-:Y:S05]  /*8c10*/  @P0 BRA `(.L_x_268) ;  /* 0x0000000000740947 */ /* 0x000fea0003800000 */
[----:B------:R-:W-:Y:S01]  /*8c20*/  LOP3.LUT R18, R29, 0x7ff00000, RZ, 0xc0, !PT ;  /* 0x7ff000001d127812 */ /* 0x000fe200078ec0ff */
[----:B------:R-:W-:-:S03]  /*8c30*/  IMAD.MOV.U32 R48, RZ, RZ, RZ ;  /* 0x000000ffff307224 */ /* 0x000fc600078e00ff */
[CC--:B------:R-:W-:Y:S02]  /*8c40*/  VIADDMNMX R19, R15.reuse, -R18.reuse, 0xb9600000, !PT ;  /* 0xb96000000f137446 */ /* 0x0c0fe40007800912 */
[----:B------:R-:W-:Y:S02]  /*8c50*/  ISETP.GE.U32.AND P0, PT, R15, R18, PT ;  /* 0x000000120f00720c */ /* 0x000fe40003f06070 */
[----:B------:R-:W-:Y:S02]  /*8c60*/  VIMNMX R19, PT, PT, R19, 0x46a00000, PT ;  /* 0x46a0000013137848 */ /* 0x000fe40003fe0100 */
[----:B------:R-:W-:-:S05]  /*8c70*/  SEL R18, R17, 0x63400000, !P0 ;  /* 0x6340000011127807 */ /* 0x000fca0004000000 */
[----:B------:R-:W-:-:S05]  /*8c80*/  IMAD.IADD R18, R19, 0x1, -R18 ;  /* 0x0000000113127824 */ /* 0x000fca00078e0a12 */
[----:B------:R-:W-:-:S06]  /*8c90*/  IADD3 R49, PT, PT, R18, 0x7fe00000, RZ ;  /* 0x7fe0000012317810 */ /* 0x000fcc0007ffe0ff */
        /* <DEDUP_REMOVED lines=9> */
[C---:B------:R-:W-:Y:S01]  /*8d30*/  IADD3 R27, PT, PT, -R18.reuse, RZ, RZ ;  /* 0x000000ff121b7210 */ /* 0x040fe20007ffe1ff */
[----:B------:R-:W-:Y:S01]  /*8d40*/  IMAD.MOV.U32 R26, RZ, RZ, RZ ;  /* 0x000000ffff1a7224 */ /* 0x000fe200078e00ff */
[----:B------:R-:W-:-:S05]  /*8d50*/  IADD3 R18, PT, PT, -R18, -0x43300000, RZ ;  /* 0xbcd0000012127810 */ /* 0x000fca0007ffe1ff */
[----:B------:R-:W-:Y:S02]  /*8d60*/  DFMA R26, R40, -R26, R46 ;  /* 0x8000001a281a722b */ /* 0x000fe4000000002e */
[----:B------:R-:W-:-:S08]  /*8d70*/  DMUL.RP R46, R46, R48 ;  /* 0x000000302e2e7228 */ /* 0x000fd00000008000 */
[----:B------:R-:W-:Y:S02]  /*8d80*/  FSETP.NEU.AND P0, PT, |R27|, R18, PT ;  /* 0x000000121b00720b */ /* 0x000fe40003f0d200 */
[----:B------:R-:W-:Y:S02]  /*8d90*/  LOP3.LUT R28, R47, R28, RZ, 0x3c, !PT ;  /* 0x0000001c2f1c7212 */ /* 0x000fe400078e3cff */
[----:B------:R-:W-:Y:S02]  /*8da0*/  FSEL R18, R46, R40, !P0 ;  /* 0x000000282e127208 */ /* 0x000fe40004000000 */
[----:B------:R-:W-:-:S03]  /*8db0*/  FSEL R19, R28, R41, !P0 ;  /* 0x000000291c137208 */ /* 0x000fc60004000000 */
[----:B------:R-:W-:Y:S01]  /*8dc0*/  IMAD.MOV.U32 R40, RZ, RZ, R18 ;  /* 0x000000ffff287224 */ /* 0x000fe200078e0012 */
[----:B------:R-:W-:Y:S01]  /*8dd0*/  MOV R41, R19 ;  /* 0x0000001300297202 */ /* 0x000fe20000000f00 */
[----:B------:R-:W-:Y:S06]  /*8de0*/  BRA `(.L_x_269) ;  /* 0x0000000000607947 */ /* 0x000fec0003800000 */
.L_x_268:
[----:B------:R-:W-:-:S14]  /*8df0*/  DSETP.NAN.AND P0, PT, R48, R48, PT ;  /* 0x000000303000722a */ /* 0x000fdc0003f08000 */
[----:B------:R-:W-:Y:S05]  /*8e00*/  @P0 BRA `(.L_x_270) ;  /* 0x00000000004c0947 */ /* 0x000fea0003800000 */
[----:B------:R-:W-:-:S14]  /*8e10*/  DSETP.NAN.AND P0, PT, R28, R28, PT ;  /* 0x0000001c1c00722a */ /* 0x000fdc0003f08000 */
[----:B------:R-:W-:Y:S05]  /*8e20*/  @P0 BRA `(.L_x_271) ;  /* 0x0000000000340947 */ /* 0x000fea0003800000 */
[----:B------:R-:W-:Y:S01]  /*8e30*/  ISETP.NE.AND P0, PT, R18, R19, PT ;  /* 0x000000131200720c */ /* 0x000fe20003f05270 */
[----:B------:R-:W-:Y:S02]  /*8e40*/  IMAD.MOV.U32 R40, RZ, RZ, 0x0 ;  /* 0x00000000ff287424 */ /* 0x000fe400078e00ff */
[----:B------:R-:W-:-:S10]  /*8e50*/  IMAD.MOV.U32 R41, RZ, RZ, -0x80000 ;  /* 0xfff80000ff297424 */ /* 0x000fd400078e00ff */
[----:B------:R-:W-:Y:S05]  /*8e60*/  @!P0 BRA `(.L_x_269) ;  /* 0x0000000000408947 */ /* 0x000fea0003800000 */
[----:B------:R-:W-:Y:S02]  /*8e70*/  ISETP.NE.AND P0, PT, R18, 0x7ff00000, PT ;  /* 0x7ff000001200780c */ /* 0x000fe40003f05270 */
[----:B------:R-:W-:Y:S02]  /*8e80*/  LOP3.LUT R29, R49, 0x80000000, R29, 0x48, !PT ;  /* 0x80000000311d7812 */ /* 0x000fe400078e481d */
[----:B------:R-:W-:-:S13]  /*8e90*/  ISETP.EQ.OR P0, PT, R19, RZ, !P0 ;  /* 0x000000ff1300720c */ /* 0x000fda0004702670 */
[----:B------:R-:W-:Y:S01]  /*8ea0*/  @P0 LOP3.LUT R15, R29, 0x7ff00000, RZ, 0xfc, !PT ;  /* 0x7ff000001d0f0812 */ /* 0x000fe200078efcff */
[----:B------:R-:W-:Y:S01]  /*8eb0*/  @!P0 IMAD.MOV.U32 R41, RZ, RZ, R29 ;  /* 0x000000ffff298224 */ /* 0x000fe200078e001d */
[----:B------:R-:W-:Y:S01]  /*8ec0*/  @!P0 MOV R40, RZ ;  /* 0x000000ff00288202 */ /* 0x000fe20000000f00 */
[----:B------:R-:W-:Y:S01]  /*8ed0*/  @P0 IMAD.MOV.U32 R40, RZ, RZ, RZ ;  /* 0x000000ffff280224 */ /* 0x000fe200078e00ff */
[----:B------:R-:W-:Y:S01]  /*8ee0*/  @P0 MOV R41, R15 ;  /* 0x0000000f00290202 */ /* 0x000fe20000000f00 */
[----:B------:R-:W-:Y:S06]  /*8ef0*/  BRA `(.L_x_269) ;  /* 0x00000000001c7947 */ /* 0x000fec0003800000 */
.L_x_271:
[----:B------:R-:W-:Y:S01]  /*8f00*/  LOP3.LUT R15, R29, 0x80000, RZ, 0xfc, !PT ;  /* 0x000800001d0f7812 */ /* 0x000fe200078efcff */
[----:B------:R-:W-:-:S04]  /*8f10*/  IMAD.MOV.U32 R40, RZ, RZ, R28 ;  /* 0x000000ffff287224 */ /* 0x000fc800078e001c */
[----:B------:R-:W-:Y:S01]  /*8f20*/  IMAD.MOV.U32 R41, RZ, RZ, R15 ;  /* 0x000000ffff297224 */ /* 0x000fe200078e000f */
[----:B------:R-:W-:Y:S06]  /*8f30*/  BRA `(.L_x_269) ;  /* 0x00000000000c7947 */ /* 0x000fec0003800000 */
.L_x_270:
[----:B------:R-:W-:Y:S02]  /*8f40*/  LOP3.LUT R15, R49, 0x80000, RZ, 0xfc, !PT ;  /* 0x00080000310f7812 */ /* 0x000fe400078efcff */
[----:B------:R-:W-:-:S03]  /*8f50*/  MOV R40, R48 ;  /* 0x0000003000287202 */ /* 0x000fc60000000f00 */
[----:B------:R-:W-:-:S07]  /*8f60*/  IMAD.MOV.U32 R41, RZ, RZ, R15 ;  /* 0x000000ffff297224 */ /* 0x000fce00078e000f */
.L_x_269:
[----:B------:R-:W-:Y:S05]  /*8f70*/  BSYNC.RECONVERGENT B0 ;  /* 0x0000000000007941 */ /* 0x000fea0003800200 */
.L_x_267:
[----:B------:R-:W-:Y:S01]  /*8f80*/  IMAD.MOV.U32 R17, RZ, RZ, 0x0 ;  /* 0x00000000ff117424 */ /* 0x000fe200078e00ff */
[----:B------:R-:W-:Y:S01]  /*8f90*/  MOV R15, R41 ;  /* 0x00000029000f7202 */ /* 0x000fe20000000f00 */
[----:B------:R-:W-:Y:S02]  /*8fa0*/  IMAD.MOV.U32 R18, RZ, RZ, R40 ;  /* 0x000000ffff127224 */ /* 0x000fe400078e0028 */
[----:B------:R-:W-:Y:S05]  /*8fb0*/  RET.REL.NODEC R16 `(_Z14center_of_massP7Octtree) ;  /* 0xffffff7010107950 */ /* 0x000fea0003c3ffff */
.L_x_272:
        /* <DEDUP_REMOVED lines=12> */
.L_x_306:


//--------------------- .text._Z16get_bounding_boxPdiS_ --------------------------
	.section	.text._Z16get_bounding_boxPdiS_,"ax",@progbits
	.align	128
        .global         _Z16get_bounding_boxPdiS_
        .type           _Z16get_bounding_boxPdiS_,@function
        .size           _Z16get_bounding_boxPdiS_,(.L_x_316 - _Z16get_bounding_boxPdiS_)
        .other          _Z16get_bounding_boxPdiS_,@"STO_CUDA_ENTRY STV_DEFAULT"
_Z16get_bounding_boxPdiS_:
.text._Z16get_bounding_boxPdiS_:
[----:B------:R-:W-:Y:S01]  /*0000*/  LDC R1, c[0x0][0x37c] ;  /* 0x0000df00ff017b82 */ /* 0x000fe20000000800 */
[----:B------:R-:W0:Y:S01]  /*0010*/  S2R R0, SR_CTAID.X ;  /* 0x0000000000007919 */ /* 0x000e220000002500 */
[----:B------:R-:W1:Y:S01]  /*0020*/  LDCU UR4, c[0x0][0x360] ;  /* 0x00006c00ff0477ac */ /* 0x000e620008000800 */
[----:B------:R-:W-:Y:S01]  /*0030*/  BSSY.RECONVERGENT B0, `(.L_x_273) ;  /* 0x0000018000007945 */ /* 0x000fe20003800200 */
[----:B------:R-:W2:Y:S01]  /*0040*/  S2R R11, SR_TID.X ;  /* 0x00000000000b7919 */ /* 0x000ea20000002100 */
[----:B------:R-:W3:Y:S01]  /*0050*/  LDCU UR5, c[0x0][0x388] ;  /* 0x00007100ff0577ac */ /* 0x000ee20008000800 */
[----:B------:R-:W4:Y:S01]  /*0060*/  LDCU.64 UR6, c[0x0][0x358] ;  /* 0x00006b00ff0677ac */ /* 0x000f220008000a00 */
[----:B-1----:R-:W-:Y:S02]  /*0070*/  IMAD.U32 R10, RZ, RZ, UR4 ;  /* 0x00000004ff0a7e24 */ /* 0x002fe4000f8e00ff */
[----:B0-----:R-:W-:-:S04]  /*0080*/  IMAD R2, R0, UR4, RZ ;  /* 0x0000000400027c24 */ /* 0x001fc8000f8e02ff */
[----:B--2---:R-:W-:Y:S01]  /*0090*/  IMAD R5, R2, 0x2, R11 ;  /* 0x0000000202057824 */ /* 0x004fe200078e020b */
[----:B------:R-:W-:-:S04]  /*00a0*/  CS2R R2, SRZ ;  /* 0x0000000000027805 */ /* 0x000fc8000001ff00 */
[----:B---3--:R-:W-:-:S13]  /*00b0*/  ISETP.GE.U32.AND P0, PT, R5, UR5, PT ;  /* 0x0000000505007c0c */ /* 0x008fda000bf06070 */
[----:B----4-:R-:W-:Y:S05]  /*00c0*/  @P0 BRA `(.L_x_274) ;  /* 0x0000000000380947 */ /* 0x010fea0003800000 */
[----:B------:R-:W0:Y:S01]  /*00d0*/  LDC.64 R6, c[0x0][0x380] ;  /* 0x0000e000ff067b82 */ /* 0x000e220000000a00 */
[----:B------:R-:W-:-:S05]  /*00e0*/  IMAD.IADD R3, R5, 0x1, R10 ;  /* 0x0000000105037824 */ /* 0x000fca00078e020a */
[----:B------:R-:W-:Y:S01]  /*00f0*/  ISETP.GE.U32.AND P1, PT, R3, UR5, PT ;  /* 0x0000000503007c0c */ /* 0x000fe2000bf26070 */
[----:B0-----:R-:W-:-:S12]  /*0100*/  IMAD.WIDE.U32 R4, R5, 0x8, R6 ;  /* 0x0000000805047825 */ /* 0x001fd800078e0006 */
[----:B------:R-:W-:Y:S01]  /*0110*/  @!P1 IMAD.WIDE.U32 R6, R3, 0x8, R6 ;  /* 0x0000000803069825 */ /* 0x000fe200078e0006 */
[----:B------:R-:W2:Y:S05]  /*0120*/  LDG.E.64 R4, desc[UR6][R4.64] ;  /* 0x0000000604047981 */ /* 0x000eaa000c1e1b00 */
[----:B------:R-:W3:Y:S01]  /*0130*/  @!P1 LDG.E.64 R6, desc[UR6][R6.64] ;  /* 0x0000000606069981 */ /* 0x000ee2000c1e1b00 */
[----:B--2---:R-:W-:Y:S02]  /*0140*/  DADD R2, |R4|, |R4| ;  /* 0x0000000004027229 */ /* 0x004fe40000000604 */
[----:B---3--:R-:W-:-:S08]  /*0150*/  @!P1 DADD R8, |R6|, |R6| ;  /* 0x0000000006089229 */ /* 0x008fd00000000606 */
[----:B------:R-:W-:-:S06]  /*0160*/  @!P1 DSETP.GT.AND P0, PT, R2, R8, PT ;  /* 0x000000080200922a */ /* 0x000fcc0003f04000 */
[----:B------:R-:W-:Y:S02]  /*0170*/  @!P1 FSEL R8, R2, R8, P0 ;  /* 0x0000000802089208 */ /* 0x000fe40000000000 */
[----:B------:R-:W-:-:S03]  /*0180*/  @!P1 FSEL R9, R3, R9, P0 ;  /* 0x0000000903099208 */ /* 0x000fc60000000000 */
[----:B------:R-:W-:Y:S02]  /*0190*/  @!P1 IMAD.MOV.U32 R2, RZ, RZ, R8 ;  /* 0x000000ffff029224 */ /* 0x000fe400078e0008 */
[----:B------:R-:W-:-:S07]  /*01a0*/  @!P1 IMAD.MOV.U32 R3, RZ, RZ, R9 ;  /* 0x000000ffff039224 */ /* 0x000fce00078e0009 */
.L_x_274:
[----:B------:R-:W-:Y:S05]  /*01b0*/  BSYNC.RECONVERGENT B0 ;  /* 0x0000000000007941 */ /* 0x000fea0003800200 */
.L_x_273:
[----:B------:R-:W0:Y:S01]  /*01c0*/  S2UR UR5, SR_CgaCtaId ;  /* 0x00000000000579c3 */ /* 0x000e220000008800 */
[----:B------:R-:W-:Y:S01]  /*01d0*/  UMOV UR4, 0x400 ;  /* 0x0000040000047882 */ /* 0x000fe20000000000 */
[----:B------:R-:W-:Y:S01]  /*01e0*/  ISETP.GE.U32.AND P0, PT, R10, 0x2, PT ;  /* 0x000000020a00780c */ /* 0x000fe20003f06070 */
[----:B0-----:R-:W-:-:S06]  /*01f0*/  ULEA UR4, UR5, UR4, 0x18 ;  /* 0x0000000405047291 */ /* 0x001fcc000f8ec0ff */
[----:B------:R-:W-:-:S05]  /*0200*/  LEA R7, R11, UR4, 0x3 ;  /* 0x000000040b077c11 */ /* 0x000fca000f8e18ff */
[----:B------:R0:W-:Y:S01]  /*0210*/  STS.64 [R7], R2 ;  /* 0x0000000207007388 */ /* 0x0001e20000000a00 */
[----:B------:R-:W-:Y:S06]  /*0220*/  BAR.SYNC.DEFER_BLOCKING 0x0 ;  /* 0x0000000000007b1d */ /* 0x000fec0000010000 */
[----:B------:R-:W-:Y:S05]  /*0230*/  @!P0 BRA `(.L_x_275) ;  /* 0x0000000000388947 */ /* 0x000fea0003800000 */
.L_x_278:
[--C-:B------:R-:W-:Y:S01]  /*0240*/  IMAD.MOV.U32 R6, RZ, RZ, R10.reuse ;  /* 0x000000ffff067224 */ /* 0x100fe200078e000a */
[----:B------:R-:W-:Y:S01]  /*0250*/  SHF.R.U32.HI R10, RZ, 0x1, R10 ;  /* 0x00000001ff0a7819 */ /* 0x000fe2000001160a */
[----:B------:R-:W-:Y:S03]  /*0260*/  BSSY.RECONVERGENT B0, `(.L_x_276) ;  /* 0x0000008000007945 */ /* 0x000fe60003800200 */
[----:B------:R-:W-:-:S13]  /*0270*/  ISETP.GE.U32.AND P0, PT, R11, R10, PT ;  /* 0x0000000a0b00720c */ /* 0x000fda0003f06070 */
[----:B-1----:R-:W-:Y:S05]  /*0280*/  @P0 BRA `(.L_x_277) ;  /* 0x0000000000140947 */ /* 0x002fea0003800000 */
[----:B------:R-:W-:Y:S01]  /*0290*/  IMAD R4, R10, 0x8, R7 ;  /* 0x000000080a047824 */ /* 0x000fe200078e0207 */
[----:B0-----:R-:W-:Y:S05]  /*02a0*/  LDS.64 R2, [R7] ;  /* 0x0000000007027984 */ /* 0x001fea0000000a00 */
[----:B------:R-:W0:Y:S02]  /*02b0*/  LDS.64 R4, [R4] ;  /* 0x0000000004047984 */ /* 0x000e240000000a00 */
[----:B0-----:R-:W-:-:S14]  /*02c0*/  DSETP.GT.AND P0, PT, R4, R2, PT ;  /* 0x000000020400722a */ /* 0x001fdc0003f04000 */
[----:B------:R1:W-:Y:S02]  /*02d0*/  @P0 STS.64 [R7], R4 ;  /* 0x0000000407000388 */ /* 0x0003e40000000a00 */
.L_x_277:
[----:B------:R-:W-:Y:S05]  /*02e0*/  BSYNC.RECONVERGENT B0 ;  /* 0x0000000000007941 */ /* 0x000fea0003800200 */
.L_x_276:
[----:B------:R-:W-:Y:S01]  /*02f0*/  BAR.SYNC.DEFER_BLOCKING 0x0 ;  /* 0x0000000000007b1d */ /* 0x000fe20000010000 */
[----:B------:R-:W-:-:S13]  /*0300*/  ISETP.GT.U32.AND P0, PT, R6, 0x3, PT ;  /* 0x000000030600780c */ /* 0x000fda0003f04070 */
[----:B------:R-:W-:Y:S05]  /*0310*/  @P0 BRA `(.L_x_278) ;  /* 0xfffffffc00c80947 */ /* 0x000fea000383ffff */
.L_x_275:
[----:B------:R-:W-:-:S13]  /*0320*/  ISETP.NE.AND P0, PT, R11, RZ, PT ;  /* 0x000000ff0b00720c */ /* 0x000fda0003f05270 */
[----:B------:R-:W-:Y:S05]  /*0330*/  @P0 EXIT ;  /* 0x000000000000094d */ /* 0x000fea0003800000 */
[----:B------:R-:W2:Y:S01]  /*0340*/  S2UR UR5, SR_CgaCtaId ;  /* 0x00000000000579c3 */ /* 0x000ea20000008800 */
[----:B------:R-:W-:-:S07]  /*0350*/  UMOV UR4, 0x400 ;  /* 0x0000040000047882 */ /* 0x000fce0000000000 */
[----:B-1----:R-:W1:Y:S01]  /*0360*/  LDC.64 R4, c[0x0][0x390] ;  /* 0x0000e400ff047b82 */ /* 0x002e620000000a00 */
[----:B--2---:R-:W-:Y:S01]  /*0370*/  ULEA UR4, UR5, UR4, 0x18 ;  /* 0x0000000405047291 */ /* 0x004fe2000f8ec0ff */
[----:B-1----:R-:W-:-:S08]  /*0380*/  IMAD.WIDE.U32 R4, R0, 0x8, R4 ;  /* 0x0000000800047825 */ /* 0x002fd000078e0004 */
[----:B0-----:R-:W0:Y:S04]  /*0390*/  LDS.64 R2, [UR4] ;  /* 0x00000004ff027984 */ /* 0x001e280008000a00 */
[----:B0-----:R-:W-:Y:S01]  /*03a0*/  STG.E.64 desc[UR6][R4.64], R2 ;  /* 0x0000000204007986 */ /* 0x001fe2000c101b06 */
[----:B------:R-:W-:Y:S05]  /*03b0*/  EXIT ;  /* 0x000000000000794d */ /* 0x000fea0003800000 */
.L_x_279:
        /* <DEDUP_REMOVED lines=12> */
.L_x_316:


//--------------------- .text._Z7add_entP7OcttreeP8Entitiesj --------------------------
	.section	.text._Z7add_entP7OcttreeP8Entitiesj,"ax",@progbits
	.align	128
        .global         _Z7add_entP7OcttreeP8Entitiesj
        .type           _Z7add_entP7OcttreeP8Entitiesj,@function
        .size           _Z7add_entP7OcttreeP8Entitiesj,(.L_x_317 - _Z7add_entP7OcttreeP8Entitiesj)
        .other          _Z7add_entP7OcttreeP8Entitiesj,@"STO_CUDA_ENTRY STV_DEFAULT"
_Z7add_entP7OcttreeP8Entitiesj:
.text._Z7add_entP7OcttreeP8Entitiesj:
        /* <DEDUP_REMOVED lines=9> */
[----:B------:R-:W0:Y:S02]  /*0090*/  LDCU.64 UR4, c[0x0][0x358] ;  /* 0x00006b00ff0477ac */ /* 0x000e240008000a00 */
[----:B0-----:R-:W2:Y:S05]  /*00a0*/  LDG.E.64 R2, desc[UR4][R4.64] ;  /* 0x0000000404027981 */ /* 0x001eaa000c1e1b00 */
[----:B------:R-:W0:Y:S01]  /*00b0*/  LDC.64 R14, c[0x0][0x380] ;  /* 0x0000e000ff0e7b82 */ /* 0x000e220000000a00 */
[----:B------:R-:W-:Y:S01]  /*00c0*/  IMAD R11, R17, 0x3, RZ ;  /* 0x00000003110b7824 */ /* 0x000fe200078e02ff */
[----:B0-----:R-:W3:Y:S04]  /*00d0*/  LDG.E.64 R8, desc[UR4][R14.64+0x20] ;  /* 0x000020040e087981 */ /* 0x001ee8000c1e1b00 */
[----:B------:R0:W5:Y:S01]  /*00e0*/  LDG.E.64 R26, desc[UR4][R14.64+0x8] ;  /* 0x000008040e1a7981 */ /* 0x000162000c1e1b00 */
[----:B--2---:R-:W-:-:S03]  /*00f0*/  IMAD.WIDE R6, R11, 0x8, R2 ;  /* 0x000000080b067825 */ /* 0x004fc600078e0202 */
[----:B------:R-:W2:Y:S04]  /*0100*/  LDG.E R3, desc[UR4][R14.64+0x4] ;  /* 0x000004040e037981 */ /* 0x000ea8000c1e1900 */
[----:B------:R-:W4:Y:S04]  /*0110*/  LD.E.64 R32, desc[UR4][R6.64] ;  /* 0x0000000406207980 */ /* 0x000f28000c101b00 */
[----:B------:R-:W2:Y:S04]  /*0120*/  LD.E.64 R30, desc[UR4][R6.64+0x8] ;  /* 0x00000804061e7980 */ /* 0x000ea8000c101b00 */
[----:B------:R-:W2:Y:S01]  /*0130*/  LD.E.64 R28, desc[UR4][R6.64+0x10] ;  /* 0x00001004061c7980 */ /* 0x000ea2000c101b00 */
[----:B---3--:R-:W-:-:S05]  /*0140*/  IMAD.WIDE R8, R11, 0x8, R8 ;  /* 0x000000080b087825 */ /* 0x008fca00078e0208 */
[----:B----4-:R0:W-:Y:S04]  /*0150*/  ST.E.64 desc[UR4][R8.64], R32 ;  /* 0x0000002008007985 */ /* 0x0101e8000c101b04 */
[----:B--2---:R0:W-:Y:S04]  /*0160*/  ST.E.64 desc[UR4][R8.64+0x8], R30 ;  /* 0x0000081e08007985 */ /* 0x0041e8000c101b04 */
[----:B------:R0:W-:Y:S04]  /*0170*/  ST.E.64 desc[UR4][R8.64+0x10], R28 ;  /* 0x0000101c08007985 */ /* 0x0001e8000c101b04 */
[----:B------:R-:W2:Y:S04]  /*0180*/  LDG.E.64 R4, desc[UR4][R4.64+0x10] ;  /* 0x0000100404047981 */ /* 0x000ea8000c1e1b00 */
[----:B------:R-:W3:Y:S01]  /*0190*/  LDG.E.64 R12, desc[UR4][R14.64+0x18] ;  /* 0x000018040e0c7981 */ /* 0x000ee2000c1e1b00 */
[----:B--2---:R-:W-:-:S06]  /*01a0*/  IMAD.WIDE R10, R17, 0x8, R4 ;  /* 0x00000008110a7825 */ /* 0x004fcc00078e0204 */
[----:B------:R-:W2:Y:S01]  /*01b0*/  LD.E.64 R10, desc[UR4][R10.64] ;  /* 0x000000040a0a7980 */ /* 0x000ea2000c101b00 */
[----:B---3--:R-:W-:-:S05]  /*01c0*/  IMAD.WIDE R12, R17, 0x8, R12 ;  /* 0x00000008110c7825 */ /* 0x008fca00078e020c */
[----:B--2---:R0:W-:Y:S04]  /*01d0*/  ST.E.64 desc[UR4][R12.64], R10 ;  /* 0x0000000a0c007985 */ /* 0x0041e8000c101b04 */
[----:B------:R-:W2:Y:S01]  /*01e0*/  LDG.E.64 R6, desc[UR4][R14.64+0x10] ;  /* 0x000010040e067981 */ /* 0x000ea2000c1e1b00 */
[----:B------:R-:W-:Y:S01]  /*01f0*/  IMAD.MOV.U32 R19, RZ, RZ, 0x1 ;  /* 0x00000001ff137424 */ /* 0x000fe200078e00ff */
[----:B------:R-:W-:Y:S02]  /*0200*/  CS2R R24, SRZ ;  /* 0x0000000000187805 */ /* 0x000fe4000001ff00 */
[----:B------:R-:W-:Y:S02]  /*0210*/  CS2R R22, SRZ ;  /* 0x0000000000167805 */ /* 0x000fe4000001ff00 */
[----:B------:R-:W-:Y:S01]  /*0220*/  CS2R R20, SRZ ;  /* 0x0000000000147805 */ /* 0x000fe2000001ff00 */
[----:B------:R-:W-:-:S02]  /*0230*/  IMAD.MOV.U32 R38, RZ, RZ, R3 ;  /* 0x000000ffff267224 */ /* 0x000fc400078e0003 */
[----:B--2---:R-:W-:-:S05]  /*0240*/  IMAD.WIDE R6, R17, 0x4, R6 ;  /* 0x0000000411067825 */ /* 0x004fca00078e0206 */
[----:B------:R0:W-:Y:S02]  /*0250*/  ST.E desc[UR4][R6.64], R19 ;  /* 0x0000001306007985 */ /* 0x0001e4000c101904 */
.L_x_290:
[----:B0--3-5:R-:W-:Y:S01]  /*0260*/  DMUL R6, R26, 0.25 ;  /* 0x3fd000001a067828 */ /* 0x029fe20000000000 */
[----:B--2---:R-:W0:Y:S01]  /*0270*/  LDC.64 R4, c[0x0][0x380] ;  /* 0x0000e000ff047b82 */ /* 0x004e220000000a00 */
[----:B------:R-:W-:Y:S01]  /*0280*/  DSETP.GE.AND P2, PT, R32, R20, PT ;  /* 0x000000142000722a */ /* 0x000fe20003f46000 */
[----:B------:R-:W-:Y:S05]  /*0290*/  YIELD ;  /* 0x0000000000007946 */ /* 0x000fea0003800000 */
[----:B------:R-:W-:Y:S01]  /*02a0*/  DADD R12, -RZ, -R6 ;  /* 0x00000000ff0c7229 */ /* 0x000fe20000000906 */
[----:B------:R-:W-:Y:S01]  /*02b0*/  SEL R0, RZ, 0x1, !P2 ;  /* 0x00000001ff007807 */ /* 0x000fe20005000000 */
[----:B------:R-:W-:Y:S01]  /*02c0*/  DSETP.GE.AND P1, PT, R30, R22, PT ;  /* 0x000000161e00722a */ /* 0x000fe20003f26000 */
[----:B------:R-:W-:Y:S01]  /*02d0*/  BSSY B0, `(.L_x_280) ;  /* 0x000001c000007945 */ /* 0x000fe20003800000 */
[----:B------:R-:W-:-:S02]  /*02e0*/  DSETP.GE.AND P0, PT, R28, R24, PT ;  /* 0x000000181c00722a */ /* 0x000fc40003f06000 */
[----:B------:R-:W-:Y:S02]  /*02f0*/  DMUL R26, R26, 0.5 ;  /* 0x3fe000001a1a7828 */ /* 0x000fe40000000000 */
[----:B-1----:R-:W-:Y:S02]  /*0300*/  SEL R2, RZ, 0x2, !P1 ;  /* 0x00000002ff027807 */ /* 0x002fe40004800000 */
[CC--:B------:R-:W-:Y:S02]  /*0310*/  FSEL R8, R6.reuse, R12.reuse, P2 ;  /* 0x0000000c06087208 */ /* 0x0c0fe40001000000 */
[CC--:B------:R-:W-:Y:S02]  /*0320*/  FSEL R9, R7.reuse, R13.reuse, P2 ;  /* 0x0000000d07097208 */ /* 0x0c0fe40001000000 */
[----:B------:R-:W-:Y:S02]  /*0330*/  FSEL R10, R6, R12, P1 ;  /* 0x0000000c060a7208 */ /* 0x000fe40000800000 */
[----:B------:R-:W-:-:S02]  /*0340*/  FSEL R11, R7, R13, P1 ;  /* 0x0000000d070b7208 */ /* 0x000fc40000800000 */
[----:B------:R-:W-:Y:S01]  /*0350*/  SEL R15, RZ, 0x4, !P0 ;  /* 0x00000004ff0f7807 */ /* 0x000fe20004000000 */
[----:B------:R-:W-:Y:S01]  /*0360*/  DADD R20, R20, R8 ;  /* 0x0000000014147229 */ /* 0x000fe20000000008 */
[----:B------:R-:W-:Y:S02]  /*0370*/  FSEL R6, R6, R12, P0 ;  /* 0x0000000c06067208 */ /* 0x000fe40000000000 */
[----:B------:R-:W-:Y:S01]  /*0380*/  FSEL R7, R7, R13, P0 ;  /* 0x0000000d07077208 */ /* 0x000fe20000000000 */
[----:B------:R-:W-:Y:S01]  /*0390*/  DADD R22, R22, R10 ;  /* 0x0000000016167229 */ /* 0x000fe2000000000a */
[----:B------:R-:W-:-:S04]  /*03a0*/  IADD3 R15, PT, PT, R15, R2, R0 ;  /* 0x000000020f0f7210 */ /* 0x000fc80007ffe000 */
[----:B------:R-:W-:Y:S01]  /*03b0*/  DADD R24, R24, R6 ;  /* 0x0000000018187229 */ /* 0x000fe20000000006 */
[----:B------:R-:W-:-:S10]  /*03c0*/  LEA R0, R38, R15, 0x3 ;  /* 0x0000000f26007211 */ /* 0x000fd400078e18ff */
.L_x_283:
[----:B------:R-:W-:Y:S01]  /*03d0*/  BSSY B1, `(.L_x_281) ;  /* 0x0000007000017945 */ /* 0x000fe20003800000 */
.L_x_282:
[----:B0-----:R-:W2:Y:S02]  /*03e0*/  LDG.E.64 R6, desc[UR4][R4.64+0x30] ;  /* 0x0000300404067981 */ /* 0x001ea4000c1e1b00 */
[----:B--2---:R-:W-:-:S05]  /*03f0*/  IMAD.WIDE R6, R0, 0x4, R6 ;  /* 0x0000000400067825 */ /* 0x004fca00078e0206 */
[----:B------:R-:W2:Y:S01]  /*0400*/  LD.E R18, desc[UR4][R6.64] ;  /* 0x0000000406127980 */ /* 0x000ea2000c101900 */
[----:B------:R-:W-:Y:S05]  /*0410*/  YIELD ;  /* 0x0000000000007946 */ /* 0x000fea0003800000 */
[----:B--2---:R-:W-:-:S13]  /*0420*/  ISETP.NE.AND P0, PT, R18, -0x2, PT ;  /* 0xfffffffe1200780c */ /* 0x004fda0003f05270 */
[----:B------:R-:W-:Y:S05]  /*0430*/  @!P0 BRA `(.L_x_282) ;  /* 0xfffffffc00e88947 */ /* 0x000fea000383ffff */
[----:B------:R-:W-:Y:S05]  /*0440*/  BSYNC B1 ;  /* 0x0000000000017941 */ /* 0x000fea0003800000 */
.L_x_281:
[----:B------:R-:W-:-:S06]  /*0450*/  IMAD.MOV.U32 R19, RZ, RZ, -0x2 ;  /* 0xfffffffeff137424 */ /* 0x000fcc00078e00ff */
[----:B------:R-:W2:Y:S02]  /*0460*/  ATOM.E.CAS.STRONG.GPU PT, R19, [R6], R18, R19 ;  /* 0x000000120613738b */ /* 0x000ea400001ee113 */
[----:B--2---:R-:W-:-:S13]  /*0470*/  ISETP.NE.AND P0, PT, R18, R19, PT ;  /* 0x000000131200720c */ /* 0x004fda0003f05270 */
[----:B------:R-:W-:Y:S05]  /*0480*/  @P0 BRA `(.L_x_283) ;  /* 0xfffffffc00d00947 */ /* 0x000fea000383ffff */
[----:B------:R-:W-:Y:S05]  /*0490*/  BSYNC B0 ;  /* 0x0000000000007941 */ /* 0x000fea0003800000 */
.L_x_280:
[----:B------:R-:W0:Y:S02]  /*04a0*/  LDC.64 R36, c[0x0][0x380] ;  /* 0x0000e000ff247b82 */ /* 0x000e240000000a00 */
[----:B0-----:R-:W2:Y:S01]  /*04b0*/  LDG.E.64 R4, desc[UR4][R36.64+0x10] ;  /* 0x0000100424047981 */ /* 0x001ea2000c1e1b00 */
[----:B------:R-:W-:Y:S01]  /*04c0*/  ISETP.NE.AND P0, PT, R18, -0x1, PT ;  /* 0xffffffff1200780c */ /* 0x000fe20003f05270 */
[----:B------:R-:W-:Y:S01]  /*04d0*/  IMAD.MOV.U32 R7, RZ, RZ, 0x1 ;  /* 0x00000001ff077424 */ /* 0x000fe200078e00ff */
[----:B------:R-:W-:Y:S01]  /*04e0*/  BSSY B0, `(.L_x_284) ;  /* 0x00000c8000007945 */ /* 0x000fe20003800000 */
[----:B--2---:R-:W-:-:S05]  /*04f0*/  IMAD.WIDE R4, R38, 0x4, R4 ;  /* 0x0000000426047825 */ /* 0x004fca00078e0204 */
[----:B------:R0:W-:Y:S05]  /*0500*/  ATOM.E.ADD.STRONG.GPU PT, RZ, desc[UR4][R4.64], R7 ;  /* 0x8000000704ff798a */ /* 0x0001ea00081ef104 */
[----:B------:R-:W-:Y:S05]  /*0510*/  @P0 BRA `(.L_x_285) ;  /* 0x0000000000400947 */ /* 0x000fea0003800000 */
[----:B0-----:R-:W2:Y:S01]  /*0520*/  LDG.E.64 R4, desc[UR4][R36.64+0x30] ;  /* 0x0000300424047981 */ /* 0x001ea2000c1e1b00 */
[----:B------:R-:W0:Y:S01]  /*0530*/  S2UR UR6, SR_CTAID.X ;  /* 0x00000000000679c3 */ /* 0x000e220000002500 */
[----:B------:R-:W0:Y:S07]  /*0540*/  S2R R2, SR_TID.X ;  /* 0x0000000000027919 */ /* 0x000e2e0000002100 */
[----:B------:R-:W0:Y:S02]  /*0550*/  LDC R9, c[0x0][0x360] ;  /* 0x0000d800ff097b82 */ /* 0x000e240000000800 */
[----:B0-----:R-:W-:-:S02]  /*0560*/  IMAD R9, R9, UR6, R2 ;  /* 0x0000000609097c24 */ /* 0x001fc4000f8e0202 */
[----:B--2---:R-:W-:-:S05]  /*0570*/  IMAD.WIDE R4, R0, 0x4, R4 ;  /* 0x0000000400047825 */ /* 0x004fca00078e0204 */
[----:B------:R3:W-:Y:S04]  /*0580*/  ST.E desc[UR4][R4.64], R9 ;  /* 0x0000000904007985 */ /* 0x0007e8000c101904 */
[----:B------:R-:W2:Y:S01]  /*0590*/  LDG.E.64 R6, desc[UR4][R36.64+0x28] ;  /* 0x0000280424067981 */ /* 0x000ea2000c1e1b00 */
[----:B------:R-:W-:Y:S01]  /*05a0*/  PLOP3.LUT P0, PT, PT, PT, PT, 0x8, 0x80 ;  /* 0x000000000080781c */ /* 0x000fe20003f0e170 */
[----:B--2---:R-:W-:-:S05]  /*05b0*/  IMAD.WIDE R6, R9, 0x4, R6 ;  /* 0x0000000409067825 */ /* 0x004fca00078e0206 */
[----:B------:R3:W-:Y:S01]  /*05c0*/  ST.E desc[UR4][R6.64], R38 ;  /* 0x0000002606007985 */ /* 0x0007e2000c101904 */
[----:B------:R-:W-:Y:S06]  /*05d0*/  MEMBAR.SC.GPU ;  /* 0x0000000000007992 */ /* 0x000fec0000002000 */
[----:B------:R-:W-:-:S00]  /*05e0*/  ERRBAR ;  /* 0x00000000000079ab */ /* 0x000fc00000000000 */
[----:B------:R-:W-:Y:S06]  /*05f0*/  CGAERRBAR ;  /* 0x00000000000075ab */ /* 0x000fec0000000000 */
[----:B------:R-:W-:Y:S01]  /*0600*/  CCTL.IVALL ;  /* 0x00000000ff00798f */ /* 0x000fe20002000000 */
[----:B------:R-:W-:Y:S05]  /*0610*/  BRA `(.L_x_286) ;  /* 0x0000000800d07947 */ /* 0x000fea0003800000 */
.L_x_285:
[----:B------:R-:W-:-:S13]  /*0620*/  ISETP.GE.AND P0, PT, R18, R3, PT ;  /* 0x000000031200720c */ /* 0x000fda0003f06270 */
[----:B------:R-:W-:Y:S05]  /*0630*/  @P0 BRA `(.L_x_287) ;  /* 0x0000000800a40947 */ /* 0x000fea0003800000 */
[----:B0-----:R-:W2:Y:S01]  /*0640*/  LDG.E.64 R4, desc[UR4][R36.64+0x20] ;  /* 0x0000200424047981 */ /* 0x001ea2000c1e1b00 */
[----:B------:R-:W-:-:S04]  /*0650*/  IMAD R35, R18, 0x3, RZ ;  /* 0x0000000312237824 */ /* 0x000fc800078e02ff */
[----:B--2---:R-:W-:-:S05]  /*0660*/  IMAD.WIDE R34, R35, 0x8, R4 ;  /* 0x0000000823227825 */ /* 0x004fca00078e0204 */
[----:B------:R0:W5:Y:S04]  /*0670*/  LD.E.64 R16, desc[UR4][R34.64] ;  /* 0x0000000422107980 */ /* 0x000168000c101b00 */
[----:B------:R0:W5:Y:S04]  /*0680*/  LD.E.64 R14, desc[UR4][R34.64+0x8] ;  /* 0x00000804220e7980 */ /* 0x000168000c101b00 */
[----:B------:R0:W5:Y:S01]  /*0690*/  LD.E.64 R12, desc[UR4][R34.64+0x10] ;  /* 0x00001004220c7980 */ /* 0x000162000c101b00 */
[----:B------:R-:W-:Y:S01]  /*06a0*/  BSSY B1, `(.L_x_288) ;  /* 0x0000086000017945 */ /* 0x000fe20003800000 */
[----:B------:R-:W-:Y:S01]  /*06b0*/  MOV R10, R26 ;  /* 0x0000001a000a7202 */ /* 0x000fe20000000f00 */
[----:B------:R-:W-:Y:S01]  /*06c0*/  IMAD.MOV.U32 R11, RZ, RZ, R27 ;  /* 0x000000ffff0b7224 */ /* 0x000fe200078e001b */
[----:B------:R-:W-:Y:S01]  /*06d0*/  MOV R8, R22 ;  /* 0x0000001600087202 */ /* 0x000fe20000000f00 */
[----:B------:R-:W-:Y:S01]  /*06e0*/  IMAD.MOV.U32 R9, RZ, RZ, R23 ;  /* 0x000000ffff097224 */ /* 0x000fe200078e0017 */
[----:B------:R-:W-:Y:S01]  /*06f0*/  MOV R6, R24 ;  /* 0x0000001800067202 */ /* 0x000fe20000000f00 */
[----:B------:R-:W-:Y:S01]  /*0700*/  IMAD.MOV.U32 R7, RZ, RZ, R25 ;  /* 0x000000ffff077224 */ /* 0x000fe200078e0019 */
[----:B------:R-:W-:Y:S01]  /*0710*/  MOV R4, R20 ;  /* 0x0000001400047202 */ /* 0x000fe20000000f00 */
[----:B------:R-:W-:-:S07]  /*0720*/  IMAD.MOV.U32 R5, RZ, RZ, R21 ;  /* 0x000000ffff057224 */ /* 0x000fce00078e0015 */
.L_x_289:
[----:B-1----:R-:W1:Y:S01]  /*0730*/  S2R R19, SR_LANEID ;  /* 0x0000000000137919 */ /* 0x002e620000000000 */
[----:B------:R-:W-:Y:S05]  /*0740*/  YIELD ;  /* 0x0000000000007946 */ /* 0x000fea0003800000 */
[----:B------:R-:W-:Y:S01]  /*0750*/  VOTEU.ANY UR6, UPT, PT ;  /* 0x0000000000067886 */ /* 0x000fe200038e0100 */
[----:B0-----:R-:W0:Y:S01]  /*0760*/  LDC.64 R34, c[0x0][0x380] ;  /* 0x0000e000ff227b82 */ /* 0x001e220000000a00 */
[----:B------:R-:W1:Y:S08]  /*0770*/  FLO.U32 R44, UR6 ;  /* 0x00000006002c7d00 */ /* 0x000e7000080e0000 */
[----:B------:R-:W0:Y:S01]  /*0780*/  POPC R39, UR6 ;  /* 0x0000000600277d09 */ /* 0x000e220008000000 */
[----:B-1----:R-:W-:-:S13]  /*0790*/  ISETP.EQ.U32.AND P0, PT, R44, R19, PT ;  /* 0x000000132c00720c */ /* 0x002fda0003f02070 */
[----:B0-----:R-:W2:Y:S04]  /*07a0*/  @P0 ATOMG.E.ADD.STRONG.GPU PT, R39, desc[UR4][R34.64], R39 ;  /* 0x80000027222709a8 */ /* 0x001ea800081ef104 */
[----:B------:R-:W3:Y:S01]  /*07b0*/  LDG.E.64 R36, desc[UR4][R34.64+0x20] ;  /* 0x0000200422247981 */ /* 0x000ee2000c1e1b00 */
[----:B------:R-:W0:Y:S02]  /*07c0*/  S2R R19, SR_LTMASK ;  /* 0x0000000000137919 */ /* 0x000e240000003900 */
[----:B0-----:R-:W-:-:S06]  /*07d0*/  LOP3.LUT R45, R19, UR6, RZ, 0xc0, !PT ;  /* 0x00000006132d7c12 */ /* 0x001fcc000f8ec0ff */
[----:B------:R-:W0:Y:S01]  /*07e0*/  POPC R45, R45 ;  /* 0x0000002d002d7309 */ /* 0x000e220000000000 */
[----:B--2---:R-:W0:Y:S02]  /*07f0*/  SHFL.IDX PT, R2, R39, R44, 0x1f ;  /* 0x00001f2c27027589 */ /* 0x004e2400000e0000 */
[----:B0-----:R-:W-:-:S05]  /*0800*/  IADD3 R2, PT, PT, R2, R45, RZ ;  /* 0x0000002d02027210 */ /* 0x001fca0007ffe0ff */
[----:B------:R-:W-:-:S04]  /*0810*/  IMAD R19, R2, 0x3, RZ ;  /* 0x0000000302137824 */ /* 0x000fc800078e02ff */
[----:B---3--:R-:W-:-:S05]  /*0820*/  IMAD.WIDE R36, R19, 0x8, R36 ;  /* 0x0000000813247825 */ /* 0x008fca00078e0224 */
[----:B------:R0:W-:Y:S04]  /*0830*/  ST.E.64 desc[UR4][R36.64], RZ ;  /* 0x000000ff24007985 */ /* 0x0001e8000c101b04 */
[----:B------:R-:W2:Y:S02]  /*0840*/  LDG.E.64 R40, desc[UR4][R34.64+0x20] ;  /* 0x0000200422287981 */ /* 0x000ea4000c1e1b00 */
[----:B--2---:R-:W-:-:S05]  /*0850*/  IMAD.WIDE R40, R19, 0x8, R40 ;  /* 0x0000000813287825 */ /* 0x004fca00078e0228 */
[----:B------:R1:W-:Y:S04]  /*0860*/  ST.E.64 desc[UR4][R40.64+0x8], RZ ;  /* 0x000008ff28007985 */ /* 0x0003e8000c101b04 */
[----:B------:R-:W2:Y:S02]  /*0870*/  LDG.E.64 R42, desc[UR4][R34.64+0x20] ;  /* 0x00002004222a7981 */ /* 0x000ea4000c1e1b00 */
[----:B--2---:R-:W-:-:S05]  /*0880*/  IMAD.WIDE R42, R19, 0x8, R42 ;  /* 0x00000008132a7825 */ /* 0x004fca00078e022a */
[----:B------:R2:W-:Y:S04]  /*0890*/  ST.E.64 desc[UR4][R42.64+0x10], RZ ;  /* 0x000010ff2a007985 */ /* 0x0005e8000c101b04 */
[----:B------:R-:W0:Y:S02]  /*08a0*/  LDG.E.64 R44, desc[UR4][R34.64+0x18] ;  /* 0x00001804222c7981 */ /* 0x000e24000c1e1b00 */
[----:B0-----:R-:W-:-:S05]  /*08b0*/  IMAD.WIDE R36, R2, 0x8, R44 ;  /* 0x0000000802247825 */ /* 0x001fca00078e022c */
[----:B------:R0:W-:Y:S04]  /*08c0*/  ST.E.64 desc[UR4][R36.64], RZ ;  /* 0x000000ff24007985 */ /* 0x0001e8000c101b04 */
[----:B------:R-:W1:Y:S02]  /*08d0*/  LDG.E.64 R44, desc[UR4][R34.64+0x10] ;  /* 0x00001004222c7981 */ /* 0x000e64000c1e1b00 */
[----:B-1----:R-:W-:-:S05]  /*08e0*/  IMAD.WIDE R40, R2, 0x4, R44 ;  /* 0x0000000402287825 */ /* 0x002fca00078e022c */
[----:B------:R1:W-:Y:S04]  /*08f0*/  ST.E desc[UR4][R40.64], RZ ;  /* 0x000000ff28007985 */ /* 0x0003e8000c101904 */
[----:B------:R-:W2:Y:S01]  /*0900*/  LDG.E.64 R44, desc[UR4][R34.64+0x28] ;  /* 0x00002804222c7981 */ /* 0x000ea2000c1e1b00 */
[----:B------:R-:W-:Y:S02]  /*0910*/  IMAD.MOV.U32 R19, RZ, RZ, -0x1 ;  /* 0xffffffffff137424 */ /* 0x000fe400078e00ff */
[----:B--2---:R-:W-:-:S05]  /*0920*/  IMAD.WIDE R42, R2, 0x4, R44 ;  /* 0x00000004022a7825 */ /* 0x004fca00078e022c */
[----:B------:R2:W-:Y:S04]  /*0930*/  ST.E desc[UR4][R42.64], R19 ;  /* 0x000000132a007985 */ /* 0x0005e8000c101904 */
[----:B------:R-:W3:Y:S01]  /*0940*/  LDG.E.64 R44, desc[UR4][R34.64+0x30] ;  /* 0x00003004222c7981 */ /* 0x000ee2000c1e1b00 */
[----:B------:R-:W-:-:S05]  /*0950*/  SHF.L.U32 R39, R2, 0x3, RZ ;  /* 0x0000000302277819 */ /* 0x000fca00000006ff */
[----:B---3--:R-:W-:-:S05]  /*0960*/  IMAD.WIDE.U32 R44, R39, 0x4, R44 ;  /* 0x00000004272c7825 */ /* 0x008fca00078e002c */
[----:B------:R3:W-:Y:S04]  /*0970*/  ST.E desc[UR4][R44.64], R19 ;  /* 0x000000132c007985 */ /* 0x0007e8000c101904 */
[----:B0-----:R-:W4:Y:S02]  /*0980*/  LDG.E.64 R36, desc[UR4][R34.64+0x30] ;  /* 0x0000300422247981 */ /* 0x001f24000c1e1b00 */
[----:B----4-:R-:W-:-:S05]  /*0990*/  IMAD.WIDE.U32 R36, R39, 0x4, R36 ;  /* 0x0000000427247825 */ /* 0x010fca00078e0024 */
[----:B------:R0:W-:Y:S04]  /*09a0*/  ST.E desc[UR4][R36.64+0x4], R19 ;  /* 0x0000041324007985 */ /* 0x0001e8000c101904 */
[----:B-1----:R-:W4:Y:S02]  /*09b0*/  LDG.E.64 R40, desc[UR4][R34.64+0x30] ;  /* 0x0000300422287981 */ /* 0x002f24000c1e1b00 */
[----:B----4-:R-:W-:-:S05]  /*09c0*/  IMAD.WIDE.U32 R40, R39, 0x4, R40 ;  /* 0x0000000427287825 */ /* 0x010fca00078e0028 */
[----:B------:R1:W-:Y:S04]  /*09d0*/  ST.E desc[UR4][R40.64+0x8], R19 ;  /* 0x0000081328007985 */ /* 0x0003e8000c101904 */
[----:B--2---:R-:W2:Y:S02]  /*09e0*/  LDG.E.64 R42, desc[UR4][R34.64+0x30] ;  /* 0x00003004222a7981 */ /* 0x004ea4000c1e1b00 */
[----:B--2---:R-:W-:-:S05]  /*09f0*/  IMAD.WIDE.U32 R42, R39, 0x4, R42 ;  /* 0x00000004272a7825 */ /* 0x004fca00078e002a */
[----:B------:R2:W-:Y:S04]  /*0a00*/  ST.E desc[UR4][R42.64+0xc], R19 ;  /* 0x00000c132a007985 */ /* 0x0005e8000c101904 */
[----:B---3--:R-:W3:Y:S02]  /*0a10*/  LDG.E.64 R44, desc[UR4][R34.64+0x30] ;  /* 0x00003004222c7981 */ /* 0x008ee4000c1e1b00 */
[----:B---3--:R-:W-:-:S05]  /*0a20*/  IMAD.WIDE.U32 R44, R39, 0x4, R44 ;  /* 0x00000004272c7825 */ /* 0x008fca00078e002c */
[----:B------:R-:W-:Y:S04]  /*0a30*/  ST.E desc[UR4][R44.64+0x10], R19 ;  /* 0x000010132c007985 */ /* 0x000fe8000c101904 */
[----:B0-----:R-:W3:Y:S02]  /*0a40*/  LDG.E.64 R36, desc[UR4][R34.64+0x30] ;  /* 0x0000300422247981 */ /* 0x001ee4000c1e1b00 */
[----:B---3--:R-:W-:-:S05]  /*0a50*/  IMAD.WIDE.U32 R36, R39, 0x4, R36 ;  /* 0x0000000427247825 */ /* 0x008fca00078e0024 */
[----:B------:R0:W-:Y:S04]  /*0a60*/  ST.E desc[UR4][R36.64+0x14], R19 ;  /* 0x0000141324007985 */ /* 0x0001e8000c101904 */
[----:B-1----:R-:W3:Y:S02]  /*0a70*/  LDG.E.64 R40, desc[UR4][R34.64+0x30] ;  /* 0x0000300422287981 */ /* 0x002ee4000c1e1b00 */
[----:B---3--:R-:W-:-:S05]  /*0a80*/  IMAD.WIDE.U32 R40, R39, 0x4, R40 ;  /* 0x0000000427287825 */ /* 0x008fca00078e0028 */
[----:B------:R1:W-:Y:S04]  /*0a90*/  ST.E desc[UR4][R40.64+0x18], R19 ;  /* 0x0000181328007985 */ /* 0x0003e8000c101904 */
[----:B--2---:R-:W2:Y:S02]  /*0aa0*/  LDG.E.64 R42, desc[UR4][R34.64+0x30] ;  /* 0x00003004222a7981 */ /* 0x004ea4000c1e1b00 */
[----:B--2---:R-:W-:-:S05]  /*0ab0*/  IMAD.WIDE.U32 R42, R39, 0x4, R42 ;  /* 0x00000004272a7825 */ /* 0x004fca00078e002a */
[----:B------:R2:W-:Y:S04]  /*0ac0*/  ST.E desc[UR4][R42.64+0x1c], R19 ;  /* 0x00001c132a007985 */ /* 0x0005e8000c101904 */
[----:B0-----:R-:W1:Y:S01]  /*0ad0*/  LDG.E.64 R36, desc[UR4][R34.64+0x28] ;  /* 0x0000280422247981 */ /* 0x001e62000c1e1b00 */
[----:B------:R-:W-:Y:S02]  /*0ae0*/  DSETP.GE.AND P0, PT, R32, R4, PT ;  /* 0x000000042000722a */ /* 0x000fe40003f06000 */
[----:B------:R-:W-:Y:S02]  /*0af0*/  DSETP.GE.AND P5, PT, R30, R22, PT ;  /* 0x000000161e00722a */ /* 0x000fe40003fa6000 */
[----:B------:R-:W-:Y:S02]  /*0b00*/  DSETP.GE.AND P4, PT, R28, R24, PT ;  /* 0x000000181c00722a */ /* 0x000fe40003f86000 */
[----:B-----5:R-:W-:-:S02]  /*0b10*/  DSETP.GE.AND P3, PT, R16, R20, PT ;  /* 0x000000141000722a */ /* 0x020fc40003f66000 */
[----:B------:R-:W-:Y:S02]  /*0b20*/  DSETP.GE.AND P2, PT, R14, R8, PT ;  /* 0x000000080e00722a */ /* 0x000fe40003f46000 */
[----:B------:R-:W-:Y:S01]  /*0b30*/  DSETP.GE.AND P1, PT, R12, R6, PT ;  /* 0x000000060c00722a */ /* 0x000fe20003f26000 */
[----:B-1----:R-:W-:-:S05]  /*0b40*/  IMAD.WIDE R40, R2, 0x4, R36 ;  /* 0x0000000402287825 */ /* 0x002fca00078e0224 */
[----:B------:R0:W-:Y:S04]  /*0b50*/  ST.E desc[UR4][R40.64], R38 ;  /* 0x0000002628007985 */ /* 0x0001e8000c101904 */
[----:B--2---:R1:W2:Y:S01]  /*0b60*/  LDG.E.64 R42, desc[UR4][R34.64+0x10] ;  /* 0x00001004222a7981 */ /* 0x0042a2000c1e1b00 */
[----:B------:R-:W-:Y:S01]  /*0b70*/  IMAD.MOV.U32 R19, RZ, RZ, 0x2 ;  /* 0x00000002ff137424 */ /* 0x000fe200078e00ff */
[----:B0-----:R-:W-:Y:S02]  /*0b80*/  DMUL R38, R10, 0.25 ;  /* 0x3fd000000a267828 */ /* 0x001fe40000000000 */
[----:B-1----:R-:W-:-:S06]  /*0b90*/  DMUL R34, R26, 0.25 ;  /* 0x3fd000001a227828 */ /* 0x002fcc0000000000 */
[----:B------:R-:W-:Y:S02]  /*0ba0*/  DADD R44, -RZ, -R38 ;  /* 0x00000000ff2c7229 */ /* 0x000fe40000000926 */
[----:B------:R-:W-:-:S08]  /*0bb0*/  DADD R40, -RZ, -R34 ;  /* 0x00000000ff287229 */ /* 0x000fd00000000922 */
[----:B------:R-:W-:Y:S02]  /*0bc0*/  FSEL R36, R38, R44, P0 ;  /* 0x0000002c26247208 */ /* 0x000fe40000000000 */
[----:B------:R-:W-:-:S06]  /*0bd0*/  FSEL R37, R39, R45, P0 ;  /* 0x0000002d27257208 */ /* 0x000fcc0000000000 */
[----:B------:R-:W-:Y:S01]  /*0be0*/  DADD R4, R4, R36 ;  /* 0x0000000004047229 */ /* 0x000fe20000000024 */
[CC--:B------:R-:W-:Y:S02]  /*0bf0*/  FSEL R36, R38.reuse, R44.reuse, P5 ;  /* 0x0000002c26247208 */ /* 0x0c0fe40002800000 */
[CC--:B------:R-:W-:Y:S02]  /*0c00*/  FSEL R37, R39.reuse, R45.reuse, P5 ;  /* 0x0000002d27257208 */ /* 0x0c0fe40002800000 */
[----:B------:R-:W-:Y:S02]  /*0c10*/  FSEL R38, R38, R44, P4 ;  /* 0x0000002c26267208 */ /* 0x000fe40002000000 */
[----:B------:R-:W-:Y:S02]  /*0c20*/  FSEL R39, R39, R45, P4 ;  /* 0x0000002d27277208 */ /* 0x000fe40002000000 */
[----:B------:R-:W-:Y:S01]  /*0c30*/  DADD R22, R22, R36 ;  /* 0x0000000016167229 */ /* 0x000fe20000000024 */
[----:B------:R-:W-:-:S03]  /*0c40*/  FSEL R36, R34, R40, P3 ;  /* 0x0000002822247208 */ /* 0x000fc60001800000 */
[----:B------:R-:W-:Y:S01]  /*0c50*/  DADD R24, R24, R38 ;  /* 0x0000000018187229 */ /* 0x000fe20000000026 */
[CC--:B------:R-:W-:Y:S02]  /*0c60*/  FSEL R37, R35.reuse, R41.reuse, P3 ;  /* 0x0000002923257208 */ /* 0x0c0fe40001800000 */
[CC--:B------:R-:W-:Y:S02]  /*0c70*/  FSEL R38, R34.reuse, R40.reuse, P2 ;  /* 0x0000002822267208 */ /* 0x0c0fe40001000000 */
[CC--:B------:R-:W-:Y:S02]  /*0c80*/  FSEL R39, R35.reuse, R41.reuse, P2 ;  /* 0x0000002923277208 */ /* 0x0c0fe40001000000 */
[----:B------:R-:W-:Y:S02]  /*0c90*/  FSEL R40, R34, R40, P1 ;  /* 0x0000002822287208 */ /* 0x000fe40000800000 */
[----:B------:R-:W-:Y:S02]  /*0ca0*/  FSEL R41, R35, R41, P1 ;  /* 0x0000002923297208 */ /* 0x000fe40000800000 */
[----:B------:R-:W0:Y:S01]  /*0cb0*/  LDC.64 R34, c[0x0][0x380] ;  /* 0x0000e000ff227b82 */ /* 0x000e220000000a00 */
[----:B--2---:R-:W-:-:S05]  /*0cc0*/  IMAD.WIDE R44, R2, 0x4, R42 ;  /* 0x00000004022c7825 */ /* 0x004fca00078e022a */
[----:B------:R1:W-:Y:S04]  /*0cd0*/  ST.E desc[UR4][R44.64], R19 ;  /* 0x000000132c007985 */ /* 0x0003e8000c101904 */
[----:B0-----:R-:W2:Y:S01]  /*0ce0*/  LDG.E.64 R42, desc[UR4][R34.64+0x30] ;  /* 0x00003004222a7981 */ /* 0x001ea2000c1e1b00 */
[----:B------:R-:W-:Y:S01]  /*0cf0*/  DADD R20, R20, R36 ;  /* 0x0000000014147229 */ /* 0x000fe20000000024 */
[----:B------:R-:W-:Y:S01]  /*0d00*/  SEL R36, RZ, 0x4, !P4 ;  /* 0x00000004ff247807 */ /* 0x000fe20006000000 */
[----:B------:R-:W-:Y:S01]  /*0d10*/  DADD R8, R8, R38 ;  /* 0x0000000008087229 */ /* 0x000fe20000000026 */
[----:B------:R-:W-:Y:S01]  /*0d20*/  SEL R37, RZ, 0x2, !P5 ;  /* 0x00000002ff257807 */ /* 0x000fe20006800000 */
[----:B------:R-:W-:Y:S01]  /*0d30*/  DADD R6, R6, R40 ;  /* 0x0000000006067229 */ /* 0x000fe20000000028 */
[----:B------:R-:W-:-:S02]  /*0d40*/  SEL R38, RZ, 0x2, !P2 ;  /* 0x00000002ff267807 */ /* 0x000fc40005000000 */
[----:B-1----:R-:W-:Y:S02]  /*0d50*/  SEL R19, RZ, 0x1, !P0 ;  /* 0x00000001ff137807 */ /* 0x002fe40004000000 */
[----:B------:R-:W-:Y:S02]  /*0d60*/  MOV R45, 0xfffffffe ;  /* 0xfffffffe002d7802 */ /* 0x000fe40000000f00 */
[----:B------:R-:W-:Y:S02]  /*0d70*/  IADD3 R19, PT, PT, R36, R37, R19 ;  /* 0x0000002524137210 */ /* 0x000fe40007ffe013 */
[----:B------:R-:W-:Y:S02]  /*0d80*/  SEL R36, RZ, 0x1, !P3 ;  /* 0x00000001ff247807 */ /* 0x000fe40005800000 */
[----:B------:R-:W-:-:S04]  /*0d90*/  SEL R37, RZ, 0x4, !P1 ;  /* 0x00000004ff257807 */ /* 0x000fc80004800000 */
[----:B------:R-:W-:Y:S02]  /*0da0*/  IADD3 R36, PT, PT, R36, R38, R37 ;  /* 0x0000002624247210 */ /* 0x000fe40007ffe025 */
[----:B------:R-:W-:Y:S02]  /*0db0*/  SHF.L.U32 R37, R2, 0x3, RZ ;  /* 0x0000000302257819 */ /* 0x000fe400000006ff */
[----:B------:R-:W-:-:S03]  /*0dc0*/  ISETP.NE.AND P0, PT, R19, R36, PT ;  /* 0x000000241300720c */ /* 0x000fc60003f05270 */
[----:B------:R-:W-:-:S04]  /*0dd0*/  IMAD.IADD R19, R37, 0x1, R19 ;  /* 0x0000000125137824 */ /* 0x000fc800078e0213 */
[----:B--2---:R-:W-:-:S05]  /*0de0*/  IMAD.WIDE R42, R19, 0x4, R42 ;  /* 0x00000004132a7825 */ /* 0x004fca00078e022a */
[----:B------:R-:W-:Y:S04]  /*0df0*/  ST.E desc[UR4][R42.64], R45 ;  /* 0x0000002d2a007985 */ /* 0x000fe8000c101904 */
[----:B------:R-:W2:Y:S01]  /*0e00*/  @P0 LDG.E.64 R38, desc[UR4][R34.64+0x30] ;  /* 0x0000300422260981 */ /* 0x000ea2000c1e1b00 */
[----:B------:R-:W-:-:S04]  /*0e10*/  @P0 IMAD.IADD R41, R37, 0x1, R36 ;  /* 0x0000000125290824 */ /* 0x000fc800078e0224 */
[----:B--2---:R-:W-:-:S05]  /*0e20*/  @P0 IMAD.WIDE R38, R41, 0x4, R38 ;  /* 0x0000000429260825 */ /* 0x004fca00078e0226 */
[----:B------:R0:W-:Y:S04]  /*0e30*/  @P0 ST.E desc[UR4][R38.64], R45 ;  /* 0x0000002d26000985 */ /* 0x0001e8000c101904 */
[----:B------:R-:W2:Y:S01]  /*0e40*/  LDG.E.64 R40, desc[UR4][R34.64+0x30] ;  /* 0x0000300422287981 */ /* 0x000ea2000c1e1b00 */
[----:B------:R-:W-:Y:S02]  /*0e50*/  DMUL R10, R10, 0.5 ;  /* 0x3fe000000a0a7828 */ /* 0x000fe40000000000 */
[----:B------:R-:W-:Y:S01]  /*0e60*/  DMUL R26, R26, 0.5 ;  /* 0x3fe000001a1a7828 */ /* 0x000fe20000000000 */
[----:B--2---:R-:W-:-:S05]  /*0e70*/  IMAD.WIDE R40, R0, 0x4, R40 ;  /* 0x0000000400287825 */ /* 0x004fca00078e0228 */
[----:B------:R1:W-:Y:S01]  /*0e80*/  ST.E desc[UR4][R40.64], R2 ;  /* 0x0000000228007985 */ /* 0x0003e2000c101904 */
[----:B------:R-:W-:Y:S06]  /*0e90*/  MEMBAR.SC.GPU ;  /* 0x0000000000007992 */ /* 0x000fec0000002000 */
[----:B------:R-:W-:-:S00]  /*0ea0*/  ERRBAR ;  /* 0x00000000000079ab */ /* 0x000fc00000000000 */
[----:B------:R-:W-:Y:S06]  /*0eb0*/  CGAERRBAR ;  /* 0x00000000000075ab */ /* 0x000fec0000000000 */
[----:B------:R-:W-:Y:S01]  /*0ec0*/  CCTL.IVALL ;  /* 0x00000000ff00798f */ /* 0x000fe20002000000 */
[----:B0-----:R-:W-:Y:S01]  /*0ed0*/  MOV R38, R2 ;  /* 0x0000000200267202 */ /* 0x001fe20000000f00 */
[----:B------:R-:W-:Y:S01]  /*0ee0*/  IMAD.MOV.U32 R0, RZ, RZ, R19 ;  /* 0x000000ffff007224 */ /* 0x000fe200078e0013 */
[----:B------:R-:W-:Y:S06]  /*0ef0*/  @!P0 BRA `(.L_x_289) ;  /* 0xfffffff8000c8947 */ /* 0x000fec000383ffff */
[----:B------:R-:W-:Y:S05]  /*0f00*/  BSYNC B1 ;  /* 0x0000000000017941 */ /* 0x000fea0003800000 */
.L_x_288:
[----:B------:R-:W2:Y:S01]  /*0f10*/  LDG.E.64 R6, desc[UR4][R34.64+0x28] ;  /* 0x0000280422067981 */ /* 0x000ea2000c1e1b00 */
[----:B------:R-:W0:Y:S01]  /*0f20*/  S2R R0, SR_TID.X ;  /* 0x0000000000007919 */ /* 0x000e220000002100 */
[----:B------:R-:W0:Y:S08]  /*0f30*/  S2UR UR6, SR_CTAID.X ;  /* 0x00000000000679c3 */ /* 0x000e300000002500 */
[----:B------:R-:W0:Y:S01]  /*0f40*/  LDC R15, c[0x0][0x360] ;  /* 0x0000d800ff0f7b82 */ /* 0x000e220000000800 */
[----:B--2---:R-:W-:-:S05]  /*0f50*/  IMAD.WIDE R6, R18, 0x4, R6 ;  /* 0x0000000412067825 */ /* 0x004fca00078e0206 */
[----:B------:R2:W-:Y:S04]  /*0f60*/  ST.E desc[UR4][R6.64], R2 ;  /* 0x0000000206007985 */ /* 0x0005e8000c101904 */
[----:B------:R-:W3:Y:S01]  /*0f70*/  LDG.E.64 R8, desc[UR4][R34.64+0x28] ;  /* 0x0000280422087981 */ /* 0x000ee2000c1e1b00 */
[----:B0-----:R-:W-:-:S04]  /*0f80*/  IMAD R15, R15, UR6, R0 ;  /* 0x000000060f0f7c24 */ /* 0x001fc8000f8e0200 */
[----:B---3--:R-:W-:-:S05]  /*0f90*/  IMAD.WIDE R8, R15, 0x4, R8 ;  /* 0x000000040f087825 */ /* 0x008fca00078e0208 */
[----:B------:R0:W-:Y:S04]  /*0fa0*/  ST.E desc[UR4][R8.64], R2 ;  /* 0x0000000208007985 */ /* 0x0001e8000c101904 */
[----:B------:R-:W3:Y:S02]  /*0fb0*/  LDG.E.64 R12, desc[UR4][R34.64+0x30] ;  /* 0x00003004220c7981 */ /* 0x000ee4000c1e1b00 */
[----:B---3--:R-:W-:-:S05]  /*0fc0*/  IMAD.WIDE R12, R19, 0x4, R12 ;  /* 0x00000004130c7825 */ /* 0x008fca00078e020c */
[----:B------:R0:W-:Y:S04]  /*0fd0*/  ST.E desc[UR4][R12.64], R15 ;  /* 0x0000000f0c007985 */ /* 0x0001e8000c101904 */
[----:B--2---:R-:W2:Y:S01]  /*0fe0*/  LDG.E.64 R6, desc[UR4][R34.64+0x30] ;  /* 0x0000300422067981 */ /* 0x004ea2000c1e1b00 */
[----:B------:R-:W-:Y:S01]  /*0ff0*/  IADD3 R37, PT, PT, R37, R36, RZ ;  /* 0x0000002425257210 */ /* 0x000fe20007ffe0ff */
[----:B------:R-:W-:Y:S01]  /*1000*/  IMAD.MOV.U32 R20, RZ, RZ, R4 ;  /* 0x000000ffff147224 */ /* 0x000fe200078e0004 */
[----:B------:R-:W-:Y:S02]  /*1010*/  PLOP3.LUT P0, PT, PT, PT, PT, 0x8, 0x80 ;  /* 0x000000000080781c */ /* 0x000fe40003f0e170 */
[----:B------:R-:W-:Y:S01]  /*1020*/  MOV R21, R5 ;  /* 0x0000000500157202 */ /* 0x000fe20000000f00 */
[----:B--2---:R-:W-:-:S05]  /*1030*/  IMAD.WIDE R6, R37, 0x4, R6 ;  /* 0x0000000425067825 */ /* 0x004fca00078e0206 */
[----:B------:R0:W-:Y:S01]  /*1040*/  ST.E desc[UR4][R6.64], R18 ;  /* 0x0000001206007985 */ /* 0x0001e2000c101904 */
[----:B------:R-:W-:Y:S06]  /*1050*/  MEMBAR.SC.GPU ;  /* 0x0000000000007992 */ /* 0x000fec0000002000 */
[----:B------:R-:W-:-:S00]  /*1060*/  ERRBAR ;  /* 0x00000000000079ab */ /* 0x000fc00000000000 */
[----:B------:R-:W-:Y:S06]  /*1070*/  CGAERRBAR ;  /* 0x00000000000075ab */ /* 0x000fec0000000000 */
[----:B------:R-:W-:Y:S01]  /*1080*/  CCTL.IVALL ;  /* 0x00000000ff00798f */ /* 0x000fe20002000000 */
[----:B------:R-:W-:Y:S01]  /*1090*/  IMAD.MOV.U32 R26, RZ, RZ, R10 ;  /* 0x000000ffff1a7224 */ /* 0x000fe200078e000a */
[----:B------:R-:W-:Y:S01]  /*10a0*/  MOV R27, R11 ;  /* 0x0000000b001b7202 */ /* 0x000fe20000000f00 */
[----:B------:R-:W-:Y:S01]  /*10b0*/  IMAD.MOV.U32 R38, RZ, RZ, R2 ;  /* 0x000000ffff267224 */ /* 0x000fe200078e0002 */
[----:B------:R-:W-:Y:S06]  /*10c0*/  BRA `(.L_x_286) ;  /* 0x0000000000247947 */ /* 0x000fec0003800000 */
.L_x_287:
[----:B0-----:R-:W2:Y:S01]  /*10d0*/  LDG.E.64 R4, desc[UR4][R36.64+0x30] ;  /* 0x0000300424047981 */ /* 0x001ea2000c1e1b00 */
[----:B------:R-:W-:Y:S01]  /*10e0*/  PLOP3.LUT P0, PT, PT, PT, PT, 0x80, 0x8 ;  /* 0x000000000008781c */ /* 0x000fe20003f0f070 */
[----:B--2---:R-:W-:-:S05]  /*10f0*/  IMAD.WIDE R4, R0, 0x4, R4 ;  /* 0x0000000400047825 */ /* 0x004fca00078e0204 */
[----:B------:R2:W-:Y:S01]  /*1100*/  ST.E desc[UR4][R4.64], R18 ;  /* 0x0000001204007985 */ /* 0x0005e2000c101904 */
[----:B------:R-:W-:Y:S06]  /*1110*/  MEMBAR.SC.GPU ;  /* 0x0000000000007992 */ /* 0x000fec0000002000 */
[----:B------:R-:W-:-:S00]  /*1120*/  ERRBAR ;  /* 0x00000000000079ab */ /* 0x000fc00000000000 */
[----:B------:R-:W-:Y:S06]  /*1130*/  CGAERRBAR ;  /* 0x00000000000075ab */ /* 0x000fec0000000000 */
[----:B------:R-:W-:Y:S01]  /*1140*/  CCTL.IVALL ;  /* 0x00000000ff00798f */ /* 0x000fe20002000000 */
[----:B------:R-:W-:-:S07]  /*1150*/  MOV R38, R18 ;  /* 0x0000001200267202 */ /* 0x000fce0000000f00 */
.L_x_286:
[----:B------:R-:W-:Y:S05]  /*1160*/  BSYNC B0 ;  /* 0x0000000000007941 */ /* 0x000fea0003800000 */
.L_x_284:
[----:B------:R-:W-:Y:S05]  /*1170*/  @P0 BRA `(.L_x_290) ;  /* 0xfffffff000380947 */ /* 0x000fea000383ffff */
[----:B------:R-:W-:Y:S05]  /*1180*/  EXIT ;  /* 0x000000000000794d */ /* 0x000fea0003800000 */
.L_x_291:
        /* <DEDUP_REMOVED lines=15> */
.L_x_317:


//--------------------- .nv.global.init           --------------------------
	.section	.nv.global.init,"aw",@progbits
.nv.global.init:
	.type		$str$3,@object
	.size		$str$3,($str - $str$3)
$str$3:
        /*0000*/ 	.byte	0x25, 0x64, 0x2c, 0x20, 0x00
	.type		$str,@object
	.size		$str,($str$2 - $str)
$str:
        /*0005*/ 	.byte	0x69, 0x64, 0x3a, 0x20, 0x25, 0x64, 0x2c, 0x20, 0x00
	.type		$str$2,@object
	.size		$str$2,($str$5 - $str$2)
$str$2:
        /*000e*/ 	.byte	0x63, 0x68, 0x69, 0x6c, 0x64, 0x72, 0x65, 0x6e, 0x3a, 0x20, 0x5b, 0x00
	.type		$str$5,@object
	.size		$str$5,($str$4 - $str$5)
$str$5:
        /*001a*/ 	.byte	0x4d, 0x69, 0x73, 0x73, 0x69, 0x6e, 0x67, 0x3a, 0x20, 0x25, 0x64, 0x0a, 0x00
	.type		$str$4,@object
	.size		$str$4,($str$1 - $str$4)
$str$4:
        /*0027*/ 	.byte	0x5d, 0x2c, 0x20, 0x70, 0x61, 0x72, 0x65, 0x6e, 0x74, 0x3a, 0x20, 0x25, 0x64, 0x0a, 0x00
	.type		$str$1,@object
	.size		$str$1,($str$6 - $str$1)
$str$1:
        /*0036*/ 	.byte	0x70, 0x6f, 0x73, 0x3a, 0x20, 0x5b, 0x78, 0x3a, 0x20, 0x25, 0x6c, 0x66, 0x2c, 0x20, 0x79, 0x3a
        /*0046*/ 	.byte	0x20, 0x25, 0x6c, 0x66, 0x2c, 0x20, 0x7a, 0x3a, 0x25, 0x6c, 0x66, 0x5d, 0x2c, 0x20, 0x00
	.type		$str$6,@object
	.size		$str$6,(.L_6 - $str$6)
$str$6:
        /*0055*/ 	.byte	0x44, 0x75, 0x70, 0x6c, 0x69, 0x63, 0x61, 0x74, 0x65, 0x20, 0x6f, 0x66, 0x20, 0x25, 0x64, 0x20
        /*0065*/ 	.byte	0x61, 0x74, 0x20, 0x70, 0x6f, 0x73, 0x20, 0x25, 0x64, 0x20, 0x66, 0x6f, 0x75, 0x6e, 0x64, 0x20
        /*0075*/ 	.byte	0x61, 0x74, 0x20, 0x25, 0x64, 0x0a, 0x00
.L_6:


//--------------------- .nv.shared._Z16update_positionsP8Entitiesjd --------------------------
	.section	.nv.shared._Z16update_positionsP8Entitiesjd,"aw",@nobits
	.sectionflags	@""
	.align	16
	.zero		1024


//--------------------- .nv.shared.reserved.0     --------------------------
	.section	.nv.shared.reserved.0,"aw",@nobits
	.weak		__nv_reservedSMEM_offset_0_alias
	.size		__nv_reservedSMEM_offset_0_alias, 0, 64
	.other		__nv_reservedSMEM_offset_0_alias,@"STO_CUDA_RESERVED_SHARED STV_DEFAULT"
__nv_reservedSMEM_offset_0_alias:
	.zero		0
	.zero		64


//--------------------- .nv.shared._Z17update_velocitiesPdP8Entitiesjd --------------------------
	.section	.nv.shared._Z17update_velocitiesPdP8Entitiesjd,"aw",@nobits
	.sectionflags	@""
	.align	16
	.zero		1024


//--------------------- .nv.shared._Z9find_dupsPii --------------------------
	.section	.nv.shared._Z9find_dupsPii,"aw",@nobits
	.sectionflags	@""
	.align	16
.nv.shared._Z9find_dupsPii:
	.zero		5120


//--------------------- .nv.shared._Z22ci_sono_tutti_i_numeriPii --------------------------
	.section	.nv.shared._Z22ci_sono_tutti_i_numeriPii,"aw",@nobits
	.sectionflags	@""
	.align	16
.nv.shared._Z22ci_sono_tutti_i_numeriPii:
	.zero		5120


//--------------------- .nv.shared._Z8set_treeP7Octtree --------------------------
	.section	.nv.shared._Z8set_treeP7Octtree,"aw",@nobits
	.sectionflags	@""
	.align	16
	.zero		1024


//--------------------- .nv.shared._Z10print_nodeP7Octtreei --------------------------
	.section	.nv.shared._Z10print_nodeP7Octtreei,"aw",@nobits
	.sectionflags	@""
	.align	16
	.zero		1024


//--------------------- .nv.shared._Z20acceleration_w_stackP7OcttreeP8EntitiesiPiPdm --------------------------
	.section	.nv.shared._Z20acceleration_w_stackP7OcttreeP8EntitiesiPiPdm,"aw",@nobits
	.sectionflags	@""
	.align	16
	.zero		1024


//--------------------- .nv.shared._Z9sort_entsP7OcttreePi --------------------------
	.section	.nv.shared._Z9sort_entsP7OcttreePi,"aw",@nobits
	.sectionflags	@""
	.align	16
	.zero		1024


//--------------------- .nv.shared._Z14center_of_massP7Octtree --------------------------
	.section	.nv.shared._Z14center_of_massP7Octtree,"aw",@nobits
	.sectionflags	@""
	.align	16
	.zero		1024


//--------------------- .nv.shared._Z16get_bounding_boxPdiS_ --------------------------
	.section	.nv.shared._Z16get_bounding_boxPdiS_,"aw",@nobits
	.sectionflags	@""
	.align	16
	.zero		1024


//--------------------- .nv.shared._Z7add_entP7OcttreeP8Entitiesj --------------------------
	.section	.nv.shared._Z7add_entP7OcttreeP8Entitiesj,"aw",@nobits
	.sectionflags	@""
	.align	16
	.zero		1024


//--------------------- .nv.constant0._Z16update_positionsP8Entitiesjd --------------------------
	.section	.nv.constant0._Z16update_positionsP8Entitiesjd,"a",@progbits
	.sectionflags	@""
	.align	4
.nv.constant0._Z16update_positionsP8Entitiesjd:
	.zero		920


//--------------------- .nv.constant0._Z17update_velocitiesPdP8Entitiesjd --------------------------
	.section	.nv.constant0._Z17update_velocitiesPdP8Entitiesjd,"a",@progbits
	.sectionflags	@""
	.align	4
.nv.constant0._Z17update_velocitiesPdP8Entitiesjd:
	.zero		928


//--------------------- .nv.constant0._Z9find_dupsPii --------------------------
	.section	.nv.constant0._Z9find_dupsPii,"a",@progbits
	.sectionflags	@""
	.align	4
.nv.constant0._Z9find_dupsPii:
	.zero		908


//--------------------- .nv.constant0._Z22ci_sono_tutti_i_numeriPii --------------------------
	.section	.nv.constant0._Z22ci_sono_tutti_i_numeriPii,"a",@progbits
	.sectionflags	@""
	.align	4
.nv.constant0._Z22ci_sono_tutti_i_numeriPii:
	.zero		908


//--------------------- .nv.constant0._Z8set_treeP7Octtree --------------------------
	.section	.nv.constant0._Z8set_treeP7Octtree,"a",@progbits
	.sectionflags	@""
	.align	4
.nv.constant0._Z8set_treeP7Octtree:
	.zero		904


//--------------------- .nv.constant0._Z10print_nodeP7Octtreei --------------------------
	.section	.nv.constant0._Z10print_nodeP7Octtreei,"a",@progbits
	.sectionflags	@""
	.align	4
.nv.constant0._Z10print_nodeP7Octtreei:
	.zero		908


//--------------------- .nv.constant0._Z20acceleration_w_stackP7OcttreeP8EntitiesiPiPdm --------------------------
	.section	.nv.constant0._Z20acceleration_w_stackP7OcttreeP8EntitiesiPiPdm,"a",@progbits
	.sectionflags	@""
	.align	4
.nv.constant0._Z20acceleration_w_stackP7OcttreeP8EntitiesiPiPdm:
	.zero		944


//--------------------- .nv.constant0._Z9sort_entsP7OcttreePi --------------------------
	.section	.nv.constant0._Z9sort_entsP7OcttreePi,"a",@progbits
	.sectionflags	@""
	.align	4
.nv.constant0._Z9sort_entsP7OcttreePi:
	.zero		912


//--------------------- .nv.constant0._Z14center_of_massP7Octtree --------------------------
	.section	.nv.constant0._Z14center_of_massP7Octtree,"a",@progbits
	.sectionflags	@""
	.align	4
.nv.constant0._Z14center_of_massP7Octtree:
	.zero		904


//--------------------- .nv.constant0._Z16get_bounding_boxPdiS_ --------------------------
	.section	.nv.constant0._Z16get_bounding_boxPdiS_,"a",@progbits
	.sectionflags	@""
	.align	4
.nv.constant0._Z16get_bounding_boxPdiS_:
	.zero		920


//--------------------- .nv.constant0._Z7add_entP7OcttreeP8Entitiesj --------------------------
	.section	.nv.constant0._Z7add_entP7OcttreeP8Entitiesj,"a",@progbits
	.sectionflags	@""
	.align	4
.nv.constant0._Z7add_entP7OcttreeP8Entitiesj:
	.zero		916


//--------------------- SYMBOLS --------------------------

	.type		.nv.reservedSmem.offset0,@object
	.size		.nv.reservedSmem.offset0,0x4
	.type		.nv.reservedSmem.cap,@object
	.size		.nv.reservedSmem.cap,0x4
	.type		vprintf,@function
